def matmul_kernel(
    a_ptr,
    b_ptr,
    c_ptr,
    M,
    N,
    K,
    stride_am,
    stride_ak,
    stride_bk,
    stride_bn,
    stride_cm,
    stride_cn,
    BLOCK_M: tl.constexpr,
    BLOCK_N: tl.constexpr,
    BLOCK_K: tl.constexpr,
    GROUP_M: tl.constexpr,
):
    pid = tl.program_id(axis=0)
    num_pid_m = tl.cdiv(M, BLOCK_M)
    num_pid_n = tl.cdiv(N, BLOCK_N)
    num_pid_in_group = GROUP_M * num_pid_n
    group_id = pid // num_pid_in_group
    first_pid_m = group_id * GROUP_M
    group_size_m = min(num_pid_m - first_pid_m, GROUP_M)
    pid_m = first_pid_m + ((pid % num_pid_in_group) % group_size_m)
    pid_n = (pid % num_pid_in_group) // group_size_m

    offs_am = (pid_m * BLOCK_M + tl.arange(0, BLOCK_M)) % M
    offs_bn = (pid_n * BLOCK_N + tl.arange(0, BLOCK_N)) % N
    offs_k = tl.arange(0, BLOCK_K)
    a_ptrs = a_ptr + offs_am[:, None] * stride_am + offs_k[None, :] * stride_ak
    b_ptrs = b_ptr + offs_k[:, None] * stride_bk + offs_bn[None, :] * stride_bn

    acc = tl.zeros((BLOCK_M, BLOCK_N), dtype=tl.float32)
    for kk in range(0, tl.cdiv(K, BLOCK_K)):
        a = tl.load(a_ptrs, mask=offs_k[None, :] < K - kk * BLOCK_K, other=0.0)
        b = tl.load(b_ptrs, mask=offs_k[:, None] < K - kk * BLOCK_K, other=0.0)
        acc = tl.dot(a, b, acc)
        a_ptrs += BLOCK_K * stride_ak
        b_ptrs += BLOCK_K * stride_bk

    c = acc.to(c_ptr.dtype.element_ty)
    offs_cm = pid_m * BLOCK_M + tl.arange(0, BLOCK_M)
    offs_cn = pid_n * BLOCK_N + tl.arange(0, BLOCK_N)
    c_ptrs = c_ptr + offs_cm[:, None] * stride_cm + offs_cn[None, :] * stride_cn
    mask = (offs_cm[:, None] < M) & (offs_cn[None, :] < N)
    tl.store(c_ptrs, c, mask=mask)

# config = {"BLOCK_K": 32, "BLOCK_M": 256, "BLOCK_N": 256, "GROUP_M": 8, "arch": "sm_90", "dtype": "fp16", "num_ctas": 1, "num_stages": 3, "num_warps": 2}
# arch = sm_90


// ===== COMPILED SASS (sm_90a) =====

	.target	sm_90a

	.elftype	@"ET_EXEC"


//--------------------- .note.nv.tkinfo           --------------------------
	.section	.note.nv.tkinfo,"",@"SHT_NOTE"
	.sectionflags	@"SHF_NOTE_NV_TKINFO"
	.tkinfo
        /*0018*/ 	.word	0x00000002
        /*0030*/ 	.string	""
        /*0030*/ 	.string	"ptxas"
        /*0030*/ 	.string	"Cuda compilation tools, release 13.0, V13.0.88"
        /*0030*/ 	.string	"Build cuda_13.0.r13.0/compiler.36424714_0"
        /*0030*/ 	.string	"-v  -suppress-debug-info  -lineinfo  -arch sm_90a "



//--------------------- .note.nv.cuinfo           --------------------------
	.section	.note.nv.cuinfo,"",@"SHT_NOTE"
	.sectionflags	@"SHF_NOTE_NV_CUINFO"
        /*0018*/ 	.short	0x0002
        /*001a*/ 	.short	0x005a
        /*001c*/ 	.short	0x0082
	.zero		2


//--------------------- .nv.info                  --------------------------
	.section	.nv.info,"",@"SHT_CUDA_INFO"
	.align	4


	//----- nvinfo : EIATTR_REGCOUNT
	.align		4
        /*0000*/ 	.byte	0x04, 0x2f
        /*0002*/ 	.short	(.L_1 - .L_0)
	.align		4
.L_0:
        /*0004*/ 	.word	index@(matmul_kernel)
        /*0008*/ 	.word	0x00000020


	//----- nvinfo : EIATTR_FRAME_SIZE
	.align		4
.L_1:
        /*000c*/ 	.byte	0x04, 0x11
        /*000e*/ 	.short	(.L_3 - .L_2)
	.align		4
.L_2:
        /*0010*/ 	.word	index@(matmul_kernel)
        /*0014*/ 	.word	0x00004030


	//----- nvinfo : EIATTR_MIN_STACK_SIZE
	.align		4
.L_3:
        /*0018*/ 	.byte	0x04, 0x12
        /*001a*/ 	.short	(.L_5 - .L_4)
	.align		4
.L_4:
        /*001c*/ 	.word	index@(matmul_kernel)
        /*0020*/ 	.word	0x00004030
.L_5:


//--------------------- .nv.compat                --------------------------
	.section	.nv.compat,"",@"SHT_CUDA_COMPAT_INFO"
	.align	4
        /*0000*/ 	.byte	0x02, 0x09, 0x01, 0x00, 0x02, 0x02, 0x01, 0x00, 0x02, 0x05, 0x05, 0x00, 0x03, 0x07, 0x01, 0x01
        /*0010*/ 	.byte	0x02, 0x03, 0x00, 0x00, 0x02, 0x06, 0x01, 0x00, 0x04, 0x0b, 0x08, 0x00, 0x00, 0x00, 0x00, 0x00
        /*0020*/ 	.byte	0x00, 0x00, 0x00, 0x00


//--------------------- .nv.info.matmul_kernel    --------------------------
	.section	.nv.info.matmul_kernel,"",@"SHT_CUDA_INFO"
	.sectionflags	@""
	.align	4


	//----- nvinfo : EIATTR_CUDA_API_VERSION
	.align		4
        /*0000*/ 	.byte	0x04, 0x37
        /*0002*/ 	.short	(.L_7 - .L_6)
.L_6:
        /*0004*/ 	.word	0x00000082


	//----- nvinfo : EIATTR_KPARAM_INFO
	.align		4
.L_7:
        /*0008*/ 	.byte	0x04, 0x17
        /*000a*/ 	.short	(.L_9 - .L_8)
.L_8:
        /*000c*/ 	.word	0x00000000
        /*0010*/ 	.short	0x000d
        /*0012*/ 	.short	0x0048
        /*0014*/ 	.byte	0x00, 0xf4, 0x21, 0x00


	//----- nvinfo : EIATTR_KPARAM_INFO
	.align		4
.L_9:
        /*0018*/ 	.byte	0x04, 0x17
        /*001a*/ 	.short	(.L_11 - .L_10)
.L_10:
        /*001c*/ 	.word	0x00000000
        /*0020*/ 	.short	0x000c
        /*0022*/ 	.short	0x0040
        /*0024*/ 	.byte	0x00, 0xf4, 0x21, 0x00


	//----- nvinfo : EIATTR_KPARAM_INFO
	.align		4
.L_11:
        /*0028*/ 	.byte	0x04, 0x17
        /*002a*/ 	.short	(.L_13 - .L_12)
.L_12:
        /*002c*/ 	.word	0x00000000
        /*0030*/ 	.short	0x000b
        /*0032*/ 	.short	0x0038
        /*0034*/ 	.byte	0x00, 0xf0, 0x11, 0x00


	//----- nvinfo : EIATTR_KPARAM_INFO
	.align		4
.L_13:
        /*0038*/ 	.byte	0x04, 0x17
        /*003a*/ 	.short	(.L_15 - .L_14)
.L_14:
        /*003c*/ 	.word	0x00000000
        /*0040*/ 	.short	0x000a
        /*0042*/ 	.short	0x0034
        /*0044*/ 	.byte	0x00, 0xf0, 0x11, 0x00


	//----- nvinfo : EIATTR_KPARAM_INFO
	.align		4
.L_15:
        /*0048*/ 	.byte	0x04, 0x17
        /*004a*/ 	.short	(.L_17 - .L_16)
.L_16:
        /*004c*/ 	.word	0x00000000
        /*0050*/ 	.short	0x0009
        /*0052*/ 	.short	0x0030
        /*0054*/ 	.byte	0x00, 0xf0, 0x11, 0x00


	//----- nvinfo : EIATTR_KPARAM_INFO
	.align		4
.L_17:
        /*0058*/ 	.byte	0x04, 0x17
        /*005a*/ 	.short	(.L_19 - .L_18)
.L_18:
        /*005c*/ 	.word	0x00000000
        /*0060*/ 	.short	0x0008
        /*0062*/ 	.short	0x002c
        /*0064*/ 	.byte	0x00, 0xf0, 0x11, 0x00


	//----- nvinfo : EIATTR_KPARAM_INFO
	.align		4
.L_19:
        /*0068*/ 	.byte	0x04, 0x17
        /*006a*/ 	.short	(.L_21 - .L_20)
.L_20:
        /*006c*/ 	.word	0x00000000
        /*0070*/ 	.short	0x0007
        /*0072*/ 	.short	0x0028
        /*0074*/ 	.byte	0x00, 0xf0, 0x11, 0x00


	//----- nvinfo : EIATTR_KPARAM_INFO
	.align		4
.L_21:
        /*0078*/ 	.byte	0x04, 0x17
        /*007a*/ 	.short	(.L_23 - .L_22)
.L_22:
        /*007c*/ 	.word	0x00000000
        /*0080*/ 	.short	0x0006
        /*0082*/ 	.short	0x0024
        /*0084*/ 	.byte	0x00, 0xf0, 0x11, 0x00


	//----- nvinfo : EIATTR_KPARAM_INFO
	.align		4
.L_23:
        /*0088*/ 	.byte	0x04, 0x17
        /*008a*/ 	.short	(.L_25 - .L_24)
.L_24:
        /*008c*/ 	.word	0x00000000
        /*0090*/ 	.short	0x0005
        /*0092*/ 	.short	0x0020
        /*0094*/ 	.byte	0x00, 0xf0, 0x11, 0x00


	//----- nvinfo : EIATTR_KPARAM_INFO
	.align		4
.L_25:
        /*0098*/ 	.byte	0x04, 0x17
        /*009a*/ 	.short	(.L_27 - .L_26)
.L_26:
        /*009c*/ 	.word	0x00000000
        /*00a0*/ 	.short	0x0004
        /*00a2*/ 	.short	0x001c
        /*00a4*/ 	.byte	0x00, 0xf0, 0x11, 0x00


	//----- nvinfo : EIATTR_KPARAM_INFO
	.align		4
.L_27:
        /*00a8*/ 	.byte	0x04, 0x17
        /*00aa*/ 	.short	(.L_29 - .L_28)
.L_28:
        /*00ac*/ 	.word	0x00000000
        /*00b0*/ 	.short	0x0003
        /*00b2*/ 	.short	0x0018
        /*00b4*/ 	.byte	0x00, 0xf0, 0x11, 0x00


	//----- nvinfo : EIATTR_KPARAM_INFO
	.align		4
.L_29:
        /*00b8*/ 	.byte	0x04, 0x17
        /*00ba*/ 	.short	(.L_31 - .L_30)
.L_30:
        /*00bc*/ 	.word	0x00000000
        /*00c0*/ 	.short	0x0002
        /*00c2*/ 	.short	0x0010
        /*00c4*/ 	.byte	0x00, 0xf4, 0x21, 0x00


	//----- nvinfo : EIATTR_KPARAM_INFO
	.align		4
.L_31:
        /*00c8*/ 	.byte	0x04, 0x17
        /*00ca*/ 	.short	(.L_33 - .L_32)
.L_32:
        /*00cc*/ 	.word	0x00000000
        /*00d0*/ 	.short	0x0001
        /*00d2*/ 	.short	0x0008
        /*00d4*/ 	.byte	0x00, 0xf4, 0x21, 0x00


	//----- nvinfo : EIATTR_KPARAM_INFO
	.align		4
.L_33:
        /*00d8*/ 	.byte	0x04, 0x17
        /*00da*/ 	.short	(.L_35 - .L_34)
.L_34:
        /*00dc*/ 	.word	0x00000000
        /*00e0*/ 	.short	0x0000
        /*00e2*/ 	.short	0x0000
        /*00e4*/ 	.byte	0x00, 0xf4, 0x21, 0x00


	//----- nvinfo : EIATTR_SPARSE_MMA_MASK
	.align		4
.L_35:
        /*00e8*/ 	.byte	0x03, 0x50
        /*00ea*/ 	.short	0x0000


	//----- nvinfo : EIATTR_MAXREG_COUNT
	.align		4
        /*00ec*/ 	.byte	0x03, 0x1b
        /*00ee*/ 	.short	0x00ff


	//----- nvinfo : EIATTR_NUM_BARRIERS
	.align		4
        /*00f0*/ 	.byte	0x02, 0x4c
        /*00f2*/ 	.byte	0x01
	.zero		1


	//----- nvinfo : EIATTR_ANNOTATIONS
	.align		4
        /*00f4*/ 	.byte	0x04, 0x55
        /*00f6*/ 	.short	(.L_37 - .L_36)


	//   ....[0]....
.L_36:
        /*00f8*/ 	.word	0x00000001
        /*00fc*/ 	.byte	0xc0, 0x00, 0x00, 0x00, 0x01, 0x00, 0x00, 0x00, 0xe0, 0x00, 0x00, 0x00, 0x01, 0x00, 0x00, 0x00
        /* <DEDUP_REMOVED lines=3277> */
        /*cddc*/ 	.byte	0x80, 0xc9, 0x02, 0x00, 0x01, 0x00, 0x00, 0x00, 0x90, 0xc9, 0x02, 0x00


	//----- nvinfo : EIATTR_MERCURY_ISA_VERSION
	.align		4
.L_37:
        /*cde8*/ 	.byte	0x03, 0x5f
        /*cdea*/ 	.short	0x0101


	//----- nvinfo : EIATTR_EXIT_INSTR_OFFSETS
	.align		4
        /*cdec*/ 	.byte	0x04, 0x1c
        /*cdee*/ 	.short	(.L_39 - .L_38)


	//   ....[0]....
.L_38:
        /*cdf0*/ 	.word	0x0006ace0


	//   ....[1]....
        /*cdf4*/ 	.word	0x0006ad10


	//----- nvinfo : EIATTR_REQNTID
	.align		4
.L_39:
        /*cdf8*/ 	.byte	0x04, 0x10
        /*cdfa*/ 	.short	(.L_41 - .L_40)
.L_40:
        /*cdfc*/ 	.word	0x00000040
        /*ce00*/ 	.word	0x00000001
        /*ce04*/ 	.word	0x00000001


	//----- nvinfo : EIATTR_CBANK_PARAM_SIZE
	.align		4
.L_41:
        /*ce08*/ 	.byte	0x03, 0x19
        /*ce0a*/ 	.short	0x0050


	//----- nvinfo : EIATTR_PARAM_CBANK
	.align		4
        /*ce0c*/ 	.byte	0x04, 0x0a
        /*ce0e*/ 	.short	(.L_43 - .L_42)
	.align		4
.L_42:
        /*ce10*/ 	.word	index@(.nv.constant0.matmul_kernel)
        /*ce14*/ 	.short	0x0210
        /*ce16*/ 	.short	0x0050


	//----- nvinfo : EIATTR_SW_WAR
	.align		4
.L_43:
        /*ce18*/ 	.byte	0x04, 0x36
        /*ce1a*/ 	.short	(.L_45 - .L_44)
.L_44:
        /*ce1c*/ 	.word	0x00000008
.L_45:


//--------------------- .nv.callgraph             --------------------------
	.section	.nv.callgraph,"",@"SHT_CUDA_CALLGRAPH"
	.align	4
	.sectionentsize	8
	.align		4
        /*0000*/ 	.word	0x00000000
	.align		4
        /*0004*/ 	.word	0xffffffff
	.align		4
        /*0008*/ 	.word	0x00000000
	.align		4
        /*000c*/ 	.word	0xfffffffe
	.align		4
        /*0010*/ 	.word	0x00000000
	.align		4
        /*0014*/ 	.word	0xfffffffd
	.align		4
        /*0018*/ 	.word	0x00000000
	.align		4
        /*001c*/ 	.word	0xfffffffc


//--------------------- .text.matmul_kernel       --------------------------
	.section	.text.matmul_kernel,"ax",@progbits
	.align	128
        .global         matmul_kernel
        .type           matmul_kernel,@function
        .size           matmul_kernel,(.L_x_3 - matmul_kernel)
        .other          matmul_kernel,@"STO_CUDA_ENTRY STV_DEFAULT"
matmul_kernel:
.text.matmul_kernel:
[----:B------:R-:W0:Y:S08]  /*0000*/  LDC R1, c[0x0][0x28] ;  /* 0x00000a00ff017b82 */ /* 0x000e300000000800 */
[----:B------:R-:W1:Y:S01]  /*0010*/  LDC.64 R2, c[0x0][0x228] ;  /* 0x00008a00ff027b82 */ /* 0x000e620000000a00 */
[----:B0-----:R-:W-:Y:S01]  /*0020*/  VIADD R1, R1, 0xffffbfd0 ;  /* 0xffffbfd001017836 */ /* 0x001fe20000000000 */
[----:B------:R-:W0:Y:S01]  /*0030*/  S2R R14, SR_TID.X ;  /* 0x00000000000e7919 */ /* 0x000e220000002100 */
[----:B------:R-:W-:Y:S01]  /*0040*/  UMOV UR5, 0x400 ;  /* 0x0000040000057882 */ /* 0x000fe20000000000 */
[----:B------:R-:W-:-:S02]  /*0050*/  CS2R R24, SRZ ;  /* 0x0000000000187805 */ /* 0x000fc4000001ff00 */
[----:B------:R-:W-:Y:S02]  /*0060*/  CS2R R26, SRZ ;  /* 0x00000000001a7805 */ /* 0x000fe4000001ff00 */
[----:B------:R-:W-:Y:S02]  /*0070*/  CS2R R20, SRZ ;  /* 0x0000000000147805 */ /* 0x000fe4000001ff00 */
[----:B------:R-:W-:Y:S01]  /*0080*/  CS2R R22, SRZ ;  /* 0x0000000000167805 */ /* 0x000fe2000001ff00 */
[----:B------:R-:W2:Y:S01]  /*0090*/  S2UR UR6, SR_CgaCtaId ;  /* 0x00000000000679c3 */ /* 0x000ea20000008800 */
[----:B------:R-:W-:Y:S02]  /*00a0*/  CS2R R16, SRZ ;  /* 0x0000000000107805 */ /* 0x000fe4000001ff00 */
[----:B------:R-:W-:Y:S01]  /*00b0*/  CS2R R18, SRZ ;  /* 0x0000000000127805 */ /* 0x000fe2000001ff00 */
[----:B-1----:R1:W-:Y:S01]  /*00c0*/  STL [R1+0x1a7c], R3 ;  /* 0x001a7c0301007387 */ /* 0x0023e20000100800 */
[----:B------:R-:W-:-:S03]  /*00d0*/  VIADD R0, R3, 0xff ;  /* 0x000000ff03007836 */ /* 0x000fc60000000000 */
[----:B------:R-:W-:Y:S02]  /*00e0*/  STL [R1+0x30], RZ ;  /* 0x000030ff01007387 */ /* 0x000fe40000100800 */
[----:B------:R-:W-:Y:S02]  /*00f0*/  SHF.R.S32.HI R5, RZ, 0x1f, R0 ;  /* 0x0000001fff057819 */ /* 0x000fe40000011400 */
[----:B------:R-:W-:Y:S01]  /*0100*/  STL [R1+0x34], RZ ;  /* 0x000034ff01007387 */ /* 0x000fe20000100800 */
[----:B--2---:R-:W-:Y:S01]  /*0110*/  ULEA UR5, UR6, UR5, 0x18 ;  /* 0x0000000506057291 */ /* 0x004fe2000f8ec03f */
[----:B------:R-:W-:Y:S02]  /*0120*/  LEA.HI R5, R5, R0, RZ, 0x8 ;  /* 0x0000000005057211 */ /* 0x000fe400078f40ff */
[----:B------:R-:W-:Y:S02]  /*0130*/  STL [R1+0x38], RZ ;  /* 0x000038ff01007387 */ /* 0x000fe40000100800 */
[----:B------:R-:W-:-:S02]  /*0140*/  SHF.R.S32.HI R0, RZ, 0x8, R5 ;  /* 0x00000008ff007819 */ /* 0x000fc40000011405 */
[----:B------:R-:W-:Y:S03]  /*0150*/  STL [R1+0x3c], RZ ;  /* 0x00003cff01007387 */ /* 0x000fe60000100800 */
[----:B------:R-:W-:Y:S01]  /*0160*/  IMAD.SHL.U32 R0, R0, 0x8, RZ ;  /* 0x0000000800007824 */ /* 0x000fe200078e00ff */
[----:B------:R-:W-:Y:S04]  /*0170*/  STL [R1+0x20], RZ ;  /* 0x000020ff01007387 */ /* 0x000fe80000100800 */
[----:B------:R-:W-:Y:S01]  /*0180*/  STL [R1+0x24], RZ ;  /* 0x000024ff01007387 */ /* 0x000fe20000100800 */
[-C--:B------:R-:W-:Y:S02]  /*0190*/  IABS R9, R0.reuse ;  /* 0x0000000000097213 */ /* 0x080fe40000000000 */
[----:B------:R-:W-:Y:S01]  /*01a0*/  IABS R12, R0 ;  /* 0x00000000000c7213 */ /* 0x000fe20000000000 */
[----:B------:R-:W-:Y:S01]  /*01b0*/  STL [R1+0x28], RZ ;  /* 0x000028ff01007387 */ /* 0x000fe20000100800 */
[----:B------:R-:W2:Y:S03]  /*01c0*/  I2F.RP R4, R9 ;  /* 0x0000000900047306 */ /* 0x000ea60000209400 */
[----:B------:R-:W-:Y:S04]  /*01d0*/  STL [R1+0x2c], RZ ;  /* 0x00002cff01007387 */ /* 0x000fe80000100800 */
[----:B------:R-:W-:Y:S04]  /*01e0*/  STL [R1+0x10], RZ ;  /* 0x000010ff01007387 */ /* 0x000fe80000100800 */
[----:B------:R-:W-:Y:S04]  /*01f0*/  STL [R1+0x14], RZ ;  /* 0x000014ff01007387 */ /* 0x000fe80000100800 */
[----:B------:R-:W-:Y:S01]  /*0200*/  STL [R1+0x18], RZ ;  /* 0x000018ff01007387 */ /* 0x000fe20000100800 */
[----:B--2---:R-:W2:Y:S03]  /*0210*/  MUFU.RCP R4, R4 ;  /* 0x0000000400047308 */ /* 0x004ea60000001000 */
[----:B------:R-:W-:Y:S04]  /*0220*/  STL [R1+0x1c], RZ ;  /* 0x00001cff01007387 */ /* 0x000fe80000100800 */
[----:B------:R-:W-:Y:S04]  /*0230*/  STL [R1], RZ ;  /* 0x000000ff01007387 */ /* 0x000fe80000100800 */
[----:B------:R-:W-:Y:S04]  /*0240*/  STL [R1+0x4], RZ ;  /* 0x000004ff01007387 */ /* 0x000fe80000100800 */
[----:B------:R-:W-:Y:S01]  /*0250*/  STL [R1+0x8], RZ ;  /* 0x000008ff01007387 */ /* 0x000fe20000100800 */
[----:B--2---:R-:W-:-:S03]  /*0260*/  VIADD R6, R4, 0xffffffe ;  /* 0x0ffffffe04067836 */ /* 0x004fc60000000000 */
[----:B------:R-:W-:Y:S01]  /*0270*/  STL [R1+0xc], RZ ;  /* 0x00000cff01007387 */ /* 0x000fe20000100800 */
[----:B------:R-:W-:Y:S01]  /*0280*/  IMAD.MOV R4, RZ, RZ, -R12 ;  /* 0x000000ffff047224 */ /* 0x000fe200078e0a0c */
[----:B------:R2:W3:Y:S02]  /*0290*/  F2I.FTZ.U32.TRUNC.NTZ R7, R6 ;  /* 0x0000000600077305 */ /* 0x0004e4000021f000 */
[----:B------:R-:W-:Y:S04]  /*02a0*/  STL [R1+0x40], RZ ;  /* 0x000040ff01007387 */ /* 0x000fe80000100800 */
[----:B------:R-:W-:Y:S01]  /*02b0*/  STL [R1+0x44], RZ ;  /* 0x000044ff01007387 */ /* 0x000fe20000100800 */
[----:B--2---:R-:W-:-:S03]  /*02c0*/  IMAD.MOV.U32 R6, RZ, RZ, RZ ;  /* 0x000000ffff067224 */ /* 0x004fc600078e00ff */
[----:B------:R-:W-:Y:S04]  /*02d0*/  STL [R1+0x48], RZ ;  /* 0x000048ff01007387 */ /* 0x000fe80000100800 */
[----:B------:R-:W-:Y:S01]  /*02e0*/  STL [R1+0x4c], RZ ;  /* 0x00004cff01007387 */ /* 0x000fe20000100800 */
[----:B---3--:R-:W-:-:S03]  /*02f0*/  IMAD.MOV R8, RZ, RZ, -R7 ;  /* 0x000000ffff087224 */ /* 0x008fc600078e0a07 */
[----:B------:R-:W-:Y:S01]  /*0300*/  STL [R1+0x50], RZ ;  /* 0x000050ff01007387 */ /* 0x000fe20000100800 */
[----:B------:R-:W-:-:S03]  /*0310*/  IMAD R11, R8, R9, RZ ;  /* 0x00000009080b7224 */ /* 0x000fc600078e02ff */
[----:B------:R-:W-:Y:S01]  /*0320*/  STL [R1+0x54], RZ ;  /* 0x000054ff01007387 */ /* 0x000fe20000100800 */
[----:B------:R-:W-:-:S03]  /*0330*/  IMAD.HI.U32 R7, R7, R11, R6 ;  /* 0x0000000b07077227 */ /* 0x000fc600078e0006 */
[----:B------:R-:W-:Y:S04]  /*0340*/  STL [R1+0x58], RZ ;  /* 0x000058ff01007387 */ /* 0x000fe80000100800 */
        /* <DEDUP_REMOVED lines=171> */
[----:B------:R-:W-:Y:S01]  /*0e00*/  STL [R1+0x448], RZ ;  /* 0x000448ff01007387 */ /* 0x000fe20000100800 */
[----:B------:R-:W2:Y:S03]  /*0e10*/  S2R R5, SR_CTAID.X ;  /* 0x0000000000057919 */ /* 0x000ea60000002500 */
        /* <DEDUP_REMOVED lines=8> */
[----:B--2---:R-:W-:-:S03]  /*0ea0*/  IABS R10, R5 ;  /* 0x00000005000a7213 */ /* 0x004fc60000000000 */
[----:B------:R-:W-:Y:S02]  /*0eb0*/  STL [R1+0x47c], RZ ;  /* 0x00047cff01007387 */ /* 0x000fe40000100800 */
[----:B------:R-:W-:Y:S02]  /*0ec0*/  IMAD.MOV.U32 R8, RZ, RZ, R10 ;  /* 0x000000ffff087224 */ /* 0x000fe400078e000a */
[----:B------:R-:W-:Y:S02]  /*0ed0*/  STL [R1+0x480], RZ ;  /* 0x000480ff01007387 */ /* 0x000fe40000100800 */
[----:B------:R-:W-:Y:S02]  /*0ee0*/  IMAD.HI.U32 R7, R7, R8, RZ ;  /* 0x0000000807077227 */ /* 0x000fe400078e00ff */
[----:B------:R-:W-:Y:S02]  /*0ef0*/  STL [R1+0x484], RZ ;  /* 0x000484ff01007387 */ /* 0x000fe40000100800 */
[----:B------:R-:W-:-:S02]  /*0f00*/  IMAD R4, R7, R4, R8 ;  /* 0x0000000407047224 */ /* 0x000fc400078e0208 */
[----:B------:R-:W-:Y:S03]  /*0f10*/  STL [R1+0x488], RZ ;  /* 0x000488ff01007387 */ /* 0x000fe60000100800 */
[----:B------:R-:W-:Y:S01]  /*0f20*/  ISETP.GT.U32.AND P1, PT, R9, R4, PT ;  /* 0x000000040900720c */ /* 0x000fe20003f24070 */
[----:B------:R-:W-:Y:S04]  /*0f30*/  STL [R1+0x48c], RZ ;  /* 0x00048cff01007387 */ /* 0x000fe80000100800 */
[----:B------:R-:W-:Y:S04]  /*0f40*/  STL [R1+0x490], RZ ;  /* 0x000490ff01007387 */ /* 0x000fe80000100800 */
[----:B------:R-:W-:Y:S04]  /*0f50*/  STL [R1+0x494], RZ ;  /* 0x000494ff01007387 */ /* 0x000fe80000100800 */
[----:B------:R-:W-:Y:S01]  /*0f60*/  STL [R1+0x498], RZ ;  /* 0x000498ff01007387 */ /* 0x000fe20000100800 */
[----:B------:R-:W-:-:S02]  /*0f70*/  @!P1 IMAD.IADD R4, R4, 0x1, -R9 ;  /* 0x0000000104049824 */ /* 0x000fc400078e0a09 */
[----:B------:R-:W-:Y:S01]  /*0f80*/  @!P1 VIADD R7, R7, 0x1 ;  /* 0x0000000107079836 */ /* 0x000fe20000000000 */
[----:B------:R-:W-:Y:S01]  /*0f90*/  STL [R1+0x49c], RZ ;  /* 0x00049cff01007387 */ /* 0x000fe20000100800 */
[----:B------:R-:W-:Y:S02]  /*0fa0*/  ISETP.NE.AND P1, PT, R0, RZ, PT ;  /* 0x000000ff0000720c */ /* 0x000fe40003f25270 */
[----:B------:R-:W-:Y:S01]  /*0fb0*/  ISETP.GE.U32.AND P0, PT, R4, R9, PT ;  /* 0x000000090400720c */ /* 0x000fe20003f06070 */
[----:B------:R-:W-:Y:S01]  /*0fc0*/  STL [R1+0x500], RZ ;  /* 0x000500ff01007387 */ /* 0x000fe20000100800 */
[----:B------:R-:W-:-:S03]  /*0fd0*/  LOP3.LUT R4, R5, R0, RZ, 0x3c, !PT ;  /* 0x0000000005047212 */ /* 0x000fc600078e3cff */
[----:B------:R-:W-:Y:S01]  /*0fe0*/  STL [R1+0x504], RZ ;  /* 0x000504ff01007387 */ /* 0x000fe20000100800 */
[----:B------:R-:W-:Y:S01]  /*0ff0*/  ISETP.GE.AND P2, PT, R4, RZ, PT ;  /* 0x000000ff0400720c */ /* 0x000fe20003f46270 */
[----:B------:R-:W-:Y:S02]  /*1000*/  VIADD R4, R2, 0xff ;  /* 0x000000ff02047836 */ /* 0x000fe40000000000 */
[----:B------:R-:W-:Y:S04]  /*1010*/  STL [R1+0x508], RZ ;  /* 0x000508ff01007387 */ /* 0x000fe80000100800 */
[----:B------:R-:W-:Y:S01]  /*1020*/  STL [R1+0x50c], RZ ;  /* 0x00050cff01007387 */ /* 0x000fe20000100800 */
[----:B------:R-:W-:-:S03]  /*1030*/  @P0 VIADD R7, R7, 0x1 ;  /* 0x0000000107070836 */ /* 0x000fc60000000000 */
[----:B------:R-:W-:Y:S01]  /*1040*/  STL [R1+0x540], RZ ;  /* 0x000540ff01007387 */ /* 0x000fe20000100800 */
[----:B------:R-:W-:Y:S01]  /*1050*/  IMAD.MOV.U32 R6, RZ, RZ, R7 ;  /* 0x000000ffff067224 */ /* 0x000fe200078e0007 */
[----:B------:R-:W-:Y:S02]  /*1060*/  SHF.R.S32.HI R7, RZ, 0x1f, R4 ;  /* 0x0000001fff077819 */ /* 0x000fe40000011404 */
[----:B------:R-:W-:Y:S01]  /*1070*/  STL [R1+0x544], RZ ;  /* 0x000544ff01007387 */ /* 0x000fe20000100800 */
[----:B------:R-:W-:Y:S01]  /*1080*/  @!P2 IMAD.MOV R6, RZ, RZ, -R6 ;  /* 0x000000ffff06a224 */ /* 0x000fe200078e0a06 */
[----:B------:R-:W-:Y:S02]  /*1090*/  @!P1 LOP3.LUT R6, RZ, R0, RZ, 0x33, !PT ;  /* 0x00000000ff069212 */ /* 0x000fe400078e33ff */
[----:B------:R-:W-:Y:S01]  /*10a0*/  STL [R1+0x548], RZ ;  /* 0x000548ff01007387 */ /* 0x000fe20000100800 */
[----:B------:R-:W-:Y:S02]  /*10b0*/  LEA.HI R4, R7, R4, RZ, 0x8 ;  /* 0x0000000407047211 */ /* 0x000fe400078f40ff */
[----:B------:R-:W-:Y:S01]  /*10c0*/  IMAD.SHL.U32 R29, R6, 0x8, RZ ;  /* 0x00000008061d7824 */ /* 0x000fe200078e00ff */
[----:B------:R-:W-:Y:S01]  /*10d0*/  STL [R1+0x54c], RZ ;  /* 0x00054cff01007387 */ /* 0x000fe20000100800 */
[----:B------:R-:W-:-:S03]  /*10e0*/  IMAD.MOV R6, RZ, RZ, -R6 ;  /* 0x000000ffff067224 */ /* 0x000fc600078e0a06 */
[----:B------:R-:W-:Y:S01]  /*10f0*/  STL [R1+0x530], RZ ;  /* 0x000530ff01007387 */ /* 0x000fe20000100800 */
[----:B------:R-:W-:Y:S01]  /*1100*/  LEA.HI.SX32 R4, R4, -R29, 0x18 ;  /* 0x8000001d04047211 */ /* 0x000fe200078fc2ff */
[----:B------:R-:W-:Y:S02]  /*1110*/  IMAD R13, R0, R6, R5 ;  /* 0x00000006000d7224 */ /* 0x000fe400078e0205 */
[----:B------:R-:W-:Y:S01]  /*1120*/  STL [R1+0x534], RZ ;  /* 0x000534ff01007387 */ /* 0x000fe20000100800 */
[----:B------:R-:W-:Y:S01]  /*1130*/  VIMNMX R4, R4, 0x8, PT ;  /* 0x0000000804047848 */ /* 0x000fe20003fe0100 */
[----:B------:R-:W-:Y:S01]  /*1140*/  IMAD.MOV.U32 R6, RZ, RZ, RZ ;  /* 0x000000ffff067224 */ /* 0x000fe200078e00ff */
[----:B------:R-:W-:Y:S01]  /*1150*/  IABS R11, R13 ;  /* 0x0000000d000b7213 */ /* 0x000fe20000000000 */
[----:B------:R-:W-:Y:S01]  /*1160*/  STL [R1+0x538], RZ ;  /* 0x000538ff01007387 */ /* 0x000fe20000100800 */
[----:B------:R-:W-:-:S03]  /*1170*/  IABS R9, R4 ;  /* 0x0000000400097213 */ /* 0x000fc60000000000 */
        /* <DEDUP_REMOVED lines=8> */
[----:B------:R-:W-:Y:S04]  /*1200*/  STL [R1+0x514], RZ ;  /* 0x000514ff01007387 */ /* 0x000fe80000100800 */
[----:B------:R-:W-:Y:S04]  /*1210*/  STL [R1+0x518], RZ ;  /* 0x000518ff01007387 */ /* 0x000fe80000100800 */
[----:B------:R-:W-:Y:S01]  /*1220*/  STL [R1+0x51c], RZ ;  /* 0x00051cff01007387 */ /* 0x000fe20000100800 */
[----:B--2---:R-:W-:-:S03]  /*1230*/  VIADD R7, R8, 0xffffffe ;  /* 0x0ffffffe08077836 */ /* 0x004fc60000000000 */
[----:B------:R-:W-:Y:S04]  /*1240*/  STL [R1+0x550], RZ ;  /* 0x000550ff01007387 */ /* 0x000fe80000100800 */
[----:B------:R-:W-:Y:S01]  /*1250*/  STL [R1+0x554], RZ ;  /* 0x000554ff01007387 */ /* 0x000fe20000100800 */
[----:B------:R-:W2:Y:S03]  /*1260*/  F2I.FTZ.U32.TRUNC.NTZ R7, R7 ;  /* 0x0000000700077305 */ /* 0x000ea6000021f000 */
[----:B------:R-:W-:Y:S04]  /*1270*/  STL [R1+0x558], RZ ;  /* 0x000558ff01007387 */ /* 0x000fe80000100800 */
[----:B------:R-:W-:Y:S04]  /*1280*/  STL [R1+0x55c], RZ ;  /* 0x00055cff01007387 */ /* 0x000fe80000100800 */
[----:B------:R-:W-:Y:S04]  /*1290*/  STL [R1+0x560], RZ ;  /* 0x000560ff01007387 */ /* 0x000fe80000100800 */
[----:B------:R-:W-:Y:S01]  /*12a0*/  STL [R1+0x564], RZ ;  /* 0x000564ff01007387 */ /* 0x000fe20000100800 */
[----:B--2---:R-:W-:-:S03]  /*12b0*/  IMAD.MOV R10, RZ, RZ, -R7 ;  /* 0x000000ffff0a7224 */ /* 0x004fc600078e0a07 */
[----:B------:R-:W-:Y:S01]  /*12c0*/  STL [R1+0x568], RZ ;  /* 0x000568ff01007387 */ /* 0x000fe20000100800 */
[----:B------:R-:W-:-:S03]  /*12d0*/  IMAD.MOV.U32 R0, RZ, RZ, R10 ;  /* 0x000000ffff007224 */ /* 0x000fc600078e000a */
[----:B------:R-:W-:Y:S01]  /*12e0*/  STL [R1+0x56c], RZ ;  /* 0x00056cff01007387 */ /* 0x000fe20000100800 */
[----:B------:R-:W-:Y:S01]  /*12f0*/  IMAD R5, R0, R9, RZ ;  /* 0x0000000900057224 */ /* 0x000fe200078e02ff */
[----:B------:R-:W-:Y:S02]  /*1300*/  IABS R0, R4 ;  /* 0x0000000400007213 */ /* 0x000fe40000000000 */
[----:B------:R-:W-:Y:S01]  /*1310*/  STL [R1+0x5e0], RZ ;  /* 0x0005e0ff01007387 */ /* 0x000fe20000100800 */
[----:B------:R-:W-:-:S03]  /*1320*/  IMAD.HI.U32 R6, R7, R5, R6 ;  /* 0x0000000507067227 */ /* 0x000fc600078e0006 */
[----:B------:R-:W-:Y:S01]  /*1330*/  STL [R1+0x5e4], RZ ;  /* 0x0005e4ff01007387 */ /* 0x000fe20000100800 */
[----:B------:R-:W-:Y:S02]  /*1340*/  IMAD.MOV R0, RZ, RZ, -R0 ;  /* 0x000000ffff007224 */ /* 0x000fe400078e0a00 */
[----:B------:R-:W-:Y:S01]  /*1350*/  IMAD.HI.U32 R28, R6, R11, RZ ;  /* 0x0000000b061c7227 */ /* 0x000fe200078e00ff */
[----:B------:R-:W-:Y:S01]  /*1360*/  STL [R1+0x5e8], RZ ;  /* 0x0005e8ff01007387 */ /* 0x000fe20000100800 */
[----:B------:R-:W-:Y:S01]  /*1370*/  ULDC.64 UR8, c[0x0][0x208] ;  /* 0x0000820000087ab9 */ /* 0x000fe20000000a00 */
[----:B------:R-:W-:Y:S01]  /*1380*/  CS2R R6, SRZ ;  /* 0x0000000000067805 */ /* 0x000fe2000001ff00 */
[----:B------:R-:W-:Y:S01]  /*1390*/  IMAD R0, R28, R0, R11 ;  /* 0x000000001c007224 */ /* 0x000fe200078e020b */
[----:B------:R-:W-:Y:S01]  /*13a0*/  STL [R1+0x5ec], RZ ;  /* 0x0005ecff01007387 */ /* 0x000fe20000100800 */
[----:B------:R-:W-:-:S03]  /*13b0*/  CS2R R10, SRZ ;  /* 0x00000000000a7805 */ /* 0x000fc6000001ff00 */
[----:B------:R-:W-:Y:S01]  /*13c0*/  STL [R1+0x5f0], RZ ;  /* 0x0005f0ff01007387 */ /* 0x000fe20000100800 */
[----:B------:R-:W-:-:S03]  /*13d0*/  ISETP.GT.U32.AND P1, PT, R9, R0, PT ;  /* 0x000000000900720c */ /* 0x000fc60003f24070 */
[----:B------:R-:W-:Y:S04]  /*13e0*/  STL [R1+0x5f4], RZ ;  /* 0x0005f4ff01007387 */ /* 0x000fe80000100800 */
[----:B------:R-:W-:Y:S04]  /*13f0*/  STL [R1+0x5f8], RZ ;  /* 0x0005f8ff01007387 */ /* 0x000fe80000100800 */
[----:B------:R-:W-:Y:S02]  /*1400*/  STL [R1+0x5fc], RZ ;  /* 0x0005fcff01007387 */ /* 0x000fe40000100800 */
[----:B------:R-:W-:-:S02]  /*1410*/  @!P1 IMAD.IADD R0, R0, 0x1, -R9 ;  /* 0x0000000100009824 */ /* 0x000fc400078e0a09 */
[----:B------:R-:W-:Y:S01]  /*1420*/  STL [R1+0x630], RZ ;  /* 0x000630ff01007387 */ /* 0x000fe20000100800 */
[----:B------:R-:W-:Y:S01]  /*1430*/  @!P1 VIADD R28, R28, 0x1 ;  /* 0x000000011c1c9836 */ /* 0x000fe20000000000 */
[----:B------:R-:W-:Y:S02]  /*1440*/  ISETP.NE.AND P1, PT, R4, RZ, PT ;  /* 0x000000ff0400720c */ /* 0x000fe40003f25270 */
[----:B------:R-:W-:Y:S01]  /*1450*/  STL [R1+0x634], RZ ;  /* 0x000634ff01007387 */ /* 0x000fe20000100800 */
[----:B------:R-:W-:Y:S02]  /*1460*/  ISETP.GE.U32.AND P0, PT, R0, R9, PT ;  /* 0x000000090000720c */ /* 0x000fe40003f06070 */
[----:B------:R-:W-:Y:S02]  /*1470*/  CS2R R8, SRZ ;  /* 0x0000000000087805 */ /* 0x000fe4000001ff00 */
[----:B------:R-:W-:Y:S01]  /*1480*/  LOP3.LUT R0, R13, R4, RZ, 0x3c, !PT ;  /* 0x000000040d007212 */ /* 0x000fe200078e3cff */
[----:B------:R-:W-:Y:S03]  /*1490*/  STL [R1+0x638], RZ ;  /* 0x000638ff01007387 */ /* 0x000fe60000100800 */
[----:B------:R-:W-:Y:S01]  /*14a0*/  ISETP.GE.AND P2, PT, R0, RZ, PT ;  /* 0x000000ff0000720c */ /* 0x000fe20003f46270 */
[----:B------:R-:W-:Y:S01]  /*14b0*/  STL [R1+0x63c], RZ ;  /* 0x00063cff01007387 */ /* 0x000fe20000100800 */
[----:B0-----:R-:W-:-:S02]  /*14c0*/  LOP3.LUT R0, R14, 0x20, RZ, 0xc0, !PT ;  /* 0x000000200e007812 */ /* 0x001fc400078ec0ff */
[----:B------:R-:W-:Y:S01]  /*14d0*/  CS2R R14, SRZ ;  /* 0x00000000000e7805 */ /* 0x000fe2000001ff00 */
[----:B------:R-:W-:Y:S01]  /*14e0*/  STL [R1+0x620], RZ ;  /* 0x000620ff01007387 */ /* 0x000fe20000100800 */
[----:B------:R-:W-:Y:S01]  /*14f0*/  R2UR UR4, R0 ;  /* 0x00000000000472ca */ /* 0x000fe200000e0000 */
[----:B------:R-:W-:Y:S01]  /*1500*/  @P0 VIADD R28, R28, 0x1 ;  /* 0x000000011c1c0836 */ /* 0x000fe20000000000 */
[----:B------:R-:W1:Y:S01]  /*1510*/  LDC R0, c[0x0][0x230] ;  /* 0x00008c00ff007b82 */ /* 0x000e620000000800 */
[----:B------:R-:W-:Y:S04]  /*1520*/  STL [R1+0x624], RZ ;  /* 0x000624ff01007387 */ /* 0x000fe80000100800 */
[----:B------:R-:W-:Y:S01]  /*1530*/  STL [R1+0x628], RZ ;  /* 0x000628ff01007387 */ /* 0x000fe20000100800 */
[----:B------:R-:W-:Y:S01]  /*1540*/  @!P2 IMAD.MOV R28, RZ, RZ, -R28 ;  /* 0x000000ffff1ca224 */ /* 0x000fe200078e0a1c */
[----:B------:R-:W-:-:S02]  /*1550*/  @!P1 LOP3.LUT R28, RZ, R4, RZ, 0x33, !PT ;  /* 0x00000004ff1c9212 */ /* 0x000fc400078e33ff */
[----:B------:R-:W-:Y:S03]  /*1560*/  STL [R1+0x62c], RZ ;  /* 0x00062cff01007387 */ /* 0x000fe60000100800 */
[----:B------:R-:W-:Y:S01]  /*1570*/  IMAD.MOV R5, RZ, RZ, -R28 ;  /* 0x000000ffff057224 */ /* 0x000fe200078e0a1c */
[----:B------:R-:W-:Y:S01]  /*1580*/  STL [R1+0x610], RZ ;  /* 0x000610ff01007387 */ /* 0x000fe20000100800 */
[----:B------:R-:W-:Y:S02]  /*1590*/  IMAD.SHL.U32 R28, R28, 0x100, RZ ;  /* 0x000001001c1c7824 */ /* 0x000fe400078e00ff */
[----:B------:R-:W-:Y:S01]  /*15a0*/  IMAD R4, R4, R5, R13 ;  /* 0x0000000504047224 */ /* 0x000fe200078e020d */
[----:B------:R-:W-:Y:S01]  /*15b0*/  STL [R1+0x614], RZ ;  /* 0x000614ff01007387 */ /* 0x000fe20000100800 */
[----:B------:R-:W-:Y:S02]  /*15c0*/  CS2R R12, SRZ ;  /* 0x00000000000c7805 */ /* 0x000fe4000001ff00 */
[----:B------:R-:W-:Y:S01]  /*15d0*/  IMAD.IADD R29, R29, 0x1, R4 ;  /* 0x000000011d1d7824 */ /* 0x000fe200078e0204 */
[----:B------:R-:W-:Y:S01]  /*15e0*/  STL [R1+0x618], RZ ;  /* 0x000618ff01007387 */ /* 0x000fe20000100800 */
[----:B------:R-:W-:Y:S01]  /*15f0*/  CS2R R4, SRZ ;  /* 0x0000000000047805 */ /* 0x000fe2000001ff00 */
[----:B-1----:R-:W-:-:S02]  /*1600*/  VIADD R3, R0, 0x1f ;  /* 0x0000001f00037836 */ /* 0x002fc40000000000 */
[----:B------:R-:W-:Y:S04]  /*1610*/  STL [R1+0x61c], RZ ;  /* 0x00061cff01007387 */ /* 0x000fe80000100800 */
[----:B------:R-:W-:Y:S01]  /*1620*/  STL [R1+0x600], RZ ;  /* 0x000600ff01007387 */ /* 0x000fe20000100800 */
[----:B------:R-:W-:-:S03]  /*1630*/  ISETP.GE.AND P0, PT, R3, 0x20, PT ;  /* 0x000000200300780c */ /* 0x000fc60003f06270 */
        /* <DEDUP_REMOVED lines=182> */
[----:B------:R-:W0:Y:S03]  /*21a0*/  S2R R0, SR_TID.X ;  /* 0x0000000000007919 */ /* 0x000e260000002100 */
        /* <DEDUP_REMOVED lines=8> */
[----:B0-----:R-:W-:-:S03]  /*2230*/  LOP3.LUT R0, R0, 0x3f, RZ, 0xc0, !PT ;  /* 0x0000003f00007812 */ /* 0x001fc600078ec0ff */
[----:B------:R-:W-:Y:S02]  /*2240*/  STL [R1+0x11ac], RZ ;  /* 0x0011acff01007387 */ /* 0x000fe40000100800 */
[----:B------:R-:W-:Y:S02]  /*2250*/  IMAD R29, R29, 0x100, R0 ;  /* 0x000001001d1d7824 */ /* 0x000fe400078e0200 */
[----:B------:R-:W-:Y:S02]  /*2260*/  STL [R1+0x1190], RZ ;  /* 0x001190ff01007387 */ /* 0x000fe40000100800 */
[C---:B------:R-:W-:Y:S02]  /*2270*/  VIADD R3, R29.reuse, 0x80 ;  /* 0x000000801d037836 */ /* 0x040fe40000000000 */
[----:B------:R-:W-:Y:S01]  /*2280*/  STL [R1+0x1194], RZ ;  /* 0x001194ff01007387 */ /* 0x000fe20000100800 */
[----:B------:R-:W-:-:S03]  /*2290*/  VIADD R0, R29, 0x40 ;  /* 0x000000401d007836 */ /* 0x000fc60000000000 */
        /* <DEDUP_REMOVED lines=34> */
[----:B------:R0:W-:Y:S02]  /*24c0*/  STL [R1+0x10f8], R3 ;  /* 0x0010f80301007387 */ /* 0x0001e40000100800 */
[----:B0-----:R-:W-:-:S05]  /*24d0*/  VIADD R3, R29, 0xc0 ;  /* 0x000000c01d037836 */ /* 0x001fca0000000000 */
[----:B------:R0:W-:Y:S04]  /*24e0*/  STL [R1+0x10fc], R3 ;  /* 0x0010fc0301007387 */ /* 0x0001e80000100800 */
[----:B0-----:R0:W5:Y:S04]  /*24f0*/  LDL.LU R3, [R1+0x1a7c] ;  /* 0x001a7c0001037983 */ /* 0x0011680000300800 */
[----:B------:R0:W-:Y:S01]  /*2500*/  STL [R1+0x10d8], R0 ;  /* 0x0010d80001007387 */ /* 0x0001e20000100800 */
[----:B------:R-:W-:Y:S05]  /*2510*/  @!P0 BRA `(.L_x_0) ;  /* 0x000004a400908947 */ /* 0x000fea0003800000 */
[----:B------:R-:W2:Y:S04]  /*2520*/  LDL R22, [R1+0x10f8] ;  /* 0x0010f80001167983 */ /* 0x000ea80000100800 */
[----:B------:R-:W3:Y:S01]  /*2530*/  LDL R21, [R1+0x10fc] ;  /* 0x0010fc0001157983 */ /* 0x000ee20000100800 */
[----:B------:R-:W-:Y:S01]  /*2540*/  IABS R6, R2 ;  /* 0x0000000200067213 */ /* 0x000fe20000000000 */
[----:B------:R-:W-:Y:S01]  /*2550*/  IMAD.MOV.U32 R23, RZ, RZ, R0 ;  /* 0x000000ffff177224 */ /* 0x000fe200078e0000 */
[----:B------:R-:W1:Y:S01]  /*2560*/  LDC R15, c[0x0][0x230] ;  /* 0x00008c00ff0f7b82 */ /* 0x000e620000000800 */
[----:B------:R-:W4:Y:S01]  /*2570*/  S2R R18, SR_TID.X ;  /* 0x0000000000127919 */ /* 0x000f220000002100 */
[----:B------:R-:W0:Y:S02]  /*2580*/  I2F.RP R10, R6 ;  /* 0x00000006000a7306 */ /* 0x000e240000209400 */
[----:B0----5:R-:W-:Y:S01]  /*2590*/  IABS R0, R3 ;  /* 0x0000000300007213 */ /* 0x021fe20000000000 */
[----:B------:R-:W-:Y:S01]  /*25a0*/  ULDC UR6, c[0x0][0x23c] ;  /* 0x00008f0000067ab9 */ /* 0x000fe20000000800 */
[----:B------:R-:W-:Y:S01]  /*25b0*/  ULDC.64 UR10, c[0x0][0x218] ;  /* 0x00008600000a7ab9 */ /* 0x000fe20000000a00 */
[----:B------:R-:W-:Y:S01]  /*25c0*/  ULDC UR7, c[0x0][0x240] ;  /* 0x0000900000077ab9 */ /* 0x000fe20000000800 */
[----:B------:R-:W-:-:S02]  /*25d0*/  ULDC.64 UR12, c[0x0][0x210] ;  /* 0x00008400000c7ab9 */ /* 0x000fc40000000a00 */
[----:B------:R-:W0:Y:S08]  /*25e0*/  I2F.RP R7, R0 ;  /* 0x0000000000077306 */ /* 0x000e300000209400 */
[----:B------:R-:W4:Y:S08]  /*25f0*/  MUFU.RCP R10, R10 ;  /* 0x0000000a000a7308 */ /* 0x000f300000001000 */
[----:B0-----:R-:W0:Y:S01]  /*2600*/  MUFU.RCP R7, R7 ;  /* 0x0000000700077308 */ /* 0x001e220000001000 */
[----:B----4-:R-:W-:-:S07]  /*2610*/  VIADD R5, R10, 0xffffffe ;  /* 0x0ffffffe0a057836 */ /* 0x010fce0000000000 */
[----:B------:R-:W4:Y:S01]  /*2620*/  F2I.FTZ.U32.TRUNC.NTZ R5, R5 ;  /* 0x0000000500057305 */ /* 0x000f22000021f000 */
[----:B-1----:R-:W-:Y:S02]  /*2630*/  VIADD R15, R15, 0x1f ;  /* 0x0000001f0f0f7836 */ /* 0x002fe40000000000 */
[----:B0-----:R-:W-:-:S03]  /*2640*/  VIADD R8, R7, 0xffffffe ;  /* 0x0ffffffe07087836 */ /* 0x001fc60000000000 */
[----:B------:R-:W-:Y:S02]  /*2650*/  SHF.R.S32.HI R4, RZ, 0x1f, R15 ;  /* 0x0000001fff047819 */ /* 0x000fe4000001140f */
[----:B------:R-:W0:Y:S01]  /*2660*/  F2I.FTZ.U32.TRUNC.NTZ R9, R8 ;  /* 0x0000000800097305 */ /* 0x000e22000021f000 */
[----:B------:R1:W-:Y:S01]  /*2670*/  STL [R1+0x1ba0], R3 ;  /* 0x001ba00301007387 */ /* 0x0003e20000100800 */
[----:B----4-:R-:W-:Y:S01]  /*2680*/  IMAD.MOV R11, RZ, RZ, -R5 ;  /* 0x000000ffff0b7224 */ /* 0x010fe200078e0a05 */
[----:B-1----:R-:W-:-:S03]  /*2690*/  LEA.HI R3, R4, R15, RZ, 0x5 ;  /* 0x0000000f04037211 */ /* 0x002fc600078f28ff */
[----:B------:R-:W-:Y:S02]  /*26a0*/  IMAD R11, R11, R6, RZ ;  /* 0x000000060b0b7224 */ /* 0x000fe400078e02ff */
[----:B------:R-:W-:-:S04]  /*26b0*/  IMAD.MOV.U32 R4, RZ, RZ, RZ ;  /* 0x000000ffff047224 */ /* 0x000fc800078e00ff */
[----:B------:R-:W-:Y:S01]  /*26c0*/  IMAD.HI.U32 R4, R5, R11, R4 ;  /* 0x0000000b05047227 */ /* 0x000fe200078e0004 */
[----:B------:R-:W-:-:S03]  /*26d0*/  IABS R5, R23 ;  /* 0x0000001700057213 */ /* 0x000fc60000000000 */
[----:B0-----:R-:W-:Y:S01]  /*26e0*/  IMAD.MOV R19, RZ, RZ, -R9 ;  /* 0x000000ffff137224 */ /* 0x001fe200078e0a09 */
[----:B------:R-:W-:Y:S01]  /*26f0*/  IABS R11, R29 ;  /* 0x0000001d000b7213 */ /* 0x000fe20000000000 */
[----:B------:R-:W-:Y:S02]  /*2700*/  IMAD.MOV.U32 R8, RZ, RZ, RZ ;  /* 0x000000ffff087224 */ /* 0x000fe400078e00ff */
[----:B------:R-:W-:Y:S02]  /*2710*/  IMAD R19, R19, R0, RZ ;  /* 0x0000000013137224 */ /* 0x000fe400078e02ff */
[----:B------:R-:W-:-:S04]  /*2720*/  IMAD.HI.U32 R14, R4, R5, RZ ;  /* 0x00000005040e7227 */ /* 0x000fc800078e00ff */
[----:B------:R-:W-:-:S04]  /*2730*/  IMAD.HI.U32 R19, R9, R19, R8 ;  /* 0x0000001309137227 */ /* 0x000fc800078e0008 */
[----:B------:R-:W-:Y:S02]  /*2740*/  IMAD.MOV R14, RZ, RZ, -R14 ;  /* 0x000000ffff0e7224 */ /* 0x000fe400078e0a0e */
[----:B------:R-:W-:Y:S01]  /*2750*/  IMAD.SHL.U32 R3, R18, 0x2, RZ ;  /* 0x0000000212037824 */ /* 0x000fe200078e00ff */
[----:B------:R-:W-:Y:S01]  /*2760*/  STL [R1+0x1a7c], R28 ;  /* 0x001a7c1c01007387 */ /* 0x000fe20000100800 */
[----:B--2---:R-:W-:Y:S02]  /*2770*/  IABS R7, R22 ;  /* 0x0000001600077213 */ /* 0x004fe40000000000 */
[----:B---3--:R-:W-:-:S03]  /*2780*/  IABS R13, R21 ;  /* 0x00000015000d7213 */ /* 0x008fc60000000000 */
[----:B------:R-:W-:-:S04]  /*2790*/  IMAD.HI.U32 R12, R4, R7, RZ ;  /* 0x00000007040c7227 */ /* 0x000fc800078e00ff */
[----:B------:R-:W-:-:S04]  /*27a0*/  IMAD.HI.U32 R10, R4, R13, RZ ;  /* 0x0000000d040a7227 */ /* 0x000fc800078e00ff */
[----:B------:R-:W-:Y:S02]  /*27b0*/  IMAD.MOV R15, RZ, RZ, -R12 ;  /* 0x000000ffff0f7224 */ /* 0x000fe400078e0a0c */
[----:B------:R-:W-:Y:S02]  /*27c0*/  IMAD.MOV R10, RZ, RZ, -R10 ;  /* 0x000000ffff0a7224 */ /* 0x000fe400078e0a0a */
[----:B------:R-:W-:Y:S02]  /*27d0*/  IMAD R8, R6, R15, R7 ;  /* 0x0000000f06087224 */ /* 0x000fe400078e0207 */
[----:B------:R-:W-:-:S04]  /*27e0*/  IMAD.HI.U32 R4, R4, R11, RZ ;  /* 0x0000000b04047227 */ /* 0x000fc800078e00ff */
[----:B------:R-:W-:Y:S02]  /*27f0*/  IMAD.U32 R7, RZ, RZ, UR4 ;  /* 0x00000004ff077e24 */ /* 0x000fe4000f8e00ff */
[C---:B------:R-:W-:Y:S02]  /*2800*/  IMAD R12, R6.reuse, R10, R13 ;  /* 0x0000000a060c7224 */ /* 0x040fe400078e020d */
[----:B------:R-:W-:Y:S01]  /*2810*/  IMAD.MOV R4, RZ, RZ, -R4 ;  /* 0x000000ffff047224 */ /* 0x000fe200078e0a04 */
[----:B------:R-:W-:Y:S01]  /*2820*/  LEA.HI R20, R7, R28, RZ, 0x1b ;  /* 0x0000001c07147211 */ /* 0x000fe200078fd8ff */
[C---:B------:R-:W-:Y:S01]  /*2830*/  IMAD R10, R6.reuse, R14, R5 ;  /* 0x0000000e060a7224 */ /* 0x040fe200078e0205 */
[C---:B------:R-:W-:Y:S01]  /*2840*/  ISETP.GT.U32.AND P1, PT, R6.reuse, R8, PT ;  /* 0x000000080600720c */ /* 0x040fe20003f24070 */
[C---:B------:R-:W-:Y:S01]  /*2850*/  IMAD R11, R6.reuse, R4, R11 ;  /* 0x00000004060b7224 */ /* 0x040fe200078e020b */
[----:B------:R-:W-:Y:S02]  /*2860*/  IABS R13, R20 ;  /* 0x00000014000d7213 */ /* 0x000fe40000000000 */
[----:B------:R-:W-:-:S02]  /*2870*/  ISETP.GT.U32.AND P0, PT, R6, R12, PT ;  /* 0x0000000c0600720c */ /* 0x000fc40003f04070 */
[C---:B------:R-:W-:Y:S01]  /*2880*/  ISETP.GT.U32.AND P2, PT, R6.reuse, R10, PT ;  /* 0x0000000a0600720c */ /* 0x040fe20003f44070 */
[----:B------:R-:W-:Y:S01]  /*2890*/  IMAD.HI.U32 R14, R19, R13, RZ ;  /* 0x0000000d130e7227 */ /* 0x000fe200078e00ff */
[----:B------:R-:W-:-:S03]  /*28a0*/  ISETP.GT.U32.AND P3, PT, R6, R11, PT ;  /* 0x0000000b0600720c */ /* 0x000fc60003f64070 */
[----:B------:R-:W-:Y:S02]  /*28b0*/  IMAD.MOV R14, RZ, RZ, -R14 ;  /* 0x000000ffff0e7224 */ /* 0x000fe400078e0a0e */
[----:B------:R-:W-:Y:S02]  /*28c0*/  IMAD.SHL.U32 R5, R18, 0x8, RZ ;  /* 0x0000000812057824 */ /* 0x000fe400078e00ff */
[--C-:B------:R-:W-:Y:S02]  /*28d0*/  @!P1 IMAD.IADD R8, R8, 0x1, -R6.reuse ;  /* 0x0000000108089824 */ /* 0x100fe400078e0a06 */
[----:B------:R-:W-:Y:S02]  /*28e0*/  IMAD R13, R0, R14, R13 ;  /* 0x0000000e000d7224 */ /* 0x000fe400078e020d */
[--C-:B------:R-:W-:Y:S02]  /*28f0*/  @!P0 IMAD.IADD R12, R12, 0x1, -R6.reuse ;  /* 0x000000010c0c8824 */ /* 0x100fe400078e0a06 */
[--C-:B------:R-:W-:Y:S01]  /*2900*/  @!P2 IMAD.IADD R10, R10, 0x1, -R6.reuse ;  /* 0x000000010a0aa824 */ /* 0x100fe200078e0a06 */
[----:B------:R-:W-:Y:S01]  /*2910*/  LOP3.LUT R4, R18, 0x7, RZ, 0xc0, !PT ;  /* 0x0000000712047812 */ /* 0x000fe200078ec0ff */
[----:B------:R-:W-:Y:S01]  /*2920*/  @!P3 IMAD.IADD R11, R11, 0x1, -R6 ;  /* 0x000000010b0bb824 */ /* 0x000fe200078e0a06 */
[----:B------:R-:W-:-:S02]  /*2930*/  LOP3.LUT R5, R5, 0x30, RZ, 0xc0, !PT ;  /* 0x0000003005057812 */ /* 0x000fc400078ec0ff */
[C---:B------:R-:W-:Y:S02]  /*2940*/  ISETP.GT.U32.AND P0, PT, R6.reuse, R8, PT ;  /* 0x000000080600720c */ /* 0x040fe40003f04070 */
[C---:B------:R-:W-:Y:S02]  /*2950*/  ISETP.GT.U32.AND P2, PT, R6.reuse, R12, PT ;  /* 0x0000000c0600720c */ /* 0x040fe40003f44070 */
[----:B------:R-:W-:Y:S02]  /*2960*/  ISETP.GT.U32.AND P1, PT, R6, R10, PT ;  /* 0x0000000a0600720c */ /* 0x000fe40003f24070 */
[----:B------:R-:W-:Y:S01]  /*2970*/  ISETP.GT.U32.AND P3, PT, R0, R13, PT ;  /* 0x0000000d0000720c */ /* 0x000fe20003f64070 */
[----:B------:R-:W-:Y:S02]  /*2980*/  IMAD.SHL.U32 R15, R18, 0x100, RZ ;  /* 0x00000100120f7824 */ /* 0x000fe400078e00ff */
[C---:B------:R-:W-:Y:S02]  /*2990*/  IMAD R5, R4.reuse, 0x40, R5 ;  /* 0x0000004004057824 */ /* 0x040fe400078e0205 */
[----:B------:R-:W-:-:S02]  /*29a0*/  IMAD R18, R4, 0x210, RZ ;  /* 0x0000021004127824 */ /* 0x000fc400078e02ff */
[C---:B------:R-:W-:Y:S02]  /*29b0*/  VIADD R17, R20.reuse, 0xfc ;  /* 0x000000fc14117836 */ /* 0x040fe40000000000 */
[C---:B------:R-:W-:Y:S02]  /*29c0*/  VIADD R9, R20.reuse, 0xfa ;  /* 0x000000fa14097836 */ /* 0x040fe40000000000 */
[----:B------:R-:W-:Y:S01]  /*29d0*/  VIADD R7, R20, 0xfe ;  /* 0x000000fe14077836 */ /* 0x000fe20000000000 */
[----:B------:R0:W-:Y:S01]  /*29e0*/  STL [R1+0x1e0], R5 ;  /* 0x0001e00501007387 */ /* 0x0001e20000100800 */
[----:B------:R-:W-:Y:S02]  /*29f0*/  LOP3.LUT R18, R18, 0x10, R3, 0x78, !PT ;  /* 0x0000001012127812 */ /* 0x000fe400078e7803 */
[----:B------:R-:W-:Y:S02]  /*2a00*/  IABS R4, R9 ;  /* 0x0000000900047213 */ /* 0x000fe40000000000 */
[----:B------:R-:W-:-:S02]  /*2a10*/  IABS R16, R7 ;  /* 0x0000000700107213 */ /* 0x000fc40000000000 */
[----:B------:R-:W-:Y:S02]  /*2a20*/  ISETP.GT.U32.AND P6, PT, R6, R11, PT ;  /* 0x0000000b0600720c */ /* 0x000fe40003fc4070 */
[----:B0-----:R-:W-:Y:S01]  /*2a30*/  IABS R5, R17 ;  /* 0x0000001100057213 */ /* 0x001fe20000000000 */
[--C-:B------:R-:W-:Y:S01]  /*2a40*/  @!P0 IMAD.IADD R8, R8, 0x1, -R6.reuse ;  /* 0x0000000108088824 */ /* 0x100fe200078e0a06 */
[----:B------:R-:W-:Y:S01]  /*2a50*/  LOP3.LUT R3, R18, 0x1000, R15, 0xf8, !PT ;  /* 0x0000100012037812 */ /* 0x000fe200078ef80f */
[--C-:B------:R-:W-:Y:S01]  /*2a60*/  @!P2 IMAD.IADD R12, R12, 0x1, -R6.reuse ;  /* 0x000000010c0ca824 */ /* 0x100fe200078e0a06 */
[----:B------:R-:W-:Y:S01]  /*2a70*/  ISETP.GE.AND P0, PT, R23, RZ, PT ;  /* 0x000000ff1700720c */ /* 0x000fe20003f06270 */
[----:B------:R-:W-:Y:S01]  /*2a80*/  @!P1 IMAD.IADD R10, R10, 0x1, -R6 ;  /* 0x000000010a0a9824 */ /* 0x000fe200078e0a06 */
[----:B------:R-:W-:Y:S01]  /*2a90*/  ISETP.GE.AND P2, PT, R21, RZ, PT ;  /* 0x000000ff1500720c */ /* 0x000fe20003f46270 */
[----:B------:R-:W-:Y:S01]  /*2aa0*/  @!P3 IMAD.IADD R13, R13, 0x1, -R0 ;  /* 0x000000010d0db824 */ /* 0x000fe200078e0a00 */
[----:B------:R-:W-:Y:S01]  /*2ab0*/  ISETP.GE.AND P1, PT, R22, RZ, PT ;  /* 0x000000ff1600720c */ /* 0x000fe20003f26270 */
[----:B------:R-:W-:Y:S01]  /*2ac0*/  IMAD.HI.U32 R15, R19, R5, RZ ;  /* 0x00000005130f7227 */ /* 0x000fe200078e00ff */
[----:B------:R-:W-:-:S03]  /*2ad0*/  ISETP.GE.AND P3, PT, R29, RZ, PT ;  /* 0x000000ff1d00720c */ /* 0x000fc60003f66270 */
[----:B------:R-:W-:-:S04]  /*2ae0*/  IMAD.HI.U32 R14, R19, R4, RZ ;  /* 0x00000004130e7227 */ /* 0x000fc800078e00ff */
[----:B------:R-:W-:-:S04]  /*2af0*/  IMAD.HI.U32 R18, R19, R16, RZ ;  /* 0x0000001013127227 */ /* 0x000fc800078e00ff */
[----:B------:R-:W-:Y:S02]  /*2b00*/  IMAD.MOV R15, RZ, RZ, -R15 ;  /* 0x000000ffff0f7224 */ /* 0x000fe400078e0a0f */
[----:B------:R-:W-:Y:S02]  /*2b10*/  IMAD.MOV R14, RZ, RZ, -R14 ;  /* 0x000000ffff0e7224 */ /* 0x000fe400078e0a0e */
[----:B------:R-:W-:Y:S01]  /*2b20*/  IMAD.MOV R18, RZ, RZ, -R18 ;  /* 0x000000ffff127224 */ /* 0x000fe200078e0a12 */
[----:B------:R-:W-:Y:S01]  /*2b30*/  ISETP.GE.AND P5, PT, R7, RZ, PT ;  /* 0x000000ff0700720c */ /* 0x000fe20003fa6270 */
[C---:B------:R-:W-:Y:S02]  /*2b40*/  IMAD R5, R0.reuse, R15, R5 ;  /* 0x0000000f00057224 */ /* 0x040fe400078e0205 */
[C---:B------:R-:W-:Y:S02]  /*2b50*/  IMAD R4, R0.reuse, R14, R4 ;  /* 0x0000000e00047224 */ /* 0x040fe400078e0204 */
[----:B------:R-:W-:-:S02]  /*2b60*/  IMAD R7, R0, R18, R16 ;  /* 0x0000001200077224 */ /* 0x000fc400078e0210 */
[----:B------:R-:W-:Y:S02]  /*2b70*/  @!P6 IMAD.IADD R11, R11, 0x1, -R6 ;  /* 0x000000010b0be824 */ /* 0x000fe400078e0a06 */
[----:B------:R-:W-:Y:S02]  /*2b80*/  IMAD.MOV.U32 R14, RZ, RZ, R12 ;  /* 0x000000ffff0e7224 */ /* 0x000fe400078e000c */
[----:B------:R-:W-:Y:S01]  /*2b90*/  @!P0 IMAD.MOV R10, RZ, RZ, -R10 ;  /* 0x000000ffff0a8224 */ /* 0x000fe200078e0a0a */
[----:B------:R-:W-:Y:S01]  /*2ba0*/  ISETP.GT.U32.AND P0, PT, R0, R5, PT ;  /* 0x000000050000720c */ /* 0x000fe20003f04070 */
[----:B------:R-:W-:Y:S01]  /*2bb0*/  @!P2 IMAD.MOV R14, RZ, RZ, -R14 ;  /* 0x000000ffff0ea224 */ /* 0x000fe200078e0a0e */
[----:B------:R-:W-:Y:S01]  /*2bc0*/  ISETP.NE.AND P6, PT, R2, RZ, PT ;  /* 0x000000ff0200720c */ /* 0x000fe20003fc5270 */
[----:B------:R-:W-:Y:S01]  /*2bd0*/  @!P1 IMAD.MOV R8, RZ, RZ, -R8 ;  /* 0x000000ffff089224 */ /* 0x000fe200078e0a08 */
[----:B------:R-:W-:Y:S01]  /*2be0*/  LOP3.LUT R12, RZ, R2, RZ, 0x33, !PT ;  /* 0x00000002ff0c7212 */ /* 0x000fe200078e33ff */
[----:B------:R-:W-:Y:S01]  /*2bf0*/  @!P3 IMAD.MOV R11, RZ, RZ, -R11 ;  /* 0x000000ffff0bb224 */ /* 0x000fe200078e0a0b */
[C---:B------:R-:W-:Y:S01]  /*2c00*/  ISETP.GT.U32.AND P2, PT, R0.reuse, R7, PT ;  /* 0x000000070000720c */ /* 0x040fe20003f44070 */
[----:B------:R0:W-:Y:S01]  /*2c10*/  STL [R1+0x10d0], R3 ;  /* 0x0010d00301007387 */ /* 0x0001e20000100800 */
[----:B------:R-:W-:Y:S01]  /*2c20*/  ISETP.GT.U32.AND P1, PT, R0, R13, PT ;  /* 0x0000000d0000720c */ /* 0x000fe20003f24070 */
[----:B------:R-:W-:Y:S01]  /*2c30*/  VIADD R6, R20, 0xf8 ;  /* 0x000000f814067836 */ /* 0x000fe20000000000 */
[C---:B------:R-:W-:Y:S01]  /*2c40*/  SEL R14, R12.reuse, R14, !P6 ;  /* 0x0000000e0c0e7207 */ /* 0x040fe20007000000 */
[----:B------:R1:W-:Y:S01]  /*2c50*/  STL [R1+0x1a80], R29 ;  /* 0x001a801d01007387 */ /* 0x0003e20000100800 */
[----:B------:R-:W-:-:S02]  /*2c60*/  SEL R28, R12, R11, !P6 ;  /* 0x0000000b0c1c7207 */ /* 0x000fc40007000000 */
[C---:B0-----:R-:W-:Y:S02]  /*2c70*/  SEL R3, R12.reuse, R8, !P6 ;  /* 0x000000080c037207 */ /* 0x041fe40007000000 */
[----:B-1----:R-:W-:Y:S02]  /*2c80*/  SEL R29, R12, R10, !P6 ;  /* 0x0000000a0c1d7207 */ /* 0x002fe40007000000 */
[----:B------:R-:W-:Y:S02]  /*2c90*/  ISETP.GT.U32.AND P6, PT, R0, R4, PT ;  /* 0x000000040000720c */ /* 0x000fe40003fc4070 */
[----:B------:R-:W-:Y:S02]  /*2ca0*/  IABS R2, R6 ;  /* 0x0000000600027213 */ /* 0x000fe40000000000 */
[----:B------:R-:W-:Y:S01]  /*2cb0*/  ISETP.GE.AND P3, PT, R20, RZ, PT ;  /* 0x000000ff1400720c */ /* 0x000fe20003f66270 */
[----:B------:R-:W-:Y:S02]  /*2cc0*/  @!P0 IMAD.IADD R5, R5, 0x1, -R0 ;  /* 0x0000000105058824 */ /* 0x000fe400078e0a00 */
[----:B------:R-:W-:-:S02]  /*2cd0*/  IMAD.MOV.U32 R11, RZ, RZ, R2 ;  /* 0x000000ffff0b7224 */ /* 0x000fc400078e0002 */
[--C-:B------:R-:W-:Y:S02]  /*2ce0*/  @!P2 IMAD.IADD R7, R7, 0x1, -R0.reuse ;  /* 0x000000010707a824 */ /* 0x100fe400078e0a00 */
[C---:B------:R-:W-:Y:S02]  /*2cf0*/  VIADD R8, R20.reuse, 0xf4 ;  /* 0x000000f414087836 */ /* 0x040fe40000000000 */
[----:B------:R-:W-:Y:S02]  /*2d00*/  VIADD R2, R20, 0xf6 ;  /* 0x000000f614027836 */ /* 0x000fe40000000000 */
[--C-:B------:R-:W-:Y:S01]  /*2d10*/  @!P1 IMAD.IADD R13, R13, 0x1, -R0.reuse ;  /* 0x000000010d0d9824 */ /* 0x100fe200078e0a00 */
[C---:B------:R-:W-:Y:S01]  /*2d20*/  ISETP.GT.U32.AND P0, PT, R0.reuse, R5, PT ;  /* 0x000000050000720c */ /* 0x040fe20003f04070 */
[----:B------:R0:W-:Y:S01]  /*2d30*/  STL [R1+0x200], R14 ;  /* 0x0002000e01007387 */ /* 0x0001e20000100800 */
[----:B------:R-:W-:Y:S01]  /*2d40*/  ISETP.GT.U32.AND P2, PT, R0, R7, PT ;  /* 0x000000070000720c */ /* 0x000fe20003f44070 */
[----:B------:R-:W-:Y:S01]  /*2d50*/  IMAD.MOV.U32 R15, RZ, RZ, R13 ;  /* 0x000000ffff0f7224 */ /* 0x000fe200078e000d */
[----:B------:R-:W-:Y:S01]  /*2d60*/  IABS R12, R8 ;  /* 0x00000008000c7213 */ /* 0x000fe20000000000 */
[----:B------:R-:W-:Y:S01]  /*2d70*/  @!P6 IMAD.IADD R4, R4, 0x1, -R0 ;  /* 0x000000010404e824 */ /* 0x000fe200078e0a00 */
[----:B------:R-:W-:Y:S01]  /*2d80*/  IABS R10, R2 ;  /* 0x00000002000a7213 */ /* 0x000fe20000000000 */
[----:B------:R-:W-:Y:S01]  /*2d90*/  @!P3 IMAD.MOV R15, RZ, RZ, -R15 ;  /* 0x000000ffff0fb224 */ /* 0x000fe200078e0a0f */
[----:B------:R-:W-:Y:S01]  /*2da0*/  ISETP.GE.AND P1, PT, R9, RZ, PT ;  /* 0x000000ff0900720c */ /* 0x000fe20003f26270 */
[----:B0-----:R-:W-:Y:S01]  /*2db0*/  IMAD.HI.U32 R14, R19, R11, RZ ;  /* 0x0000000b130e7227 */ /* 0x001fe200078e00ff */
[----:B------:R-:W-:-:S03]  /*2dc0*/  ISETP.GT.U32.AND P3, PT, R0, R4, PT ;  /* 0x000000040000720c */ /* 0x000fc60003f64070 */
[----:B------:R-:W-:Y:S02]  /*2dd0*/  IMAD.MOV R14, RZ, RZ, -R14 ;  /* 0x000000ffff0e7224 */ /* 0x000fe400078e0a0e */
[----:B------:R-:W-:Y:S02]  /*2de0*/  IMAD.MOV.U32 R9, RZ, RZ, R12 ;  /* 0x000000ffff097224 */ /* 0x000fe400078e000c */
[----:B------:R-:W-:-:S04]  /*2df0*/  IMAD.HI.U32 R12, R19, R10, RZ ;  /* 0x0000000a130c7227 */ /* 0x000fc800078e00ff */
[----:B------:R-:W-:Y:S02]  /*2e00*/  IMAD R11, R0, R14, R11 ;  /* 0x0000000e000b7224 */ /* 0x000fe400078e020b */
[----:B------:R-:W-:Y:S02]  /*2e10*/  IMAD.MOV R12, RZ, RZ, -R12 ;  /* 0x000000ffff0c7224 */ /* 0x000fe400078e0a0c */
[--C-:B------:R-:W-:Y:S01]  /*2e20*/  @!P0 IMAD.IADD R5, R5, 0x1, -R0.reuse ;  /* 0x0000000105058824 */ /* 0x100fe200078e0a00 */
[----:B------:R-:W-:Y:S01]  /*2e30*/  ISETP.GE.AND P0, PT, R8, RZ, PT ;  /* 0x000000ff0800720c */ /* 0x000fe20003f06270 */
[----:B------:R-:W-:Y:S01]  /*2e40*/  @!P2 IMAD.IADD R7, R7, 0x1, -R0 ;  /* 0x000000010707a824 */ /* 0x000fe200078e0a00 */
[C---:B------:R-:W-:Y:S01]  /*2e50*/  ISETP.GT.U32.AND P2, PT, R0.reuse, R11, PT ;  /* 0x0000000b0000720c */ /* 0x040fe20003f44070 */
[----:B------:R-:W-:Y:S01]  /*2e60*/  IMAD R8, R0, R12, R10 ;  /* 0x0000000c00087224 */ /* 0x000fe200078e020a */
[----:B------:R-:W-:Y:S01]  /*2e70*/  ISETP.GE.AND P4, PT, R17, RZ, PT ;  /* 0x000000ff1100720c */ /* 0x000fe20003f86270 */
[----:B------:R-:W-:Y:S01]  /*2e80*/  @!P3 IMAD.IADD R4, R4, 0x1, -R0 ;  /* 0x000000010404b824 */ /* 0x000fe200078e0a00 */
[----:B------:R-:W-:Y:S02]  /*2e90*/  STL [R1+0x1b08], R29 ;  /* 0x001b081d01007387 */ /* 0x000fe40000100800 */
[----:B------:R-:W-:-:S02]  /*2ea0*/  ISETP.GT.U32.AND P3, PT, R0, R8, PT ;  /* 0x000000080000720c */ /* 0x000fc40003f64070 */
[----:B------:R0:W-:Y:S01]  /*2eb0*/  STL [R1+0x204], R3 ;  /* 0x0002040301007387 */ /* 0x0001e20000100800 */
[----:B------:R-:W-:Y:S01]  /*2ec0*/  ISETP.GE.AND P6, PT, R6, RZ, PT ;  /* 0x000000ff0600720c */ /* 0x000fe20003fc6270 */
[----:B------:R-:W-:-:S03]  /*2ed0*/  IMAD.MOV.U32 R6, RZ, RZ, R5 ;  /* 0x000000ffff067224 */ /* 0x000fc600078e0005 */
[----:B------:R-:W-:Y:S02]  /*2ee0*/  @!P2 IMAD.IADD R11, R11, 0x1, -R0 ;  /* 0x000000010b0ba824 */ /* 0x000fe400078e0a00 */
[----:B0-----:R-:W-:-:S04]  /*2ef0*/  IMAD.MOV.U32 R3, RZ, RZ, R7 ;  /* 0x000000ffff037224 */ /* 0x001fc800078e0007 */
[----:B------:R-:W-:Y:S01]  /*2f00*/  @!P5 IMAD.MOV R3, RZ, RZ, -R3 ;  /* 0x000000ffff03d224 */ /* 0x000fe200078e0a03 */
[----:B------:R-:W-:Y:S01]  /*2f10*/  ISETP.GE.AND P5, PT, R2, RZ, PT ;  /* 0x000000ff0200720c */ /* 0x000fe20003fa6270 */
[----:B------:R-:W-:Y:S01]  /*2f20*/  VIADD R2, R20, 0xf2 ;  /* 0x000000f214027836 */ /* 0x000fe20000000000 */
[----:B------:R-:W-:Y:S01]  /*2f30*/  ISETP.GT.U32.AND P2, PT, R0, R11, PT ;  /* 0x0000000b0000720c */ /* 0x000fe20003f44070 */
[----:B------:R-:W-:Y:S02]  /*2f40*/  @!P4 IMAD.MOV R6, RZ, RZ, -R6 ;  /* 0x000000ffff06c224 */ /* 0x000fe400078e0a06 */
[----:B------:R-:W-:Y:S01]  /*2f50*/  @!P3 IMAD.IADD R8, R8, 0x1, -R0 ;  /* 0x000000010808b824 */ /* 0x000fe200078e0a00 */
[----:B------:R-:W-:Y:S01]  /*2f60*/  IABS R7, R2 ;  /* 0x0000000200077213 */ /* 0x000fe20000000000 */
[----:B------:R-:W-:Y:S01]  /*2f70*/  IMAD.HI.U32 R13, R19, R9, RZ ;  /* 0x00000009130d7227 */ /* 0x000fe200078e00ff */
[----:B------:R-:W-:Y:S02]  /*2f80*/  STL [R1+0x1b0c], R28 ;  /* 0x001b0c1c01007387 */ /* 0x000fe40000100800 */
[----:B------:R-:W-:-:S02]  /*2f90*/  ISETP.GT.U32.AND P3, PT, R0, R8, PT ;  /* 0x000000080000720c */ /* 0x000fc40003f64070 */
[----:B------:R-:W-:Y:S01]  /*2fa0*/  STL [R1+0x1c8], R15 ;  /* 0x0001c80f01007387 */ /* 0x000fe20000100800 */
[----:B------:R-:W-:-:S03]  /*2fb0*/  IMAD.MOV R13, RZ, RZ, -R13 ;  /* 0x000000ffff0d7224 */ /* 0x000fc600078e0a0d */
[----:B------:R-:W-:Y:S01]  /*2fc0*/  STL [R1+0x1cc], R3 ;  /* 0x0001cc0301007387 */ /* 0x000fe20000100800 */
[----:B------:R-:W-:-:S03]  /*2fd0*/  VIADD R5, R20, 0xf0 ;  /* 0x000000f014057836 */ /* 0x000fc60000000000 */
[----:B------:R0:W-:Y:S01]  /*2fe0*/  STL [R1+0x1d0], R6 ;  /* 0x0001d00601007387 */ /* 0x0001e20000100800 */
[----:B------:R-:W-:Y:S01]  /*2ff0*/  IMAD R9, R0, R13, R9 ;  /* 0x0000000d00097224 */ /* 0x000fe200078e0209 */
[----:B------:R-:W-:Y:S01]  /*3000*/  IABS R21, R5 ;  /* 0x0000000500157213 */ /* 0x000fe20000000000 */
[----:B------:R-:W-:Y:S02]  /*3010*/  @!P2 IMAD.IADD R11, R11, 0x1, -R0 ;  /* 0x000000010b0ba824 */ /* 0x000fe400078e0a00 */
[----:B0-----:R-:W-:-:S04]  /*3020*/  IMAD.HI.U32 R6, R19, R7, RZ ;  /* 0x0000000713067227 */ /* 0x001fc800078e00ff */
[----:B------:R-:W-:Y:S01]  /*3030*/  IMAD.MOV R6, RZ, RZ, -R6 ;  /* 0x000000ffff067224 */ /* 0x000fe200078e0a06 */
[----:B------:R-:W-:Y:S02]  /*3040*/  ISETP.GT.U32.AND P2, PT, R0, R9, PT ;  /* 0x000000090000720c */ /* 0x000fe40003f44070 */
[----:B------:R-:W-:Y:S01]  /*3050*/  ISETP.GE.AND P4, PT, R2, RZ, PT ;  /* 0x000000ff0200720c */ /* 0x000fe20003f86270 */
[----:B------:R-:W-:Y:S02]  /*3060*/  IMAD R7, R0, R6, R7 ;  /* 0x0000000600077224 */ /* 0x000fe400078e0207 */
[----:B------:R-:W-:-:S04]  /*3070*/  IMAD.HI.U32 R2, R19, R21, RZ ;  /* 0x0000001513027227 */ /* 0x000fc800078e00ff */
[----:B------:R-:W-:Y:S01]  /*3080*/  @!P3 IMAD.IADD R8, R8, 0x1, -R0 ;  /* 0x000000010808b824 */ /* 0x000fe200078e0a00 */
[C---:B------:R-:W-:Y:S01]  /*3090*/  ISETP.GT.U32.AND P3, PT, R0.reuse, R7, PT ;  /* 0x000000070000720c */ /* 0x040fe20003f64070 */
[----:B------:R-:W-:Y:S02]  /*30a0*/  IMAD.MOV R2, RZ, RZ, -R2 ;  /* 0x000000ffff027224 */ /* 0x000fe400078e0a02 */
[----:B------:R-:W-:Y:S02]  /*30b0*/  IMAD.MOV.U32 R12, RZ, RZ, R11 ;  /* 0x000000ffff0c7224 */ /* 0x000fe400078e000b */
[----:B------:R-:W-:Y:S02]  /*30c0*/  IMAD R21, R0, R2, R21 ;  /* 0x0000000200157224 */ /* 0x000fe400078e0215 */
[----:B------:R-:W-:Y:S02]  /*30d0*/  IMAD.MOV.U32 R3, RZ, RZ, R4 ;  /* 0x000000ffff037224 */ /* 0x000fe400078e0004 */
[----:B------:R-:W-:-:S02]  /*30e0*/  @!P2 IMAD.IADD R9, R9, 0x1, -R0 ;  /* 0x000000010909a824 */ /* 0x000fc400078e0a00 */
[----:B------:R-:W-:Y:S02]  /*30f0*/  VIADD R4, R20, 0xee ;  /* 0x000000ee14047836 */ /* 0x000fe40000000000 */
[----:B------:R-:W-:Y:S01]  /*3100*/  @!P6 IMAD.MOV R12, RZ, RZ, -R12 ;  /* 0x000000ffff0ce224 */ /* 0x000fe200078e0a0c */
[C---:B------:R-:W-:Y:S01]  /*3110*/  ISETP.GT.U32.AND P6, PT, R0.reuse, R21, PT ;  /* 0x000000150000720c */ /* 0x040fe20003fc4070 */
[----:B------:R-:W-:Y:S01]  /*3120*/  @!P3 IMAD.IADD R7, R7, 0x1, -R0 ;  /* 0x000000010707b824 */ /* 0x000fe200078e0a00 */
[----:B------:R-:W-:Y:S02]  /*3130*/  ISETP.GT.U32.AND P2, PT, R0, R9, PT ;  /* 0x000000090000720c */ /* 0x000fe40003f44070 */
[----:B------:R-:W-:Y:S01]  /*3140*/  IABS R10, R4 ;  /* 0x00000004000a7213 */ /* 0x000fe20000000000 */
[----:B------:R-:W-:Y:S01]  /*3150*/  @!P1 IMAD.MOV R3, RZ, RZ, -R3 ;  /* 0x000000ffff039224 */ /* 0x000fe200078e0a03 */
[----:B------:R-:W-:Y:S01]  /*3160*/  ISETP.GE.AND P1, PT, R5, RZ, PT ;  /* 0x000000ff0500720c */ /* 0x000fe20003f26270 */
[----:B------:R-:W-:Y:S01]  /*3170*/  VIADD R5, R20, 0xec ;  /* 0x000000ec14057836 */ /* 0x000fe20000000000 */
[----:B------:R-:W-:Y:S01]  /*3180*/  ISETP.GT.U32.AND P3, PT, R0, R7, PT ;  /* 0x000000070000720c */ /* 0x000fe20003f64070 */
[----:B------:R-:W-:-:S03]  /*3190*/  IMAD.HI.U32 R6, R19, R10, RZ ;  /* 0x0000000a13067227 */ /* 0x000fc600078e00ff */
[----:B------:R-:W-:Y:S01]  /*31a0*/  IABS R14, R5 ;  /* 0x00000005000e7213 */ /* 0x000fe20000000000 */
[----:B------:R-:W-:Y:S02]  /*31b0*/  IMAD.MOV R6, RZ, RZ, -R6 ;  /* 0x000000ffff067224 */ /* 0x000fe400078e0a06 */
[----:B------:R-:W-:Y:S02]  /*31c0*/  VIADD R17, R20, 0xea ;  /* 0x000000ea14117836 */ /* 0x000fe40000000000 */
[--C-:B------:R-:W-:Y:S02]  /*31d0*/  @!P6 IMAD.IADD R21, R21, 0x1, -R0.reuse ;  /* 0x000000011515e824 */ /* 0x100fe400078e0a00 */
[----:B------:R-:W-:Y:S01]  /*31e0*/  @!P2 IMAD.IADD R9, R9, 0x1, -R0 ;  /* 0x000000010909a824 */ /* 0x000fe200078e0a00 */
[----:B------:R-:W-:Y:S01]  /*31f0*/  ISETP.GE.AND P2, PT, R5, RZ, PT ;  /* 0x000000ff0500720c */ /* 0x000fe20003f46270 */
[C---:B------:R-:W-:Y:S01]  /*3200*/  IMAD R10, R0.reuse, R6, R10 ;  /* 0x00000006000a7224 */ /* 0x040fe200078e020a */
[----:B------:R-:W-:Y:S01]  /*3210*/  IABS R5, R17 ;  /* 0x0000001100057213 */ /* 0x000fe20000000000 */
[----:B------:R-:W-:Y:S01]  /*3220*/  IMAD.HI.U32 R2, R19, R14, RZ ;  /* 0x0000000e13027227 */ /* 0x000fe200078e00ff */
[C---:B------:R-:W-:Y:S01]  /*3230*/  ISETP.GT.U32.AND P6, PT, R0.reuse, R21, PT ;  /* 0x000000150000720c */ /* 0x040fe20003fc4070 */
[----:B------:R0:W-:Y:S02]  /*3240*/  STL [R1+0x1d4], R3 ;  /* 0x0001d40301007387 */ /* 0x0001e40000100800 */
[----:B------:R-:W-:Y:S01]  /*3250*/  @!P3 IMAD.IADD R7, R7, 0x1, -R0 ;  /* 0x000000010707b824 */ /* 0x000fe200078e0a00 */
[----:B------:R-:W-:Y:S01]  /*3260*/  ISETP.GT.U32.AND P3, PT, R0, R10, PT ;  /* 0x0000000a0000720c */ /* 0x000fe20003f64070 */
[----:B------:R-:W-:-:S02]  /*3270*/  IMAD.MOV R2, RZ, RZ, -R2 ;  /* 0x000000ffff027224 */ /* 0x000fc400078e0a02 */
[----:B------:R-:W-:Y:S02]  /*3280*/  VIADD R18, R20, 0xe8 ;  /* 0x000000e814127836 */ /* 0x000fe40000000000 */
[----:B0-----:R-:W-:Y:S02]  /*3290*/  IMAD.MOV.U32 R3, RZ, RZ, R8 ;  /* 0x000000ffff037224 */ /* 0x001fe400078e0008 */
[----:B------:R-:W-:Y:S01]  /*32a0*/  IMAD.HI.U32 R8, R19, R5, RZ ;  /* 0x0000000513087227 */ /* 0x000fe200078e00ff */
[----:B------:R-:W-:-:S03]  /*32b0*/  IABS R13, R18 ;  /* 0x00000012000d7213 */ /* 0x000fc60000000000 */
[C---:B------:R-:W-:Y:S02]  /*32c0*/  IMAD R14, R0.reuse, R2, R14 ;  /* 0x00000002000e7224 */ /* 0x040fe400078e020e */
[----:B------:R-:W-:Y:S02]  /*32d0*/  IMAD.MOV R8, RZ, RZ, -R8 ;  /* 0x000000ffff087224 */ /* 0x000fe400078e0a08 */
[----:B------:R-:W-:Y:S02]  /*32e0*/  @!P5 IMAD.MOV R3, RZ, RZ, -R3 ;  /* 0x000000ffff03d224 */ /* 0x000fe400078e0a03 */
[--C-:B------:R-:W-:Y:S01]  /*32f0*/  @!P6 IMAD.IADD R21, R21, 0x1, -R0.reuse ;  /* 0x000000011515e824 */ /* 0x100fe200078e0a00 */
[C---:B------:R-:W-:Y:S01]  /*3300*/  ISETP.GT.U32.AND P6, PT, R0.reuse, R14, PT ;  /* 0x0000000e0000720c */ /* 0x040fe20003fc4070 */
[----:B------:R-:W-:Y:S02]  /*3310*/  IMAD R5, R0, R8, R5 ;  /* 0x0000000800057224 */ /* 0x000fe400078e0205 */
[----:B------:R-:W-:Y:S01]  /*3320*/  IMAD.HI.U32 R23, R19, R13, RZ ;  /* 0x0000000d13177227 */ /* 0x000fe200078e00ff */
[----:B------:R-:W-:Y:S03]  /*3330*/  STL [R1+0x1d8], R12 ;  /* 0x0001d80c01007387 */ /* 0x000fe60000100800 */
[----:B------:R-:W-:Y:S01]  /*3340*/  @!P3 IMAD.IADD R10, R10, 0x1, -R0 ;  /* 0x000000010a0ab824 */ /* 0x000fe200078e0a00 */
[----:B------:R0:W-:Y:S01]  /*3350*/  STL [R1+0x1dc], R3 ;  /* 0x0001dc0301007387 */ /* 0x0001e20000100800 */
[----:B------:R-:W-:Y:S01]  /*3360*/  ISETP.GT.U32.AND P3, PT, R0, R5, PT ;  /* 0x000000050000720c */ /* 0x000fe20003f64070 */
[----:B------:R-:W-:Y:S01]  /*3370*/  IMAD.MOV R23, RZ, RZ, -R23 ;  /* 0x000000ffff177224 */ /* 0x000fe200078e0a17 */
[----:B------:R-:W-:Y:S01]  /*3380*/  ISETP.GE.AND P5, PT, R4, RZ, PT ;  /* 0x000000ff0400720c */ /* 0x000fe20003fa6270 */
[----:B------:R-:W-:-:S02]  /*3390*/  VIADD R4, R20, 0xe6 ;  /* 0x000000e614047836 */ /* 0x000fc40000000000 */
[----:B------:R-:W-:Y:S02]  /*33a0*/  VIADD R16, R20, 0xe4 ;  /* 0x000000e414107836 */ /* 0x000fe40000000000 */
[----:B0-----:R-:W-:Y:S02]  /*33b0*/  IMAD.MOV.U32 R3, RZ, RZ, R9 ;  /* 0x000000ffff037224 */ /* 0x001fe400078e0009 */
[----:B------:R-:W-:Y:S02]  /*33c0*/  IMAD R13, R0, R23, R13 ;  /* 0x00000017000d7224 */ /* 0x000fe400078e020d */
[----:B------:R-:W-:Y:S01]  /*33d0*/  @!P0 IMAD.MOV R3, RZ, RZ, -R3 ;  /* 0x000000ffff038224 */ /* 0x000fe200078e0a03 */
[----:B------:R-:W-:Y:S01]  /*33e0*/  IABS R15, R4 ;  /* 0x00000004000f7213 */ /* 0x000fe20000000000 */
[----:B------:R-:W-:Y:S01]  /*33f0*/  @!P6 IMAD.IADD R14, R14, 0x1, -R0 ;  /* 0x000000010e0ee824 */ /* 0x000fe200078e0a00 */
[----:B------:R-:W-:Y:S02]  /*3400*/  IABS R6, R16 ;  /* 0x0000001000067213 */ /* 0x000fe40000000000 */
[----:B------:R-:W-:Y:S01]  /*3410*/  ISETP.GT.U32.AND P6, PT, R0, R13, PT ;  /* 0x0000000d0000720c */ /* 0x000fe20003fc4070 */
[----:B------:R0:W-:Y:S01]  /*3420*/  STL [R1+0xc], R3 ;  /* 0x00000c0301007387 */ /* 0x0001e20000100800 */
[----:B------:R-:W-:-:S04]  /*3430*/  IMAD.HI.U32 R22, R19, R15, RZ ;  /* 0x0000000f13167227 */ /* 0x000fc800078e00ff */
[----:B------:R-:W-:Y:S01]  /*3440*/  @!P3 IMAD.IADD R5, R5, 0x1, -R0 ;  /* 0x000000010505b824 */ /* 0x000fe200078e0a00 */
[----:B------:R-:W-:Y:S01]  /*3450*/  ISETP.GT.U32.AND P3, PT, R0, R10, PT ;  /* 0x0000000a0000720c */ /* 0x000fe20003f64070 */
[----:B0-----:R-:W-:Y:S02]  /*3460*/  IMAD.MOV.U32 R3, RZ, RZ, R7 ;  /* 0x000000ffff037224 */ /* 0x001fe400078e0007 */
[----:B------:R-:W-:Y:S02]  /*3470*/  VIADD R11, R20, 0xe2 ;  /* 0x000000e2140b7836 */ /* 0x000fe40000000000 */
[----:B------:R-:W-:-:S04]  /*3480*/  IMAD.HI.U32 R8, R19, R6, RZ ;  /* 0x0000000613087227 */ /* 0x000fc800078e00ff */
[----:B------:R-:W-:Y:S02]  /*3490*/  @!P4 IMAD.MOV R3, RZ, RZ, -R3 ;  /* 0x000000ffff03c224 */ /* 0x000fe400078e0a03 */
[----:B------:R-:W-:Y:S01]  /*34a0*/  IMAD.MOV R22, RZ, RZ, -R22 ;  /* 0x000000ffff167224 */ /* 0x000fe200078e0a16 */
[----:B------:R-:W-:Y:S01]  /*34b0*/  IABS R2, R11 ;  /* 0x0000000b00027213 */ /* 0x000fe20000000000 */
[----:B------:R-:W-:Y:S01]  /*34c0*/  IMAD.MOV R23, RZ, RZ, -R8 ;  /* 0x000000ffff177224 */ /* 0x000fe200078e0a08 */
[----:B------:R0:W-:Y:S01]  /*34d0*/  STL [R1+0x7c], R3 ;  /* 0x00007c0301007387 */ /* 0x0001e20000100800 */
[C---:B------:R-:W-:Y:S01]  /*34e0*/  IMAD R8, R0.reuse, R22, R15 ;  /* 0x0000001600087224 */ /* 0x040fe200078e020f */
[C---:B------:R-:W-:Y:S01]  /*34f0*/  ISETP.GT.U32.AND P0, PT, R0.reuse, R14, PT ;  /* 0x0000000e0000720c */ /* 0x040fe20003f04070 */
[C---:B------:R-:W-:Y:S02]  /*3500*/  IMAD R6, R0.reuse, R23, R6 ;  /* 0x0000001700067224 */ /* 0x040fe400078e0206 */
[----:B------:R-:W-:Y:S01]  /*3510*/  @!P6 IMAD.IADD R13, R13, 0x1, -R0 ;  /* 0x000000010d0de824 */ /* 0x000fe200078e0a00 */
[----:B------:R-:W-:Y:S01]  /*3520*/  ISETP.GT.U32.AND P6, PT, R0, R5, PT ;  /* 0x000000050000720c */ /* 0x000fe20003fc4070 */
[----:B0-----:R-:W-:-:S02]  /*3530*/  IMAD.MOV.U32 R3, RZ, RZ, R21 ;  /* 0x000000ffff037224 */ /* 0x001fc400078e0015 */
[----:B------:R-:W-:-:S04]  /*3540*/  IMAD.HI.U32 R12, R19, R2, RZ ;  /* 0x00000002130c7227 */ /* 0x000fc800078e00ff */
[----:B------:R-:W-:Y:S01]  /*3550*/  @!P1 IMAD.MOV R3, RZ, RZ, -R3 ;  /* 0x000000ffff039224 */ /* 0x000fe200078e0a03 */
[----:B------:R-:W-:Y:S01]  /*3560*/  ISETP.GT.U32.AND P1, PT, R0, R8, PT ;  /* 0x000000080000720c */ /* 0x000fe20003f24070 */
[----:B------:R-:W-:Y:S01]  /*3570*/  @!P3 IMAD.IADD R10, R10, 0x1, -R0 ;  /* 0x000000010a0ab824 */ /* 0x000fe200078e0a00 */
[C---:B------:R-:W-:Y:S01]  /*3580*/  ISETP.GT.U32.AND P3, PT, R0.reuse, R6, PT ;  /* 0x000000060000720c */ /* 0x040fe20003f64070 */
[----:B------:R-:W-:Y:S01]  /*3590*/  IMAD.MOV R15, RZ, RZ, -R12 ;  /* 0x000000ffff0f7224 */ /* 0x000fe200078e0a0c */
[----:B------:R-:W-:Y:S01]  /*35a0*/  ISETP.GT.U32.AND P4, PT, R0, R13, PT ;  /* 0x0000000d0000720c */ /* 0x000fe20003f84070 */
[----:B------:R-:W-:Y:S02]  /*35b0*/  VIADD R9, R20, 0xde ;  /* 0x000000de14097836 */ /* 0x000fe40000000000 */
[----:B------:R-:W-:Y:S02]  /*35c0*/  IMAD R2, R0, R15, R2 ;  /* 0x0000000f00027224 */ /* 0x000fe400078e0202 */
[----:B------:R-:W-:-:S02]  /*35d0*/  VIADD R12, R20, 0xe0 ;  /* 0x000000e0140c7836 */ /* 0x000fc40000000000 */
[--C-:B------:R-:W-:Y:S02]  /*35e0*/  @!P0 IMAD.IADD R14, R14, 0x1, -R0.reuse ;  /* 0x000000010e0e8824 */ /* 0x100fe400078e0a00 */
[--C-:B------:R-:W-:Y:S01]  /*35f0*/  @!P6 IMAD.IADD R5, R5, 0x1, -R0.reuse ;  /* 0x000000010505e824 */ /* 0x100fe200078e0a00 */
[----:B------:R-:W-:Y:S01]  /*3600*/  ISETP.GT.U32.AND P6, PT, R0, R2, PT ;  /* 0x000000020000720c */ /* 0x000fe20003fc4070 */
[----:B------:R-:W-:Y:S01]  /*3610*/  @!P1 IMAD.IADD R8, R8, 0x1, -R0 ;  /* 0x0000000108089824 */ /* 0x000fe200078e0a00 */
[----:B------:R-:W-:Y:S01]  /*3620*/  IABS R7, R9 ;  /* 0x0000000900077213 */ /* 0x000fe20000000000 */
[----:B------:R-:W-:Y:S01]  /*3630*/  IMAD.MOV.U32 R22, RZ, RZ, R10 ;  /* 0x000000ffff167224 */ /* 0x000fe200078e000a */
[----:B------:R0:W-:Y:S01]  /*3640*/  STL [R1+0x1c4], R3 ;  /* 0x0001c40301007387 */ /* 0x0001e20000100800 */
[----:B------:R-:W-:Y:S01]  /*3650*/  IABS R15, R12 ;  /* 0x0000000c000f7213 */ /* 0x000fe20000000000 */
[--C-:B------:R-:W-:Y:S01]  /*3660*/  @!P3 IMAD.IADD R6, R6, 0x1, -R0.reuse ;  /* 0x000000010606b824 */ /* 0x100fe200078e0a00 */
[----:B------:R-:W-:Y:S01]  /*3670*/  ISETP.GE.AND P0, PT, R17, RZ, PT ;  /* 0x000000ff1100720c */ /* 0x000fe20003f06270 */
[----:B------:R-:W-:Y:S01]  /*3680*/  @!P4 IMAD.IADD R13, R13, 0x1, -R0 ;  /* 0x000000010d0dc824 */ /* 0x000fe200078e0a00 */
[----:B------:R-:W-:Y:S01]  /*3690*/  ISETP.GE.AND P4, PT, R18, RZ, PT ;  /* 0x000000ff1200720c */ /* 0x000fe20003f86270 */
[----:B------:R-:W-:Y:S01]  /*36a0*/  @!P5 IMAD.MOV R22, RZ, RZ, -R22 ;  /* 0x000000ffff16d224 */ /* 0x000fe200078e0a16 */
[----:B------:R-:W-:Y:S01]  /*36b0*/  ISETP.GT.U32.AND P5, PT, R0, R8, PT ;  /* 0x000000080000720c */ /* 0x000fe20003fa4070 */
[----:B0-----:R-:W-:-:S02]  /*36c0*/  IMAD.MOV.U32 R3, RZ, RZ, R14 ;  /* 0x000000ffff037224 */ /* 0x001fc400078e000e */
[----:B------:R-:W-:-:S04]  /*36d0*/  IMAD.HI.U32 R17, R19, R7, RZ ;  /* 0x0000000713117227 */ /* 0x000fc800078e00ff */
[----:B------:R-:W-:Y:S01]  /*36e0*/  @!P2 IMAD.MOV R3, RZ, RZ, -R3 ;  /* 0x000000ffff03a224 */ /* 0x000fe200078e0a03 */
[----:B------:R-:W-:Y:S01]  /*36f0*/  ISETP.GT.U32.AND P2, PT, R0, R6, PT ;  /* 0x000000060000720c */ /* 0x000fe20003f44070 */
[----:B------:R-:W-:Y:S01]  /*3700*/  IMAD.HI.U32 R21, R19, R15, RZ ;  /* 0x0000000f13157227 */ /* 0x000fe200078e00ff */
[----:B------:R-:W-:Y:S03]  /*3710*/  STL [R1+0x88], R22 ;  /* 0x0000881601007387 */ /* 0x000fe60000100800 */
[----:B------:R-:W-:Y:S02]  /*3720*/  IMAD.MOV R17, RZ, RZ, -R17 ;  /* 0x000000ffff117224 */ /* 0x000fe400078e0a11 */
[----:B------:R-:W-:Y:S02]  /*3730*/  IMAD.MOV R21, RZ, RZ, -R21 ;  /* 0x000000ffff157224 */ /* 0x000fe400078e0a15 */
[----:B------:R-:W-:Y:S01]  /*3740*/  IMAD.MOV.U32 R14, RZ, RZ, R5 ;  /* 0x000000ffff0e7224 */ /* 0x000fe200078e0005 */
[----:B------:R0:W-:Y:S01]  /*3750*/  STL [R1+0x90], R3 ;  /* 0x0000900301007387 */ /* 0x0001e20000100800 */
[----:B------:R-:W-:Y:S01]  /*3760*/  @!P6 IMAD.IADD R2, R2, 0x1, -R0 ;  /* 0x000000010202e824 */ /* 0x000fe200078e0a00 */
[----:B------:R-:W-:Y:S01]  /*3770*/  ISETP.GE.AND P1, PT, R4, RZ, PT ;  /* 0x000000ff0400720c */ /* 0x000fe20003f26270 */
[----:B------:R-:W-:Y:S01]  /*3780*/  IMAD R7, R0, R17, R7 ;  /* 0x0000001100077224 */ /* 0x000fe200078e0207 */
[----:B------:R-:W-:Y:S01]  /*3790*/  ISETP.GE.AND P3, PT, R16, RZ, PT ;  /* 0x000000ff1000720c */ /* 0x000fe20003f66270 */
[----:B------:R-:W-:-:S02]  /*37a0*/  IMAD R4, R0, R21, R15 ;  /* 0x0000001500047224 */ /* 0x000fc400078e020f */
[----:B------:R-:W-:Y:S02]  /*37b0*/  @!P0 IMAD.MOV R14, RZ, RZ, -R14 ;  /* 0x000000ffff0e8224 */ /* 0x000fe400078e0a0e */
[----:B0-----:R-:W-:Y:S01]  /*37c0*/  IMAD.MOV.U32 R3, RZ, RZ, R13 ;  /* 0x000000ffff037224 */ /* 0x001fe200078e000d */
[----:B------:R-:W-:Y:S01]  /*37d0*/  ISETP.GT.U32.AND P6, PT, R0, R2, PT ;  /* 0x000000020000720c */ /* 0x000fe20003fc4070 */
[----:B------:R-:W-:Y:S02]  /*37e0*/  VIADD R10, R20, 0xdc ;  /* 0x000000dc140a7836 */ /* 0x000fe40000000000 */
[----:B------:R-:W-:Y:S02]  /*37f0*/  @!P4 IMAD.MOV R3, RZ, RZ, -R3 ;  /* 0x000000ffff03c224 */ /* 0x000fe400078e0a03 */
[--C-:B------:R-:W-:Y:S01]  /*3800*/  @!P5 IMAD.IADD R8, R8, 0x1, -R0.reuse ;  /* 0x000000010808d824 */ /* 0x100fe200078e0a00 */
[C---:B------:R-:W-:Y:S01]  /*3810*/  ISETP.GT.U32.AND P5, PT, R0.reuse, R7, PT ;  /* 0x000000070000720c */ /* 0x040fe20003fa4070 */
[----:B------:R0:W-:Y:S01]  /*3820*/  STL [R1+0xa4], R14 ;  /* 0x0000a40e01007387 */ /* 0x0001e20000100800 */
[----:B------:R-:W-:Y:S01]  /*3830*/  ISETP.GT.U32.AND P0, PT, R0, R4, PT ;  /* 0x000000040000720c */ /* 0x000fe20003f04070 */
[----:B------:R-:W-:-:S02]  /*3840*/  @!P2 IMAD.IADD R6, R6, 0x1, -R0 ;  /* 0x000000010606a824 */ /* 0x000fc400078e0a00 */
[----:B------:R1:W-:Y:S01]  /*3850*/  STL [R1+0xc0], R3 ;  /* 0x0000c00301007387 */ /* 0x0003e20000100800 */
[----:B------:R-:W-:Y:S01]  /*3860*/  IMAD.MOV.U32 R13, RZ, RZ, R8 ;  /* 0x000000ffff0d7224 */ /* 0x000fe200078e0008 */
[----:B------:R-:W-:Y:S02]  /*3870*/  ISETP.GE.AND P4, PT, R11, RZ, PT ;  /* 0x000000ff0b00720c */ /* 0x000fe40003f86270 */
[----:B0-----:R-:W-:Y:S02]  /*3880*/  IABS R14, R10 ;  /* 0x0000000a000e7213 */ /* 0x001fe40000000000 */
[----:B------:R-:W-:Y:S01]  /*3890*/  ISETP.GE.AND P2, PT, R12, RZ, PT ;  /* 0x000000ff0c00720c */ /* 0x000fe20003f46270 */
[----:B-1----:R-:W-:Y:S02]  /*38a0*/  IMAD.MOV.U32 R3, RZ, RZ, R6 ;  /* 0x000000ffff037224 */ /* 0x002fe400078e0006 */
[----:B------:R-:W-:-:S04]  /*38b0*/  IMAD.HI.U32 R12, R19, R14, RZ ;  /* 0x0000000e130c7227 */ /* 0x000fc800078e00ff */
[----:B------:R-:W-:Y:S02]  /*38c0*/  @!P1 IMAD.MOV R13, RZ, RZ, -R13 ;  /* 0x000000ffff0d9224 */ /* 0x000fe400078e0a0d */
[----:B------:R-:W-:Y:S02]  /*38d0*/  VIADD R5, R20, 0xda ;  /* 0x000000da14057836 */ /* 0x000fe40000000000 */
[----:B------:R-:W-:Y:S02]  /*38e0*/  @!P3 IMAD.MOV R3, RZ, RZ, -R3 ;  /* 0x000000ffff03b224 */ /* 0x000fe400078e0a03 */
[----:B------:R-:W-:Y:S02]  /*38f0*/  @!P6 IMAD.IADD R2, R2, 0x1, -R0 ;  /* 0x000000010202e824 */ /* 0x000fe400078e0a00 */
[----:B------:R-:W-:Y:S01]  /*3900*/  IMAD.MOV R12, RZ, RZ, -R12 ;  /* 0x000000ffff0c7224 */ /* 0x000fe200078e0a0c */
[----:B------:R-:W-:Y:S01]  /*3910*/  STL [R1+0xc8], R13 ;  /* 0x0000c80d01007387 */ /* 0x000fe20000100800 */
[--C-:B------:R-:W-:Y:S01]  /*3920*/  @!P5 IMAD.IADD R7, R7, 0x1, -R0.reuse ;  /* 0x000000010707d824 */ /* 0x100fe200078e0a00 */
[----:B------:R-:W-:Y:S01]  /*3930*/  IABS R11, R5 ;  /* 0x00000005000b7213 */ /* 0x000fe20000000000 */
[----:B------:R-:W-:Y:S01]  /*3940*/  @!P0 IMAD.IADD R4, R4, 0x1, -R0 ;  /* 0x0000000104048824 */ /* 0x000fe200078e0a00 */
[----:B------:R0:W-:Y:S01]  /*3950*/  STL [R1+0x1ac], R3 ;  /* 0x0001ac0301007387 */ /* 0x0001e20000100800 */
[C---:B------:R-:W-:Y:S01]  /*3960*/  IMAD R14, R0.reuse, R12, R14 ;  /* 0x0000000c000e7224 */ /* 0x040fe200078e020e */
[----:B------:R-:W-:Y:S01]  /*3970*/  ISETP.GE.AND P6, PT, R9, RZ, PT ;  /* 0x000000ff0900720c */ /* 0x000fe20003fc6270 */
[----:B------:R-:W-:Y:S01]  /*3980*/  IMAD.HI.U32 R9, R19, R11, RZ ;  /* 0x0000000b13097227 */ /* 0x000fe200078e00ff */
[----:B------:R-:W-:-:S02]  /*3990*/  ISETP.GT.U32.AND P5, PT, R0, R7, PT ;  /* 0x000000070000720c */ /* 0x000fc40003fa4070 */
[----:B------:R-:W-:Y:S01]  /*39a0*/  ISETP.GT.U32.AND P1, PT, R0, R4, PT ;  /* 0x000000040000720c */ /* 0x000fe20003f24070 */
[----:B0-----:R-:W-:-:S04]  /*39b0*/  IMAD.MOV.U32 R3, RZ, RZ, R2 ;  /* 0x000000ffff037224 */ /* 0x001fc800078e0002 */
[----:B------:R-:W-:Y:S01]  /*39c0*/  @!P4 IMAD.MOV R3, RZ, RZ, -R3 ;  /* 0x000000ffff03c224 */ /* 0x000fe200078e0a03 */
[----:B------:R-:W-:Y:S01]  /*39d0*/  ISETP.GT.U32.AND P4, PT, R0, R14, PT ;  /* 0x0000000e0000720c */ /* 0x000fe20003f84070 */
[----:B------:R-:W-:Y:S02]  /*39e0*/  IMAD.MOV R9, RZ, RZ, -R9 ;  /* 0x000000ffff097224 */ /* 0x000fe400078e0a09 */
[----:B------:R-:W-:Y:S02]  /*39f0*/  VIADD R13, R20, 0xd8 ;  /* 0x000000d8140d7836 */ /* 0x000fe40000000000 */
[----:B------:R-:W-:Y:S02]  /*3a00*/  IMAD R11, R0, R9, R11 ;  /* 0x00000009000b7224 */ /* 0x000fe400078e020b */
[--C-:B------:R-:W-:Y:S02]  /*3a10*/  @!P5 IMAD.IADD R7, R7, 0x1, -R0.reuse ;  /* 0x000000010707d824 */ /* 0x100fe400078e0a00 */
[----:B------:R-:W-:Y:S01]  /*3a20*/  @!P1 IMAD.IADD R4, R4, 0x1, -R0 ;  /* 0x0000000104049824 */ /* 0x000fe200078e0a00 */
[----:B------:R-:W-:-:S02]  /*3a30*/  ISETP.GT.U32.AND P5, PT, R0, R11, PT ;  /* 0x0000000b0000720c */ /* 0x000fc40003fa4070 */
[----:B------:R-:W-:Y:S01]  /*3a40*/  ISETP.GE.AND P1, PT, R13, RZ, PT ;  /* 0x000000ff0d00720c */ /* 0x000fe20003f26270 */
[----:B------:R-:W-:Y:S01]  /*3a50*/  @!P4 IMAD.IADD R14, R14, 0x1, -R0 ;  /* 0x000000010e0ec824 */ /* 0x000fe200078e0a00 */
[----:B------:R-:W-:Y:S01]  /*3a60*/  IABS R13, R13 ;  /* 0x0000000d000d7213 */ /* 0x000fe20000000000 */
[----:B------:R0:W-:Y:S01]  /*3a70*/  STL [R1+0x1b4], R3 ;  /* 0x0001b40301007387 */ /* 0x0001e20000100800 */
[----:B------:R-:W-:Y:S01]  /*3a80*/  ISETP.GE.AND P3, PT, R5, RZ, PT ;  /* 0x000000ff0500720c */ /* 0x000fe20003f66270 */
[----:B------:R-:W-:Y:S01]  /*3a90*/  VIADD R5, R20, 0xd4 ;  /* 0x000000d414057836 */ /* 0x000fe20000000000 */
[----:B------:R-:W-:Y:S01]  /*3aa0*/  ISETP.GT.U32.AND P4, PT, R0, R14, PT ;  /* 0x0000000e0000720c */ /* 0x000fe20003f84070 */
[----:B------:R-:W-:-:S04]  /*3ab0*/  IMAD.HI.U32 R6, R19, R13, RZ ;  /* 0x0000000d13067227 */ /* 0x000fc800078e00ff */
[----:B0-----:R-:W-:Y:S02]  /*3ac0*/  IMAD.MOV.U32 R3, RZ, RZ, R4 ;  /* 0x000000ffff037224 */ /* 0x001fe400078e0004 */
[----:B------:R-:W-:Y:S02]  /*3ad0*/  VIADD R2, R20, 0xd6 ;  /* 0x000000d614027836 */ /* 0x000fe40000000000 */
[----:B------:R-:W-:Y:S01]  /*3ae0*/  @!P2 IMAD.MOV R3, RZ, RZ, -R3 ;  /* 0x000000ffff03a224 */ /* 0x000fe200078e0a03 */
[----:B------:R-:W-:Y:S01]  /*3af0*/  IABS R8, R5 ;  /* 0x0000000500087213 */ /* 0x000fe20000000000 */
[----:B------:R-:W-:Y:S01]  /*3b00*/  IMAD.MOV R6, RZ, RZ, -R6 ;  /* 0x000000ffff067224 */ /* 0x000fe200078e0a06 */
[----:B------:R-:W-:Y:S01]  /*3b10*/  ISETP.GE.AND P0, PT, R10, RZ, PT ;  /* 0x000000ff0a00720c */ /* 0x000fe20003f06270 */
[----:B------:R-:W-:Y:S01]  /*3b20*/  @!P5 IMAD.IADD R11, R11, 0x1, -R0 ;  /* 0x000000010b0bd824 */ /* 0x000fe200078e0a00 */
[----:B------:R-:W-:Y:S01]  /*3b30*/  IABS R10, R2 ;  /* 0x00000002000a7213 */ /* 0x000fe20000000000 */
[----:B------:R0:W-:Y:S01]  /*3b40*/  STL [R1+0x1c0], R3 ;  /* 0x0001c00301007387 */ /* 0x0001e20000100800 */
[----:B------:R-:W-:Y:S01]  /*3b50*/  IMAD R13, R0, R6, R13 ;  /* 0x00000006000d7224 */ /* 0x000fe200078e020d */
[----:B------:R-:W-:Y:S01]  /*3b60*/  ISETP.GE.AND P2, PT, R2, RZ, PT ;  /* 0x000000ff0200720c */ /* 0x000fe20003f46270 */
[----:B------:R-:W-:Y:S01]  /*3b70*/  IMAD.HI.U32 R2, R19, R8, RZ ;  /* 0x0000000813027227 */ /* 0x000fe200078e00ff */
[----:B------:R-:W-:-:S03]  /*3b80*/  ISETP.GT.U32.AND P5, PT, R0, R11, PT ;  /* 0x0000000b0000720c */ /* 0x000fc60003fa4070 */
[----:B0-----:R-:W-:Y:S02]  /*3b90*/  IMAD.MOV.U32 R3, RZ, RZ, R7 ;  /* 0x000000ffff037224 */ /* 0x001fe400078e0007 */
[----:B------:R-:W-:-:S04]  /*3ba0*/  IMAD.HI.U32 R4, R19, R10, RZ ;  /* 0x0000000a13047227 */ /* 0x000fc800078e00ff */
[----:B------:R-:W-:Y:S01]  /*3bb0*/  @!P6 IMAD.MOV R3, RZ, RZ, -R3 ;  /* 0x000000ffff03e224 */ /* 0x000fe200078e0a03 */
[----:B------:R-:W-:Y:S01]  /*3bc0*/  ISETP.GE.AND P6, PT, R5, RZ, PT ;  /* 0x000000ff0500720c */ /* 0x000fe20003fc6270 */
[----:B------:R-:W-:Y:S01]  /*3bd0*/  @!P4 IMAD.IADD R14, R14, 0x1, -R0 ;  /* 0x000000010e0ec824 */ /* 0x000fe200078e0a00 */
[C---:B------:R-:W-:Y:S01]  /*3be0*/  ISETP.GT.U32.AND P4, PT, R0.reuse, R13, PT ;  /* 0x0000000d0000720c */ /* 0x040fe20003f84070 */
[----:B------:R-:W-:Y:S01]  /*3bf0*/  IMAD.MOV R5, RZ, RZ, -R2 ;  /* 0x000000ffff057224 */ /* 0x000fe200078e0a02 */
[----:B------:R0:W-:Y:S01]  /*3c00*/  STL [R1+0x1bc], R3 ;  /* 0x0001bc0301007387 */ /* 0x0001e20000100800 */
[----:B------:R-:W-:Y:S02]  /*3c10*/  IMAD.MOV R4, RZ, RZ, -R4 ;  /* 0x000000ffff047224 */ /* 0x000fe400078e0a04 */
[C---:B------:R-:W-:Y:S02]  /*3c20*/  IMAD R8, R0.reuse, R5, R8 ;  /* 0x0000000500087224 */ /* 0x040fe400078e0208 */
[----:B------:R-:W-:-:S02]  /*3c30*/  IMAD R10, R0, R4, R10 ;  /* 0x00000004000a7224 */ /* 0x000fc400078e020a */
[----:B0-----:R-:W-:Y:S02]  /*3c40*/  IMAD.MOV.U32 R3, RZ, RZ, R14 ;  /* 0x000000ffff037224 */ /* 0x001fe400078e000e */
[----:B------:R-:W-:Y:S02]  /*3c50*/  VIADD R9, R20, 0xd0 ;  /* 0x000000d014097836 */ /* 0x000fe40000000000 */
[----:B------:R-:W-:Y:S01]  /*3c60*/  @!P0 IMAD.MOV R3, RZ, RZ, -R3 ;  /* 0x000000ffff038224 */ /* 0x000fe200078e0a03 */
[----:B------:R-:W-:Y:S01]  /*3c70*/  ISETP.GT.U32.AND P0, PT, R0, R8, PT ;  /* 0x000000080000720c */ /* 0x000fe20003f04070 */
[----:B------:R-:W-:Y:S02]  /*3c80*/  VIADD R2, R20, 0xd2 ;  /* 0x000000d214027836 */ /* 0x000fe40000000000 */
[--C-:B------:R-:W-:Y:S01]  /*3c90*/  @!P5 IMAD.IADD R11, R11, 0x1, -R0.reuse ;  /* 0x000000010b0bd824 */ /* 0x100fe200078e0a00 */
[----:B------:R-:W-:Y:S01]  /*3ca0*/  ISETP.GT.U32.AND P5, PT, R0, R10, PT ;  /* 0x0000000a0000720c */ /* 0x000fe20003fa4070 */
[----:B------:R-:W-:Y:S01]  /*3cb0*/  @!P4 IMAD.IADD R13, R13, 0x1, -R0 ;  /* 0x000000010d0dc824 */ /* 0x000fe200078e0a00 */
[----:B------:R-:W-:-:S02]  /*3cc0*/  IABS R15, R9 ;  /* 0x00000009000f7213 */ /* 0x000fc40000000000 */
[----:B------:R-:W-:Y:S01]  /*3cd0*/  IABS R6, R2 ;  /* 0x0000000200067213 */ /* 0x000fe20000000000 */
[----:B------:R-:W-:Y:S01]  /*3ce0*/  VIADD R7, R20, 0xce ;  /* 0x000000ce14077836 */ /* 0x000fe20000000000 */
[----:B------:R-:W-:Y:S01]  /*3cf0*/  ISETP.GT.U32.AND P4, PT, R0, R13, PT ;  /* 0x0000000d0000720c */ /* 0x000fe20003f84070 */
[----:B------:R-:W-:Y:S01]  /*3d00*/  IMAD.MOV.U32 R14, RZ, RZ, R15 ;  /* 0x000000ffff0e7224 */ /* 0x000fe200078e000f */
[----:B------:R0:W-:Y:S01]  /*3d10*/  STL [R1+0x1b8], R3 ;  /* 0x0001b80301007387 */ /* 0x0001e20000100800 */
[----:B------:R-:W-:Y:S01]  /*3d20*/  IMAD.HI.U32 R15, R19, R6, RZ ;  /* 0x00000006130f7227 */ /* 0x000fe200078e00ff */
[----:B------:R-:W-:-:S03]  /*3d30*/  IABS R12, R7 ;  /* 0x00000007000c7213 */ /* 0x000fc60000000000 */
[--C-:B------:R-:W-:Y:S02]  /*3d40*/  @!P0 IMAD.IADD R8, R8, 0x1, -R0.reuse ;  /* 0x0000000108088824 */ /* 0x100fe400078e0a00 */
[----:B------:R-:W-:Y:S02]  /*3d50*/  IMAD.MOV R15, RZ, RZ, -R15 ;  /* 0x000000ffff0f7224 */ /* 0x000fe400078e0a0f */
[----:B0-----:R-:W-:Y:S02]  /*3d60*/  IMAD.MOV.U32 R3, RZ, RZ, R11 ;  /* 0x000000ffff037224 */ /* 0x001fe400078e000b */
[----:B------:R-:W-:Y:S02]  /*3d70*/  @!P5 IMAD.IADD R10, R10, 0x1, -R0 ;  /* 0x000000010a0ad824 */ /* 0x000fe400078e0a00 */
[----:B------:R-:W-:Y:S01]  /*3d80*/  @!P3 IMAD.MOV R3, RZ, RZ, -R3 ;  /* 0x000000ffff03b224 */ /* 0x000fe200078e0a03 */
[----:B------:R-:W-:Y:S01]  /*3d90*/  ISETP.GE.AND P3, PT, R2, RZ, PT ;  /* 0x000000ff0200720c */ /* 0x000fe20003f66270 */
[----:B------:R-:W-:Y:S01]  /*3da0*/  VIADD R4, R20, 0xcc ;  /* 0x000000cc14047836 */ /* 0x000fe20000000000 */
[C---:B------:R-:W-:Y:S01]  /*3db0*/  ISETP.GT.U32.AND P0, PT, R0.reuse, R8, PT ;  /* 0x000000080000720c */ /* 0x040fe20003f04070 */
[C---:B------:R-:W-:Y:S01]  /*3dc0*/  IMAD R2, R0.reuse, R15, R6 ;  /* 0x0000000f00027224 */ /* 0x040fe200078e0206 */
[C---:B------:R-:W-:Y:S01]  /*3dd0*/  ISETP.GT.U32.AND P5, PT, R0.reuse, R10, PT ;  /* 0x0000000a0000720c */ /* 0x040fe20003fa4070 */
[----:B------:R-:W-:Y:S01]  /*3de0*/  IMAD.MOV.U32 R11, RZ, RZ, R12 ;  /* 0x000000ffff0b7224 */ /* 0x000fe200078e000c */
[----:B------:R-:W-:Y:S01]  /*3df0*/  IABS R5, R4 ;  /* 0x0000000400057213 */ /* 0x000fe20000000000 */
[----:B------:R-:W-:Y:S01]  /*3e00*/  @!P4 IMAD.IADD R13, R13, 0x1, -R0 ;  /* 0x000000010d0dc824 */ /* 0x000fe200078e0a00 */
[----:B------:R-:W-:Y:S01]  /*3e10*/  ISETP.GT.U32.AND P4, PT, R0, R2, PT ;  /* 0x000000020000720c */ /* 0x000fe20003f84070 */
[C---:B------:R-:W-:Y:S01]  /*3e20*/  IMAD.HI.U32 R6, R19.reuse, R11, RZ ;  /* 0x0000000b13067227 */ /* 0x040fe200078e00ff */
[----:B------:R0:W-:Y:S03]  /*3e30*/  STL [R1+0x1b0], R3 ;  /* 0x0001b00301007387 */ /* 0x0001e60000100800 */
[----:B------:R-:W-:-:S04]  /*3e40*/  IMAD.HI.U32 R15, R19, R14, RZ ;  /* 0x0000000e130f7227 */ /* 0x000fc800078e00ff */
[----:B------:R-:W-:-:S04]  /*3e50*/  IMAD.HI.U32 R12, R19, R5, RZ ;  /* 0x00000005130c7227 */ /* 0x000fc800078e00ff */
[----:B0-----:R-:W-:Y:S02]  /*3e60*/  IMAD.MOV.U32 R3, RZ, RZ, R13 ;  /* 0x000000ffff037224 */ /* 0x001fe400078e000d */
[----:B------:R-:W-:Y:S02]  /*3e70*/  IMAD.MOV R6, RZ, RZ, -R6 ;  /* 0x000000ffff067224 */ /* 0x000fe400078e0a06 */
[----:B------:R-:W-:Y:S02]  /*3e80*/  @!P1 IMAD.MOV R3, RZ, RZ, -R3 ;  /* 0x000000ffff039224 */ /* 0x000fe400078e0a03 */
[----:B------:R-:W-:Y:S02]  /*3e90*/  IMAD.MOV R15, RZ, RZ, -R15 ;  /* 0x000000ffff0f7224 */ /* 0x000fe400078e0a0f */
[----:B------:R-:W-:Y:S02]  /*3ea0*/  IMAD.MOV R12, RZ, RZ, -R12 ;  /* 0x000000ffff0c7224 */ /* 0x000fe400078e0a0c */
[----:B------:R-:W-:-:S02]  /*3eb0*/  IMAD R11, R0, R6, R11 ;  /* 0x00000006000b7224 */ /* 0x000fc400078e020b */
[--C-:B------:R-:W-:Y:S02]  /*3ec0*/  @!P0 IMAD.IADD R8, R8, 0x1, -R0.reuse ;  /* 0x0000000108088824 */ /* 0x100fe400078e0a00 */
[----:B------:R-:W-:Y:S01]  /*3ed0*/  VIADD R6, R20, 0xca ;  /* 0x000000ca14067836 */ /* 0x000fe20000000000 */
[----:B------:R0:W-:Y:S01]  /*3ee0*/  STL [R1+0xd0], R3 ;  /* 0x0000d00301007387 */ /* 0x0001e20000100800 */
[----:B------:R-:W-:Y:S01]  /*3ef0*/  @!P5 IMAD.IADD R10, R10, 0x1, -R0 ;  /* 0x000000010a0ad824 */ /* 0x000fe200078e0a00 */
[----:B------:R-:W-:Y:S01]  /*3f00*/  ISETP.GE.AND P5, PT, R9, RZ, PT ;  /* 0x000000ff0900720c */ /* 0x000fe20003fa6270 */
[C---:B------:R-:W-:Y:S01]  /*3f10*/  IMAD R9, R0.reuse, R15, R14 ;  /* 0x0000000f00097224 */ /* 0x040fe200078e020e */
[C---:B------:R-:W-:Y:S01]  /*3f20*/  ISETP.GT.U32.AND P0, PT, R0.reuse, R11, PT ;  /* 0x0000000b0000720c */ /* 0x040fe20003f04070 */
[----:B------:R-:W-:Y:S01]  /*3f30*/  IMAD R5, R0, R12, R5 ;  /* 0x0000000c00057224 */ /* 0x000fe200078e0205 */
[----:B------:R-:W-:Y:S01]  /*3f40*/  IABS R12, R6 ;  /* 0x00000006000c7213 */ /* 0x000fe20000000000 */
[----:B------:R-:W-:-:S02]  /*3f50*/  @!P4 IMAD.IADD R2, R2, 0x1, -R0 ;  /* 0x000000010202c824 */ /* 0x000fc400078e0a00 */
[----:B0-----:R-:W-:Y:S01]  /*3f60*/  IMAD.MOV.U32 R3, RZ, RZ, R8 ;  /* 0x000000ffff037224 */ /* 0x001fe200078e0008 */
[C---:B------:R-:W-:Y:S01]  /*3f70*/  ISETP.GT.U32.AND P1, PT, R0.reuse, R9, PT ;  /* 0x000000090000720c */ /* 0x040fe20003f24070 */
[----:B------:R-:W-:Y:S02]  /*3f80*/  IMAD.MOV.U32 R13, RZ, RZ, R10 ;  /* 0x000000ffff0d7224 */ /* 0x000fe400078e000a */
[----:B------:R-:W-:Y:S01]  /*3f90*/  @!P6 IMAD.MOV R3, RZ, RZ, -R3 ;  /* 0x000000ffff03e224 */ /* 0x000fe200078e0a03 */
[C---:B------:R-:W-:Y:S01]  /*3fa0*/  ISETP.GT.U32.AND P6, PT, R0.reuse, R5, PT ;  /* 0x000000050000720c */ /* 0x040fe20003fc4070 */
[----:B------:R-:W-:Y:S01]  /*3fb0*/  IMAD.MOV.U32 R10, RZ, RZ, R12 ;  /* 0x000000ffff0a7224 */ /* 0x000fe200078e000c */
[----:B------:R-:W-:Y:S01]  /*3fc0*/  ISETP.GT.U32.AND P4, PT, R0, R2, PT ;  /* 0x000000020000720c */ /* 0x000fe20003f84070 */
[----:B------:R-:W-:Y:S01]  /*3fd0*/  @!P2 IMAD.MOV R13, RZ, RZ, -R13 ;  /* 0x000000ffff0da224 */ /* 0x000fe200078e0a0d */
[----:B------:R-:W-:Y:S01]  /*3fe0*/  ISETP.GE.AND P2, PT, R7, RZ, PT ;  /* 0x000000ff0700720c */ /* 0x000fe20003f46270 */
[----:B------:R-:W-:-:S02]  /*3ff0*/  VIADD R8, R20, 0xc8 ;  /* 0x000000c814087836 */ /* 0x000fc40000000000 */
[----:B------:R-:W-:-:S03]  /*4000*/  IMAD.HI.U32 R7, R19, R10, RZ ;  /* 0x0000000a13077227 */ /* 0x000fc600078e00ff */
[----:B------:R-:W-:Y:S01]  /*4010*/  IABS R12, R8 ;  /* 0x00000008000c7213 */ /* 0x000fe20000000000 */
[--C-:B------:R-:W-:Y:S02]  /*4020*/  @!P0 IMAD.IADD R11, R11, 0x1, -R0.reuse ;  /* 0x000000010b0b8824 */ /* 0x100fe400078e0a00 */
[----:B------:R-:W-:Y:S02]  /*4030*/  IMAD.MOV R7, RZ, RZ, -R7 ;  /* 0x000000ffff077224 */ /* 0x000fe400078e0a07 */
[--C-:B------:R-:W-:Y:S02]  /*4040*/  @!P1 IMAD.IADD R9, R9, 0x1, -R0.reuse ;  /* 0x0000000109099824 */ /* 0x100fe400078e0a00 */
[--C-:B------:R-:W-:Y:S01]  /*4050*/  @!P6 IMAD.IADD R5, R5, 0x1, -R0.reuse ;  /* 0x000000010505e824 */ /* 0x100fe200078e0a00 */
[----:B------:R-:W-:Y:S01]  /*4060*/  ISETP.GT.U32.AND P6, PT, R0, R11, PT ;  /* 0x0000000b0000720c */ /* 0x000fe20003fc4070 */
[----:B------:R-:W-:Y:S02]  /*4070*/  @!P4 IMAD.IADD R2, R2, 0x1, -R0 ;  /* 0x000000010202c824 */ /* 0x000fe400078e0a00 */
[C---:B------:R-:W-:Y:S01]  /*4080*/  IMAD R10, R0.reuse, R7, R10 ;  /* 0x00000007000a7224 */ /* 0x040fe200078e020a */
[----:B------:R-:W-:Y:S01]  /*4090*/  STL [R1+0xd8], R13 ;  /* 0x0000d80d01007387 */ /* 0x000fe20000100800 */
[----:B------:R-:W-:Y:S01]  /*40a0*/  IMAD.HI.U32 R7, R19, R12, RZ ;  /* 0x0000000c13077227 */ /* 0x000fe200078e00ff */
[----:B------:R-:W-:-:S02]  /*40b0*/  ISETP.GT.U32.AND P0, PT, R0, R9, PT ;  /* 0x000000090000720c */ /* 0x000fc40003f04070 */
[----:B------:R0:W-:Y:S01]  /*40c0*/  STL [R1+0xe0], R3 ;  /* 0x0000e00301007387 */ /* 0x0001e20000100800 */
[----:B------:R-:W-:-:S04]  /*40d0*/  IMAD.MOV R7, RZ, RZ, -R7 ;  /* 0x000000ffff077224 */ /* 0x000fc800078e0a07 */
[----:B------:R-:W-:Y:S02]  /*40e0*/  IMAD R12, R0, R7, R12 ;  /* 0x00000007000c7224 */ /* 0x000fe400078e020c */
[----:B0-----:R-:W-:-:S04]  /*40f0*/  IMAD.MOV.U32 R3, RZ, RZ, R2 ;  /* 0x000000ffff037224 */ /* 0x001fc800078e0002 */
[----:B------:R-:W-:Y:S01]  /*4100*/  @!P3 IMAD.MOV R3, RZ, RZ, -R3 ;  /* 0x000000ffff03b224 */ /* 0x000fe200078e0a03 */
[----:B------:R-:W-:Y:S01]  /*4110*/  ISETP.GT.U32.AND P3, PT, R0, R5, PT ;  /* 0x000000050000720c */ /* 0x000fe20003f64070 */
[--C-:B------:R-:W-:Y:S01]  /*4120*/  @!P6 IMAD.IADD R11, R11, 0x1, -R0.reuse ;  /* 0x000000010b0be824 */ /* 0x100fe200078e0a00 */
[----:B------:R-:W-:Y:S01]  /*4130*/  ISETP.GE.AND P1, PT, R6, RZ, PT ;  /* 0x000000ff0600720c */ /* 0x000fe20003f26270 */
[----:B------:R-:W-:Y:S01]  /*4140*/  VIADD R6, R20, 0xc2 ;  /* 0x000000c214067836 */ /* 0x000fe20000000000 */
[----:B------:R-:W-:Y:S01]  /*4150*/  ISETP.GE.AND P4, PT, R4, RZ, PT ;  /* 0x000000ff0400720c */ /* 0x000fe20003f86270 */
[----:B------:R-:W-:Y:S01]  /*4160*/  VIADD R4, R20, 0xc6 ;  /* 0x000000c614047836 */ /* 0x000fe20000000000 */
[C---:B------:R-:W-:Y:S01]  /*4170*/  ISETP.GT.U32.AND P6, PT, R0.reuse, R12, PT ;  /* 0x0000000c0000720c */ /* 0x040fe20003fc4070 */
[----:B------:R-:W-:Y:S01]  /*4180*/  @!P0 IMAD.IADD R9, R9, 0x1, -R0 ;  /* 0x0000000109098824 */ /* 0x000fe200078e0a00 */
[----:B------:R-:W-:Y:S01]  /*4190*/  ISETP.GT.U32.AND P0, PT, R0, R10, PT ;  /* 0x0000000a0000720c */ /* 0x000fe20003f04070 */
[----:B------:R-:W-:Y:S01]  /*41a0*/  VIADD R2, R20, 0xc4 ;  /* 0x000000c414027836 */ /* 0x000fe20000000000 */
[----:B------:R-:W-:-:S02]  /*41b0*/  IABS R14, R6 ;  /* 0x00000006000e7213 */ /* 0x000fc40000000000 */
[----:B------:R-:W-:Y:S01]  /*41c0*/  IABS R13, R4 ;  /* 0x00000004000d7213 */ /* 0x000fe20000000000 */
[----:B------:R-:W-:Y:S01]  /*41d0*/  @!P3 IMAD.IADD R5, R5, 0x1, -R0 ;  /* 0x000000010505b824 */ /* 0x000fe200078e0a00 */
[----:B------:R-:W-:Y:S01]  /*41e0*/  ISETP.GE.AND P3, PT, R8, RZ, PT ;  /* 0x000000ff0800720c */ /* 0x000fe20003f66270 */
[----:B------:R-:W-:Y:S01]  /*41f0*/  IMAD.MOV.U32 R8, RZ, RZ, R14 ;  /* 0x000000ffff087224 */ /* 0x000fe200078e000e */
[----:B------:R-:W-:Y:S01]  /*4200*/  IABS R7, R2 ;  /* 0x0000000200077213 */ /* 0x000fe20000000000 */
[C---:B------:R-:W-:Y:S01]  /*4210*/  IMAD.HI.U32 R14, R19.reuse, R13, RZ ;  /* 0x0000000d130e7227 */ /* 0x040fe200078e00ff */
[----:B------:R0:W-:Y:S03]  /*4220*/  STL [R1+0xec], R3 ;  /* 0x0000ec0301007387 */ /* 0x0001e60000100800 */
[----:B------:R-:W-:Y:S02]  /*4230*/  @!P6 IMAD.IADD R12, R12, 0x1, -R0 ;  /* 0x000000010c0ce824 */ /* 0x000fe400078e0a00 */
[----:B------:R-:W-:-:S04]  /*4240*/  IMAD.HI.U32 R15, R19, R7, RZ ;  /* 0x00000007130f7227 */ /* 0x000fc800078e00ff */
[----:B0-----:R-:W-:Y:S02]  /*4250*/  IMAD.MOV.U32 R3, RZ, RZ, R9 ;  /* 0x000000ffff037224 */ /* 0x001fe400078e0009 */
[----:B------:R-:W-:Y:S01]  /*4260*/  IMAD.MOV R14, RZ, RZ, -R14 ;  /* 0x000000ffff0e7224 */ /* 0x000fe200078e0a0e */
[----:B------:R-:W-:Y:S01]  /*4270*/  ISETP.GT.U32.AND P6, PT, R0, R12, PT ;  /* 0x0000000c0000720c */ /* 0x000fe20003fc4070 */
[----:B------:R-:W-:Y:S01]  /*4280*/  @!P0 IMAD.IADD R10, R10, 0x1, -R0 ;  /* 0x000000010a0a8824 */ /* 0x000fe200078e0a00 */
[----:B------:R-:W-:Y:S01]  /*4290*/  ISETP.GE.AND P0, PT, R4, RZ, PT ;  /* 0x000000ff0400720c */ /* 0x000fe20003f06270 */
[----:B------:R-:W-:Y:S02]  /*42a0*/  @!P5 IMAD.MOV R3, RZ, RZ, -R3 ;  /* 0x000000ffff03d224 */ /* 0x000fe400078e0a03 */
[----:B------:R-:W-:Y:S01]  /*42b0*/  IMAD.HI.U32 R4, R19, R8, RZ ;  /* 0x0000000813047227 */ /* 0x000fe200078e00ff */
[----:B------:R-:W-:-:S03]  /*42c0*/  ISETP.GT.U32.AND P5, PT, R0, R10, PT ;  /* 0x0000000a0000720c */ /* 0x000fc60003fa4070 */
[----:B------:R-:W-:Y:S02]  /*42d0*/  IMAD.MOV R9, RZ, RZ, -R15 ;  /* 0x000000ffff097224 */ /* 0x000fe400078e0a0f */
[C---:B------:R-:W-:Y:S01]  /*42e0*/  IMAD R13, R0.reuse, R14, R13 ;  /* 0x0000000e000d7224 */ /* 0x040fe200078e020d */
[----:B------:R0:W-:Y:S01]  /*42f0*/  STL [R1+0x100], R3 ;  /* 0x0001000301007387 */ /* 0x0001e20000100800 */
[----:B------:R-:W-:Y:S02]  /*4300*/  IMAD.MOV R4, RZ, RZ, -R4 ;  /* 0x000000ffff047224 */ /* 0x000fe400078e0a04 */
[C---:B------:R-:W-:Y:S02]  /*4310*/  IMAD R7, R0.reuse, R9, R7 ;  /* 0x0000000900077224 */ /* 0x040fe400078e0207 */
[----:B------:R-:W-:Y:S01]  /*4320*/  @!P2 IMAD.MOV R11, RZ, RZ, -R11 ;  /* 0x000000ffff0ba224 */ /* 0x000fe200078e0a0b */
[----:B------:R-:W-:Y:S01]  /*4330*/  ISETP.GT.U32.AND P2, PT, R0, R13, PT ;  /* 0x0000000d0000720c */ /* 0x000fe20003f44070 */
[----:B0-----:R-:W-:-:S02]  /*4340*/  IMAD.MOV.U32 R3, RZ, RZ, R5 ;  /* 0x000000ffff037224 */ /* 0x001fc400078e0005 */
[C---:B------:R-:W-:Y:S02]  /*4350*/  IMAD R8, R0.reuse, R4, R8 ;  /* 0x0000000400087224 */ /* 0x040fe400078e0208 */
[----:B------:R-:W-:Y:S01]  /*4360*/  @!P4 IMAD.MOV R3, RZ, RZ, -R3 ;  /* 0x000000ffff03c224 */ /* 0x000fe200078e0a03 */
[----:B------:R-:W-:Y:S01]  /*4370*/  ISETP.GT.U32.AND P4, PT, R0, R7, PT ;  /* 0x000000070000720c */ /* 0x000fe20003f84070 */
[--C-:B------:R-:W-:Y:S01]  /*4380*/  @!P6 IMAD.IADD R12, R12, 0x1, -R0.reuse ;  /* 0x000000010c0ce824 */ /* 0x100fe200078e0a00 */
[----:B------:R-:W-:Y:S01]  /*4390*/  ISETP.GT.U32.AND P6, PT, R0, R8, PT ;  /* 0x000000080000720c */ /* 0x000fe20003fc4070 */
[----:B------:R-:W-:Y:S02]  /*43a0*/  VIADD R14, R20, 0xc0 ;  /* 0x000000c0140e7836 */ /* 0x000fe40000000000 */
[--C-:B------:R-:W-:Y:S01]  /*43b0*/  @!P5 IMAD.IADD R10, R10, 0x1, -R0.reuse ;  /* 0x000000010a0ad824 */ /* 0x100fe200078e0a00 */
[----:B------:R-:W-:Y:S01]  /*43c0*/  ISETP.GE.AND P5, PT, R2, RZ, PT ;  /* 0x000000ff0200720c */ /* 0x000fe20003fa6270 */
[----:B------:R-:W-:Y:S01]  /*43d0*/  VIADD R2, R20, 0xbe ;  /* 0x000000be14027836 */ /* 0x000fe20000000000 */
[----:B------:R-:W-:Y:S01]  /*43e0*/  IABS R4, R14 ;  /* 0x0000000e00047213 */ /* 0x000fe20000000000 */
[----:B------:R-:W-:Y:S01]  /*43f0*/  @!P2 IMAD.IADD R13, R13, 0x1, -R0 ;  /* 0x000000010d0da824 */ /* 0x000fe200078e0a00 */
[----:B------:R-:W-:-:S02]  /*4400*/  ISETP.GE.AND P2, PT, R6, RZ, PT ;  /* 0x000000ff0600720c */ /* 0x000fc40003f46270 */
[----:B------:R-:W-:Y:S01]  /*4410*/  IABS R5, R2 ;  /* 0x0000000200057213 */ /* 0x000fe20000000000 */
[--C-:B------:R-:W-:Y:S01]  /*4420*/  @!P4 IMAD.IADD R7, R7, 0x1, -R0.reuse ;  /* 0x000000010707c824 */ /* 0x100fe200078e0a00 */
[----:B------:R-:W-:Y:S01]  /*4430*/  ISETP.GT.U32.AND P4, PT, R0, R13, PT ;  /* 0x0000000d0000720c */ /* 0x000fe20003f84070 */
[----:B------:R-:W-:Y:S01]  /*4440*/  IMAD.HI.U32 R6, R19, R4, RZ ;  /* 0x0000000413067227 */ /* 0x000fe200078e00ff */
[----:B------:R-:W-:Y:S03]  /*4450*/  STL [R1+0x104], R11 ;  /* 0x0001040b01007387 */ /* 0x000fe60000100800 */
[----:B------:R-:W-:Y:S01]  /*4460*/  @!P6 IMAD.IADD R8, R8, 0x1, -R0 ;  /* 0x000000010808e824 */ /* 0x000fe200078e0a00 */
[----:B------:R0:W-:Y:S01]  /*4470*/  STL [R1+0x10c], R3 ;  /* 0x00010c0301007387 */ /* 0x0001e20000100800 */
[----:B------:R-:W-:Y:S01]  /*4480*/  ISETP.GT.U32.AND P6, PT, R0, R7, PT ;  /* 0x000000070000720c */ /* 0x000fe20003fc4070 */
[----:B------:R-:W-:-:S02]  /*4490*/  IMAD.MOV R6, RZ, RZ, -R6 ;  /* 0x000000ffff067224 */ /* 0x000fc400078e0a06 */
[----:B0-----:R-:W-:Y:S02]  /*44a0*/  IMAD.MOV.U32 R3, RZ, RZ, R10 ;  /* 0x000000ffff037224 */ /* 0x001fe400078e000a */
[----:B------:R-:W-:-:S04]  /*44b0*/  IMAD.HI.U32 R10, R19, R5, RZ ;  /* 0x00000005130a7227 */ /* 0x000fc800078e00ff */
[C---:B------:R-:W-:Y:S02]  /*44c0*/  IMAD R4, R0.reuse, R6, R4 ;  /* 0x0000000600047224 */ /* 0x040fe400078e0204 */
[----:B------:R-:W-:Y:S02]  /*44d0*/  IMAD.MOV R10, RZ, RZ, -R10 ;  /* 0x000000ffff0a7224 */ /* 0x000fe400078e0a0a */
[--C-:B------:R-:W-:Y:S01]  /*44e0*/  @!P4 IMAD.IADD R13, R13, 0x1, -R0.reuse ;  /* 0x000000010d0dc824 */ /* 0x100fe200078e0a00 */
[C---:B------:R-:W-:Y:S01]  /*44f0*/  ISETP.GT.U32.AND P4, PT, R0.reuse, R4, PT ;  /* 0x000000040000720c */ /* 0x040fe20003f84070 */
[----:B------:R-:W-:Y:S02]  /*4500*/  IMAD R5, R0, R10, R5 ;  /* 0x0000000a00057224 */ /* 0x000fe400078e0205 */
[----:B------:R-:W-:Y:S02]  /*4510*/  @!P6 IMAD.IADD R7, R7, 0x1, -R0 ;  /* 0x000000010707e824 */ /* 0x000fe400078e0a00 */
[----:B------:R-:W-:Y:S01]  /*4520*/  VIADD R9, R20, 0xbc ;  /* 0x000000bc14097836 */ /* 0x000fe20000000000 */
[----:B------:R-:W-:Y:S01]  /*4530*/  ISETP.GT.U32.AND P6, PT, R0, R5, PT ;  /* 0x000000050000720c */ /* 0x000fe20003fc4070 */
[----:B------:R-:W-:-:S03]  /*4540*/  VIADD R6, R20, 0xba ;  /* 0x000000ba14067836 */ /* 0x000fc60000000000 */
[----:B------:R-:W-:Y:S01]  /*4550*/  IABS R16, R9 ;  /* 0x0000000900107213 */ /* 0x000fe20000000000 */
[----:B------:R-:W-:Y:S01]  /*4560*/  @!P1 IMAD.MOV R3, RZ, RZ, -R3 ;  /* 0x000000ffff039224 */ /* 0x000fe200078e0a03 */
[----:B------:R-:W-:Y:S01]  /*4570*/  ISETP.GT.U32.AND P1, PT, R0, R8, PT ;  /* 0x000000080000720c */ /* 0x000fe20003f24070 */
[--C-:B------:R-:W-:Y:S01]  /*4580*/  @!P4 IMAD.IADD R4, R4, 0x1, -R0.reuse ;  /* 0x000000010404c824 */ /* 0x100fe200078e0a00 */
[----:B------:R-:W-:Y:S01]  /*4590*/  IABS R10, R6 ;  /* 0x00000006000a7213 */ /* 0x000fe20000000000 */
[----:B------:R-:W-:Y:S01]  /*45a0*/  IMAD.HI.U32 R17, R19, R16, RZ ;  /* 0x0000001013117227 */ /* 0x000fe200078e00ff */
[----:B------:R0:W-:Y:S03]  /*45b0*/  STL [R1+0x110], R3 ;  /* 0x0001100301007387 */ /* 0x0001e60000100800 */
[----:B------:R-:W-:Y:S01]  /*45c0*/  @!P6 IMAD.IADD R5, R5, 0x1, -R0 ;  /* 0x000000010505e824 */ /* 0x000fe200078e0a00 */
[----:B------:R-:W-:Y:S01]  /*45d0*/  ISETP.GT.U32.AND P6, PT, R0, R4, PT ;  /* 0x000000040000720c */ /* 0x000fe20003fc4070 */
[----:B------:R-:W-:-:S02]  /*45e0*/  IMAD.MOV R17, RZ, RZ, -R17 ;  /* 0x000000ffff117224 */ /* 0x000fc400078e0a11 */
[----:B------:R-:W-:Y:S01]  /*45f0*/  IMAD.HI.U32 R15, R19, R10, RZ ;  /* 0x0000000a130f7227 */ /* 0x000fe200078e00ff */
[----:B------:R-:W-:-:S03]  /*4600*/  ISETP.GE.AND P4, PT, R2, RZ, PT ;  /* 0x000000ff0200720c */ /* 0x000fc60003f86270 */
[----:B0-----:R-:W-:Y:S02]  /*4610*/  IMAD.MOV.U32 R3, RZ, RZ, R13 ;  /* 0x000000ffff037224 */ /* 0x001fe400078e000d */
[C---:B------:R-:W-:Y:S02]  /*4620*/  IMAD R2, R0.reuse, R17, R16 ;  /* 0x0000001100027224 */ /* 0x040fe400078e0210 */
[----:B------:R-:W-:Y:S02]  /*4630*/  IMAD.MOV R15, RZ, RZ, -R15 ;  /* 0x000000ffff0f7224 */ /* 0x000fe400078e0a0f */
[----:B------:R-:W-:Y:S02]  /*4640*/  @!P3 IMAD.MOV R12, RZ, RZ, -R12 ;  /* 0x000000ffff0cb224 */ /* 0x000fe400078e0a0c */
[----:B------:R-:W-:Y:S01]  /*4650*/  @!P0 IMAD.MOV R3, RZ, RZ, -R3 ;  /* 0x000000ffff038224 */ /* 0x000fe200078e0a03 */
[----:B------:R-:W-:Y:S01]  /*4660*/  ISETP.GT.U32.AND P0, PT, R0, R5, PT ;  /* 0x000000050000720c */ /* 0x000fe20003f04070 */
[----:B------:R-:W-:Y:S01]  /*4670*/  @!P1 IMAD.IADD R8, R8, 0x1, -R0 ;  /* 0x0000000108089824 */ /* 0x000fe200078e0a00 */
[C---:B------:R-:W-:Y:S01]  /*4680*/  ISETP.GT.U32.AND P3, PT, R0.reuse, R2, PT ;  /* 0x000000020000720c */ /* 0x040fe20003f64070 */
[----:B------:R-:W-:Y:S01]  /*4690*/  IMAD R10, R0, R15, R10 ;  /* 0x0000000f000a7224 */ /* 0x000fe200078e020a */
[----:B------:R-:W-:Y:S01]  /*46a0*/  STL [R1+0x118], R12 ;  /* 0x0001180c01007387 */ /* 0x000fe20000100800 */
[----:B------:R-:W-:-:S03]  /*46b0*/  @!P6 IMAD.IADD R4, R4, 0x1, -R0 ;  /* 0x000000010404e824 */ /* 0x000fc600078e0a00 */
[----:B------:R0:W-:Y:S01]  /*46c0*/  STL [R1+0x120], R3 ;  /* 0x0001200301007387 */ /* 0x0001e20000100800 */
[----:B------:R-:W-:Y:S01]  /*46d0*/  ISETP.GT.U32.AND P6, PT, R0, R10, PT ;  /* 0x0000000a0000720c */ /* 0x000fe20003fc4070 */
[----:B------:R-:W-:Y:S01]  /*46e0*/  VIADD R11, R20, 0xb8 ;  /* 0x000000b8140b7836 */ /* 0x000fe20000000000 */
[----:B------:R-:W-:Y:S01]  /*46f0*/  ISETP.GE.AND P1, PT, R14, RZ, PT ;  /* 0x000000ff0e00720c */ /* 0x000fe20003f26270 */
[----:B------:R-:W-:Y:S02]  /*4700*/  @!P5 IMAD.MOV R7, RZ, RZ, -R7 ;  /* 0x000000ffff07d224 */ /* 0x000fe400078e0a07 */
[----:B0-----:R-:W-:-:S04]  /*4710*/  IMAD.MOV.U32 R3, RZ, RZ, R8 ;  /* 0x000000ffff037224 */ /* 0x001fc800078e0008 */
[----:B------:R-:W-:Y:S01]  /*4720*/  @!P2 IMAD.MOV R3, RZ, RZ, -R3 ;  /* 0x000000ffff03a224 */ /* 0x000fe200078e0a03 */
[----:B------:R-:W-:Y:S01]  /*4730*/  ISETP.GE.AND P2, PT, R6, RZ, PT ;  /* 0x000000ff0600720c */ /* 0x000fe20003f46270 */
[----:B------:R-:W-:Y:S01]  /*4740*/  VIADD R6, R20, 0xb6 ;  /* 0x000000b614067836 */ /* 0x000fe20000000000 */
[----:B------:R-:W-:Y:S01]  /*4750*/  IABS R14, R11 ;  /* 0x0000000b000e7213 */ /* 0x000fe20000000000 */
[----:B------:R0:W-:Y:S01]  /*4760*/  STL [R1+0x124], R7 ;  /* 0x0001240701007387 */ /* 0x0001e20000100800 */
[--C-:B------:R-:W-:Y:S01]  /*4770*/  @!P0 IMAD.IADD R5, R5, 0x1, -R0.reuse ;  /* 0x0000000105058824 */ /* 0x100fe200078e0a00 */
[----:B------:R-:W-:Y:S01]  /*4780*/  ISETP.GE.AND P0, PT, R11, RZ, PT ;  /* 0x000000ff0b00720c */ /* 0x000fe20003f06270 */
[--C-:B------:R-:W-:Y:S01]  /*4790*/  @!P3 IMAD.IADD R2, R2, 0x1, -R0.reuse ;  /* 0x000000010202b824 */ /* 0x100fe200078e0a00 */
[----:B------:R1:W-:Y:S01]  /*47a0*/  STL [R1+0x130], R3 ;  /* 0x0001300301007387 */ /* 0x0003e20000100800 */
[----:B------:R-:W-:Y:S01]  /*47b0*/  IABS R11, R6 ;  /* 0x00000006000b7213 */ /* 0x000fe20000000000 */
[----:B------:R-:W-:-:S02]  /*47c0*/  @!P6 IMAD.IADD R10, R10, 0x1, -R0 ;  /* 0x000000010a0ae824 */ /* 0x000fc400078e0a00 */
[----:B------:R-:W-:Y:S01]  /*47d0*/  ISETP.GT.U32.AND P6, PT, R0, R2, PT ;  /* 0x000000020000720c */ /* 0x000fe20003fc4070 */
[----:B0-----:R-:W-:-:S04]  /*47e0*/  IMAD.HI.U32 R7, R19, R14, RZ ;  /* 0x0000000e13077227 */ /* 0x001fc800078e00ff */
[----:B-1----:R-:W-:Y:S02]  /*47f0*/  IMAD.MOV.U32 R3, RZ, RZ, R4 ;  /* 0x000000ffff037224 */ /* 0x002fe400078e0004 */
[----:B------:R-:W-:-:S04]  /*4800*/  IMAD.HI.U32 R4, R19, R11, RZ ;  /* 0x0000000b13047227 */ /* 0x000fc800078e00ff */
[----:B------:R-:W-:Y:S02]  /*4810*/  @!P1 IMAD.MOV R3, RZ, RZ, -R3 ;  /* 0x000000ffff039224 */ /* 0x000fe400078e0a03 */
[----:B------:R-:W-:Y:S02]  /*4820*/  IMAD.MOV R7, RZ, RZ, -R7 ;  /* 0x000000ffff077224 */ /* 0x000fe400078e0a07 */
[----:B------:R-:W-:Y:S01]  /*4830*/  IMAD.MOV R4, RZ, RZ, -R4 ;  /* 0x000000ffff047224 */ /* 0x000fe200078e0a04 */
[----:B------:R0:W-:Y:S01]  /*4840*/  STL [R1+0x138], R3 ;  /* 0x0001380301007387 */ /* 0x0001e20000100800 */
[C---:B------:R-:W-:Y:S02]  /*4850*/  IMAD R16, R0.reuse, R7, R14 ;  /* 0x0000000700107224 */ /* 0x040fe400078e020e */
[----:B------:R-:W-:Y:S02]  /*4860*/  IMAD R11, R0, R4, R11 ;  /* 0x00000004000b7224 */ /* 0x000fe400078e020b */
[----:B0-----:R-:W-:-:S04]  /*4870*/  IMAD.MOV.U32 R3, RZ, RZ, R5 ;  /* 0x000000ffff037224 */ /* 0x001fc800078e0005 */
[----:B------:R-:W-:Y:S01]  /*4880*/  @!P4 IMAD.MOV R3, RZ, RZ, -R3 ;  /* 0x000000ffff03c224 */ /* 0x000fe200078e0a03 */
[----:B------:R-:W-:Y:S01]  /*4890*/  ISETP.GT.U32.AND P4, PT, R0, R16, PT ;  /* 0x000000100000720c */ /* 0x000fe20003f84070 */
[--C-:B------:R-:W-:Y:S01]  /*48a0*/  @!P6 IMAD.IADD R2, R2, 0x1, -R0.reuse ;  /* 0x000000010202e824 */ /* 0x100fe200078e0a00 */
[----:B------:R-:W-:Y:S01]  /*48b0*/  ISETP.GT.U32.AND P6, PT, R0, R11, PT ;  /* 0x0000000b0000720c */ /* 0x000fe20003fc4070 */
[----:B------:R-:W-:Y:S01]  /*48c0*/  VIADD R7, R20, 0xb4 ;  /* 0x000000b414077836 */ /* 0x000fe20000000000 */
[----:B------:R-:W-:Y:S02]  /*48d0*/  ISETP.GE.AND P5, PT, R9, RZ, PT ;  /* 0x000000ff0900720c */ /* 0x000fe40003fa6270 */
[----:B------:R-:W-:Y:S02]  /*48e0*/  ISETP.GT.U32.AND P1, PT, R0, R10, PT ;  /* 0x0000000a0000720c */ /* 0x000fe40003f24070 */
[----:B------:R-:W-:Y:S01]  /*48f0*/  ISETP.GE.AND P3, PT, R6, RZ, PT ;  /* 0x000000ff0600720c */ /* 0x000fe20003f66270 */
[C---:B------:R-:W-:Y:S01]  /*4900*/  VIADD R6, R20.reuse, 0xb2 ;  /* 0x000000b214067836 */ /* 0x040fe20000000000 */
[----:B------:R-:W-:Y:S01]  /*4910*/  IABS R12, R7 ;  /* 0x00000007000c7213 */ /* 0x000fe20000000000 */
[----:B------:R-:W-:Y:S01]  /*4920*/  VIADD R8, R20, 0xb0 ;  /* 0x000000b014087836 */ /* 0x000fe20000000000 */
[----:B------:R0:W-:Y:S01]  /*4930*/  STL [R1+0x140], R3 ;  /* 0x0001400301007387 */ /* 0x0001e20000100800 */
[----:B------:R-:W-:Y:S01]  /*4940*/  @!P4 IMAD.IADD R16, R16, 0x1, -R0 ;  /* 0x000000011010c824 */ /* 0x000fe200078e0a00 */
[----:B------:R-:W-:Y:S01]  /*4950*/  IABS R14, R6 ;  /* 0x00000006000e7213 */ /* 0x000fe20000000000 */
[----:B------:R-:W-:Y:S01]  /*4960*/  IMAD.HI.U32 R4, R19, R12, RZ ;  /* 0x0000000c13047227 */ /* 0x000fe200078e00ff */
[----:B------:R-:W-:-:S03]  /*4970*/  IABS R13, R8 ;  /* 0x00000008000d7213 */ /* 0x000fc60000000000 */
[----:B------:R-:W-:Y:S02]  /*4980*/  @!P6 IMAD.IADD R11, R11, 0x1, -R0 ;  /* 0x000000010b0be824 */ /* 0x000fe400078e0a00 */
[----:B0-----:R-:W-:Y:S02]  /*4990*/  IMAD.MOV.U32 R3, RZ, RZ, R2 ;  /* 0x000000ffff037224 */ /* 0x001fe400078e0002 */
[----:B------:R-:W-:Y:S01]  /*49a0*/  @!P1 IMAD.IADD R10, R10, 0x1, -R0 ;  /* 0x000000010a0a9824 */ /* 0x000fe200078e0a00 */
[----:B------:R-:W-:Y:S01]  /*49b0*/  ISETP.GE.AND P1, PT, R7, RZ, PT ;  /* 0x000000ff0700720c */ /* 0x000fe20003f26270 */
[----:B------:R-:W-:Y:S01]  /*49c0*/  @!P5 IMAD.MOV R3, RZ, RZ, -R3 ;  /* 0x000000ffff03d224 */ /* 0x000fe200078e0a03 */
[C---:B------:R-:W-:Y:S01]  /*49d0*/  ISETP.GT.U32.AND P5, PT, R0.reuse, R16, PT ;  /* 0x000000100000720c */ /* 0x040fe20003fa4070 */
[----:B------:R-:W-:Y:S01]  /*49e0*/  IMAD.HI.U32 R5, R19, R14, RZ ;  /* 0x0000000e13057227 */ /* 0x000fe200078e00ff */
[----:B------:R-:W-:-:S03]  /*49f0*/  ISETP.GT.U32.AND P6, PT, R0, R11, PT ;  /* 0x0000000b0000720c */ /* 0x000fc60003fc4070 */
[----:B------:R-:W-:Y:S01]  /*4a00*/  IMAD.MOV R7, RZ, RZ, -R4 ;  /* 0x000000ffff077224 */ /* 0x000fe200078e0a04 */
[----:B------:R0:W-:Y:S01]  /*4a10*/  STL [R1+0x144], R3 ;  /* 0x0001440301007387 */ /* 0x0001e20000100800 */
[----:B------:R-:W-:-:S04]  /*4a20*/  IMAD.HI.U32 R4, R19, R13, RZ ;  /* 0x0000000d13047227 */ /* 0x000fc800078e00ff */
[----:B------:R-:W-:Y:S02]  /*4a30*/  IMAD.MOV R5, RZ, RZ, -R5 ;  /* 0x000000ffff057224 */ /* 0x000fe400078e0a05 */
[C---:B------:R-:W-:Y:S02]  /*4a40*/  IMAD R12, R0.reuse, R7, R12 ;  /* 0x00000007000c7224 */ /* 0x040fe400078e020c */
[----:B0-----:R-:W-:Y:S02]  /*4a50*/  IMAD.MOV.U32 R3, RZ, RZ, R10 ;  /* 0x000000ffff037224 */ /* 0x001fe400078e000a */
[----:B------:R-:W-:Y:S02]  /*4a60*/  IMAD.MOV R4, RZ, RZ, -R4 ;  /* 0x000000ffff047224 */ /* 0x000fe400078e0a04 */
[C---:B------:R-:W-:Y:S02]  /*4a70*/  IMAD R14, R0.reuse, R5, R14 ;  /* 0x00000005000e7224 */ /* 0x040fe400078e020e */
[----:B------:R-:W-:Y:S01]  /*4a80*/  @!P2 IMAD.MOV R3, RZ, RZ, -R3 ;  /* 0x000000ffff03a224 */ /* 0x000fe200078e0a03 */
[C---:B------:R-:W-:Y:S01]  /*4a90*/  ISETP.GT.U32.AND P2, PT, R0.reuse, R12, PT ;  /* 0x0000000c0000720c */ /* 0x040fe20003f44070 */
[----:B------:R-:W-:-:S02]  /*4aa0*/  IMAD R13, R0, R4, R13 ;  /* 0x00000004000d7224 */ /* 0x000fc400078e020d */
[--C-:B------:R-:W-:Y:S01]  /*4ab0*/  @!P5 IMAD.IADD R16, R16, 0x1, -R0.reuse ;  /* 0x000000011010d824 */ /* 0x100fe200078e0a00 */
[C---:B------:R-:W-:Y:S01]  /*4ac0*/  ISETP.GT.U32.AND P5, PT, R0.reuse, R14, PT ;  /* 0x0000000e0000720c */ /* 0x040fe20003fa4070 */
[--C-:B------:R-:W-:Y:S01]  /*4ad0*/  @!P6 IMAD.IADD R11, R11, 0x1, -R0.reuse ;  /* 0x000000010b0be824 */ /* 0x100fe200078e0a00 */
[----:B------:R-:W-:Y:S01]  /*4ae0*/  ISETP.GT.U32.AND P6, PT, R0, R13, PT ;  /* 0x0000000d0000720c */ /* 0x000fe20003fc4070 */
[----:B------:R-:W-:Y:S01]  /*4af0*/  VIADD R4, R20, 0xae ;  /* 0x000000ae14047836 */ /* 0x000fe20000000000 */
[----:B------:R-:W-:Y:S01]  /*4b00*/  ISETP.GE.AND P4, PT, R6, RZ, PT ;  /* 0x000000ff0600720c */ /* 0x000fe20003f86270 */
[C---:B------:R-:W-:Y:S02]  /*4b10*/  VIADD R2, R20.reuse, 0xaa ;  /* 0x000000aa14027836 */ /* 0x040fe40000000000 */
[----:B------:R-:W-:Y:S01]  /*4b20*/  VIADD R6, R20, 0xac ;  /* 0x000000ac14067836 */ /* 0x000fe20000000000 */
[----:B------:R-:W-:Y:S01]  /*4b30*/  IABS R15, R4 ;  /* 0x00000004000f7213 */ /* 0x000fe20000000000 */
[----:B------:R-:W-:Y:S01]  /*4b40*/  @!P2 IMAD.IADD R12, R12, 0x1, -R0 ;  /* 0x000000010c0ca824 */ /* 0x000fe200078e0a00 */
[----:B------:R-:W-:-:S02]  /*4b50*/  IABS R9, R2 ;  /* 0x0000000200097213 */ /* 0x000fc40000000000 */
[----:B------:R-:W-:Y:S01]  /*4b60*/  IABS R7, R6 ;  /* 0x0000000600077213 */ /* 0x000fe20000000000 */
[----:B------:R-:W-:Y:S01]  /*4b70*/  @!P5 IMAD.IADD R14, R14, 0x1, -R0 ;  /* 0x000000010e0ed824 */ /* 0x000fe200078e0a00 */
[----:B------:R-:W-:Y:S01]  /*4b80*/  ISETP.GT.U32.AND P5, PT, R0, R12, PT ;  /* 0x0000000c0000720c */ /* 0x000fe20003fa4070 */
[----:B------:R-:W-:Y:S01]  /*4b90*/  IMAD.HI.U32 R17, R19, R15, RZ ;  /* 0x0000000f13117227 */ /* 0x000fe200078e00ff */
[----:B------:R-:W-:-:S03]  /*4ba0*/  ISETP.GE.AND P2, PT, R8, RZ, PT ;  /* 0x000000ff0800720c */ /* 0x000fc60003f46270 */
[----:B------:R-:W-:Y:S02]  /*4bb0*/  IMAD.MOV.U32 R18, RZ, RZ, R16 ;  /* 0x000000ffff127224 */ /* 0x000fe400078e0010 */
[----:B------:R-:W-:Y:S01]  /*4bc0*/  @!P6 IMAD.IADD R13, R13, 0x1, -R0 ;  /* 0x000000010d0de824 */ /* 0x000fe200078e0a00 */
[----:B------:R-:W-:Y:S01]  /*4bd0*/  ISETP.GT.U32.AND P6, PT, R0, R14, PT ;  /* 0x0000000e0000720c */ /* 0x000fe20003fc4070 */
[----:B------:R-:W-:Y:S02]  /*4be0*/  IMAD.MOV.U32 R8, RZ, RZ, R9 ;  /* 0x000000ffff087224 */ /* 0x000fe400078e0009 */
[----:B------:R-:W-:-:S04]  /*4bf0*/  IMAD.HI.U32 R9, R19, R7, RZ ;  /* 0x0000000713097227 */ /* 0x000fc800078e00ff */
[----:B------:R-:W-:Y:S02]  /*4c00*/  VIADD R10, R20, 0xa8 ;  /* 0x000000a8140a7836 */ /* 0x000fe40000000000 */
[----:B------:R-:W-:Y:S02]  /*4c10*/  IMAD.MOV R17, RZ, RZ, -R17 ;  /* 0x000000ffff117224 */ /* 0x000fe400078e0a11 */
[----:B------:R-:W-:Y:S01]  /*4c20*/  @!P0 IMAD.MOV R18, RZ, RZ, -R18 ;  /* 0x000000ffff128224 */ /* 0x000fe200078e0a12 */
[C---:B------:R-:W-:Y:S01]  /*4c30*/  ISETP.GT.U32.AND P0, PT, R0.reuse, R13, PT ;  /* 0x0000000d0000720c */ /* 0x040fe20003f04070 */
[----:B------:R-:W-:Y:S01]  /*4c40*/  IMAD.MOV R16, RZ, RZ, -R9 ;  /* 0x000000ffff107224 */ /* 0x000fe200078e0a09 */
[----:B------:R-:W-:Y:S01]  /*4c50*/  IABS R5, R10 ;  /* 0x0000000a00057213 */ /* 0x000fe20000000000 */
[C---:B------:R-:W-:Y:S02]  /*4c60*/  IMAD R9, R0.reuse, R17, R15 ;  /* 0x0000001100097224 */ /* 0x040fe400078e020f */
[----:B------:R-:W-:-:S02]  /*4c70*/  IMAD R7, R0, R16, R7 ;  /* 0x0000001000077224 */ /* 0x000fc400078e0207 */
[----:B------:R-:W-:Y:S01]  /*4c80*/  @!P5 IMAD.IADD R12, R12, 0x1, -R0 ;  /* 0x000000010c0cd824 */ /* 0x000fe200078e0a00 */
[----:B------:R-:W-:Y:S01]  /*4c90*/  ISETP.GT.U32.AND P5, PT, R0, R9, PT ;  /* 0x000000090000720c */ /* 0x000fe20003fa4070 */
[C---:B------:R-:W-:Y:S01]  /*4ca0*/  IMAD.HI.U32 R16, R19.reuse, R8, RZ ;  /* 0x0000000813107227 */ /* 0x040fe200078e00ff */
[----:B------:R0:W-:Y:S03]  /*4cb0*/  STL [R1+0x14c], R3 ;  /* 0x00014c0301007387 */ /* 0x0001e60000100800 */
[----:B------:R-:W-:-:S04]  /*4cc0*/  IMAD.HI.U32 R15, R19, R5, RZ ;  /* 0x00000005130f7227 */ /* 0x000fc800078e00ff */
[----:B------:R-:W-:Y:S01]  /*4cd0*/  @!P6 IMAD.IADD R14, R14, 0x1, -R0 ;  /* 0x000000010e0ee824 */ /* 0x000fe200078e0a00 */
[----:B------:R-:W-:Y:S01]  /*4ce0*/  ISETP.GT.U32.AND P6, PT, R0, R7, PT ;  /* 0x000000070000720c */ /* 0x000fe20003fc4070 */
[----:B------:R-:W-:Y:S02]  /*4cf0*/  IMAD.MOV R16, RZ, RZ, -R16 ;  /* 0x000000ffff107224 */ /* 0x000fe400078e0a10 */
[----:B0-----:R-:W-:Y:S02]  /*4d00*/  IMAD.MOV.U32 R3, RZ, RZ, R11 ;  /* 0x000000ffff037224 */ /* 0x001fe400078e000b */
[----:B------:R-:W-:Y:S02]  /*4d10*/  IMAD.MOV R15, RZ, RZ, -R15 ;  /* 0x000000ffff0f7224 */ /* 0x000fe400078e0a0f */
[----:B------:R-:W-:Y:S01]  /*4d20*/  @!P0 IMAD.IADD R13, R13, 0x1, -R0 ;  /* 0x000000010d0d8824 */ /* 0x000fe200078e0a00 */
[----:B------:R-:W-:Y:S01]  /*4d30*/  ISETP.GE.AND P0, PT, R6, RZ, PT ;  /* 0x000000ff0600720c */ /* 0x000fe20003f06270 */
[----:B------:R-:W-:-:S02]  /*4d40*/  @!P3 IMAD.MOV R3, RZ, RZ, -R3 ;  /* 0x000000ffff03b224 */ /* 0x000fc400078e0a03 */
[C---:B------:R-:W-:Y:S02]  /*4d50*/  IMAD R6, R0.reuse, R16, R8 ;  /* 0x0000001000067224 */ /* 0x040fe400078e0208 */
[----:B------:R-:W-:Y:S02]  /*4d60*/  IMAD R5, R0, R15, R5 ;  /* 0x0000000f00057224 */ /* 0x000fe400078e0205 */
[----:B------:R-:W-:Y:S01]  /*4d70*/  IMAD.MOV.U32 R16, RZ, RZ, R14 ;  /* 0x000000ffff107224 */ /* 0x000fe200078e000e */
[----:B------:R-:W-:Y:S01]  /*4d80*/  STL [R1+0x154], R18 ;  /* 0x0001541201007387 */ /* 0x000fe20000100800 */
[----:B------:R-:W-:Y:S01]  /*4d90*/  ISETP.GE.AND P3, PT, R4, RZ, PT ;  /* 0x000000ff0400720c */ /* 0x000fe20003f66270 */
[----:B------:R-:W-:Y:S02]  /*4da0*/  VIADD R4, R20, 0xa6 ;  /* 0x000000a614047836 */ /* 0x000fe40000000000 */
[----:B------:R0:W-:Y:S01]  /*4db0*/  STL [R1+0x174], R3 ;  /* 0x0001740301007387 */ /* 0x0001e20000100800 */
[----:B------:R-:W-:-:S02]  /*4dc0*/  @!P5 IMAD.IADD R9, R9, 0x1, -R0 ;  /* 0x000000010909d824 */ /* 0x000fc400078e0a00 */
[----:B------:R-:W-:Y:S01]  /*4dd0*/  @!P4 IMAD.MOV R16, RZ, RZ, -R16 ;  /* 0x000000ffff10c224 */ /* 0x000fe200078e0a10 */
[----:B------:R-:W-:Y:S01]  /*4de0*/  ISETP.GT.U32.AND P4, PT, R0, R5, PT ;  /* 0x000000050000720c */ /* 0x000fe20003f84070 */
[----:B------:R-:W-:Y:S02]  /*4df0*/  @!P6 IMAD.IADD R7, R7, 0x1, -R0 ;  /* 0x000000010707e824 */ /* 0x000fe400078e0a00 */
[----:B0-----:R-:W-:Y:S01]  /*4e00*/  IMAD.MOV.U32 R3, RZ, RZ, R12 ;  /* 0x000000ffff037224 */ /* 0x001fe200078e000c */
[----:B------:R-:W-:-:S03]  /*4e10*/  IABS R11, R4 ;  /* 0x00000004000b7213 */ /* 0x000fc60000000000 */
[----:B------:R-:W-:Y:S01]  /*4e20*/  @!P1 IMAD.MOV R3, RZ, RZ, -R3 ;  /* 0x000000ffff039224 */ /* 0x000fe200078e0a03 */
[----:B------:R-:W-:Y:S01]  /*4e30*/  ISETP.GT.U32.AND P1, PT, R0, R9, PT ;  /* 0x000000090000720c */ /* 0x000fe20003f24070 */
[----:B------:R-:W-:Y:S01]  /*4e40*/  VIADD R8, R20, 0xa4 ;  /* 0x000000a414087836 */ /* 0x000fe20000000000 */
[C---:B------:R-:W-:Y:S01]  /*4e50*/  ISETP.GT.U32.AND P6, PT, R0.reuse, R7, PT ;  /* 0x000000070000720c */ /* 0x040fe20003fc4070 */
[----:B------:R-:W-:Y:S01]  /*4e60*/  IMAD.HI.U32 R15, R19, R11, RZ ;  /* 0x0000000b130f7227 */ /* 0x000fe200078e00ff */
[----:B------:R0:W-:Y:S01]  /*4e70*/  STL [R1+0x178], R3 ;  /* 0x0001780301007387 */ /* 0x0001e20000100800 */
[----:B------:R-:W-:Y:S02]  /*4e80*/  ISETP.GT.U32.AND P5, PT, R0, R6, PT ;  /* 0x000000060000720c */ /* 0x000fe40003fa4070 */
[----:B------:R-:W-:Y:S01]  /*4e90*/  IMAD.MOV R14, RZ, RZ, -R15 ;  /* 0x000000ffff0e7224 */ /* 0x000fe200078e0a0f */
[----:B------:R-:W-:Y:S01]  /*4ea0*/  IABS R12, R8 ;  /* 0x00000008000c7213 */ /* 0x000fe20000000000 */
[----:B------:R-:W-:-:S02]  /*4eb0*/  @!P4 IMAD.IADD R5, R5, 0x1, -R0 ;  /* 0x000000010505c824 */ /* 0x000fc400078e0a00 */
[----:B0-----:R-:W-:-:S03]  /*4ec0*/  IMAD.MOV.U32 R3, RZ, RZ, R13 ;  /* 0x000000ffff037224 */ /* 0x001fc600078e000d */
[----:B------:R-:W-:Y:S01]  /*4ed0*/  ISETP.GT.U32.AND P4, PT, R0, R5, PT ;  /* 0x000000050000720c */ /* 0x000fe20003f84070 */
[----:B------:R-:W-:Y:S02]  /*4ee0*/  @!P1 IMAD.IADD R9, R9, 0x1, -R0 ;  /* 0x0000000109099824 */ /* 0x000fe400078e0a00 */
[----:B------:R-:W-:Y:S01]  /*4ef0*/  @!P2 IMAD.MOV R3, RZ, RZ, -R3 ;  /* 0x000000ffff03a224 */ /* 0x000fe200078e0a03 */
[----:B------:R-:W-:Y:S01]  /*4f00*/  ISETP.GE.AND P2, PT, R2, RZ, PT ;  /* 0x000000ff0200720c */ /* 0x000fe20003f46270 */
[----:B------:R-:W-:Y:S01]  /*4f10*/  IMAD R2, R0, R14, R11 ;  /* 0x0000000e00027224 */ /* 0x000fe200078e020b */
[----:B------:R-:W-:Y:S01]  /*4f20*/  ISETP.GE.AND P1, PT, R10, RZ, PT ;  /* 0x000000ff0a00720c */ /* 0x000fe20003f26270 */
[----:B------:R-:W-:Y:S01]  /*4f30*/  STL [R1+0x17c], R16 ;  /* 0x00017c1001007387 */ /* 0x000fe20000100800 */
[----:B------:R-:W-:-:S03]  /*4f40*/  IMAD.HI.U32 R10, R19, R12, RZ ;  /* 0x0000000c130a7227 */ /* 0x000fc600078e00ff */
[----:B------:R0:W-:Y:S01]  /*4f50*/  STL [R1+0x180], R3 ;  /* 0x0001800301007387 */ /* 0x0001e20000100800 */
[----:B------:R-:W-:Y:S01]  /*4f60*/  @!P6 IMAD.IADD R7, R7, 0x1, -R0 ;  /* 0x000000010707e824 */ /* 0x000fe200078e0a00 */
[----:B------:R-:W-:Y:S01]  /*4f70*/  ISETP.GT.U32.AND P6, PT, R0, R2, PT ;  /* 0x000000020000720c */ /* 0x000fe20003fc4070 */
[----:B------:R-:W-:Y:S02]  /*4f80*/  IMAD.MOV R10, RZ, RZ, -R10 ;  /* 0x000000ffff0a7224 */ /* 0x000fe400078e0a0a */
[----:B0-----:R-:W-:-:S04]  /*4f90*/  IMAD.MOV.U32 R3, RZ, RZ, R9 ;  /* 0x000000ffff037224 */ /* 0x001fc800078e0009 */
[----:B------:R-:W-:Y:S01]  /*4fa0*/  @!P3 IMAD.MOV R3, RZ, RZ, -R3 ;  /* 0x000000ffff03b224 */ /* 0x000fe200078e0a03 */
[----:B------:R-:W-:Y:S01]  /*4fb0*/  ISETP.GE.AND P3, PT, R4, RZ, PT ;  /* 0x000000ff0400720c */ /* 0x000fe20003f66270 */
[----:B------:R-:W-:Y:S02]  /*4fc0*/  IMAD R4, R0, R10, R12 ;  /* 0x0000000a00047224 */ /* 0x000fe400078e020c */
[--C-:B------:R-:W-:Y:S02]  /*4fd0*/  @!P5 IMAD.IADD R6, R6, 0x1, -R0.reuse ;  /* 0x000000010606d824 */ /* 0x100fe400078e0a00 */
[--C-:B------:R-:W-:Y:S01]  /*4fe0*/  @!P4 IMAD.IADD R5, R5, 0x1, -R0.reuse ;  /* 0x000000010505c824 */ /* 0x100fe200078e0a00 */
[C---:B------:R-:W-:Y:S02]  /*4ff0*/  ISETP.GT.U32.AND P4, PT, R0.reuse, R4, PT ;  /* 0x000000040000720c */ /* 0x040fe40003f84070 */
[----:B------:R-:W-:Y:S01]  /*5000*/  ISETP.GT.U32.AND P5, PT, R0, R6, PT ;  /* 0x000000060000720c */ /* 0x000fe20003fa4070 */
[----:B------:R-:W-:Y:S01]  /*5010*/  @!P6 IMAD.IADD R2, R2, 0x1, -R0 ;  /* 0x000000010202e824 */ /* 0x000fe200078e0a00 */
[----:B------:R0:W-:Y:S01]  /*5020*/  STL [R1+0x188], R3 ;  /* 0x0001880301007387 */ /* 0x0001e20000100800 */
[----:B------:R-:W-:-:S03]  /*5030*/  VIADD R11, R20, 0xa2 ;  /* 0x000000a2140b7836 */ /* 0x000fc60000000000 */
[----:B------:R-:W-:Y:S01]  /*5040*/  ISETP.GT.U32.AND P6, PT, R0, R2, PT ;  /* 0x000000020000720c */ /* 0x000fe20003fc4070 */
[----:B0-----:R-:W-:-:S04]  /*5050*/  IMAD.MOV.U32 R3, RZ, RZ, R7 ;  /* 0x000000ffff037224 */ /* 0x001fc800078e0007 */
[----:B------:R-:W-:Y:S01]  /*5060*/  @!P0 IMAD.MOV R3, RZ, RZ, -R3 ;  /* 0x000000ffff038224 */ /* 0x000fe200078e0a03 */
[----:B------:R-:W-:Y:S01]  /*5070*/  IABS R16, R11 ;  /* 0x0000000b00107213 */ /* 0x000fe20000000000 */
[--C-:B------:R-:W-:Y:S02]  /*5080*/  @!P4 IMAD.IADD R4, R4, 0x1, -R0.reuse ;  /* 0x000000010404c824 */ /* 0x100fe400078e0a00 */
[----:B------:R-:W-:Y:S01]  /*5090*/  @!P5 IMAD.IADD R6, R6, 0x1, -R0 ;  /* 0x000000010606d824 */ /* 0x000fe200078e0a00 */
[----:B------:R0:W-:Y:S01]  /*50a0*/  STL [R1+0x18c], R3 ;  /* 0x00018c0301007387 */ /* 0x0001e20000100800 */
[C---:B------:R-:W-:Y:S02]  /*50b0*/  VIADD R10, R20.reuse, 0xa0 ;  /* 0x000000a0140a7836 */ /* 0x040fe40000000000 */
[----:B------:R-:W-:Y:S01]  /*50c0*/  VIADD R9, R20, 0x9e ;  /* 0x0000009e14097836 */ /* 0x000fe20000000000 */
[----:B------:R-:W-:Y:S01]  /*50d0*/  ISETP.GT.U32.AND P4, PT, R0, R4, PT ;  /* 0x000000040000720c */ /* 0x000fe20003f84070 */
[----:B------:R-:W-:-:S02]  /*50e0*/  @!P2 IMAD.MOV R6, RZ, RZ, -R6 ;  /* 0x000000ffff06a224 */ /* 0x000fc400078e0a06 */
[----:B0-----:R-:W-:Y:S02]  /*50f0*/  IMAD.MOV.U32 R3, RZ, RZ, R5 ;  /* 0x000000ffff037224 */ /* 0x001fe400078e0005 */
[----:B------:R-:W-:Y:S01]  /*5100*/  IMAD.HI.U32 R7, R19, R16, RZ ;  /* 0x0000001013077227 */ /* 0x000fe200078e00ff */
[----:B------:R-:W-:-:S03]  /*5110*/  ISETP.GE.AND P2, PT, R10, RZ, PT ;  /* 0x000000ff0a00720c */ /* 0x000fc60003f46270 */
[----:B------:R-:W-:Y:S01]  /*5120*/  @!P1 IMAD.MOV R3, RZ, RZ, -R3 ;  /* 0x000000ffff039224 */ /* 0x000fe200078e0a03 */
[----:B------:R-:W-:Y:S01]  /*5130*/  ISETP.GE.AND P1, PT, R9, RZ, PT ;  /* 0x000000ff0900720c */ /* 0x000fe20003f26270 */
[----:B------:R-:W-:Y:S01]  /*5140*/  @!P6 IMAD.IADD R2, R2, 0x1, -R0 ;  /* 0x000000010202e824 */ /* 0x000fe200078e0a00 */
[----:B------:R-:W-:Y:S01]  /*5150*/  IABS R10, R10 ;  /* 0x0000000a000a7213 */ /* 0x000fe20000000000 */
[----:B------:R0:W-:Y:S01]  /*5160*/  STL [R1+0x190], R6 ;  /* 0x0001900601007387 */ /* 0x0001e20000100800 */
[----:B------:R-:W-:Y:S01]  /*5170*/  IABS R9, R9 ;  /* 0x0000000900097213 */ /* 0x000fe20000000000 */
[----:B------:R-:W-:Y:S02]  /*5180*/  IMAD.MOV R7, RZ, RZ, -R7 ;  /* 0x000000ffff077224 */ /* 0x000fe400078e0a07 */
[----:B------:R1:W-:Y:S01]  /*5190*/  STL [R1+0x194], R3 ;  /* 0x0001940301007387 */ /* 0x0003e20000100800 */
[----:B------:R-:W-:Y:S01]  /*51a0*/  ISETP.GE.AND P5, PT, R8, RZ, PT ;  /* 0x000000ff0800720c */ /* 0x000fe20003fa6270 */
[----:B------:R-:W-:-:S04]  /*51b0*/  IMAD.HI.U32 R5, R19, R9, RZ ;  /* 0x0000000913057227 */ /* 0x000fc800078e00ff */
[----:B0-----:R-:W-:-:S04]  /*51c0*/  IMAD.HI.U32 R6, R19, R10, RZ ;  /* 0x0000000a13067227 */ /* 0x001fc800078e00ff */
[----:B-1----:R-:W-:Y:S02]  /*51d0*/  IMAD.MOV.U32 R3, RZ, RZ, R2 ;  /* 0x000000ffff037224 */ /* 0x002fe400078e0002 */
[C---:B------:R-:W-:Y:S02]  /*51e0*/  IMAD R16, R0.reuse, R7, R16 ;  /* 0x0000000700107224 */ /* 0x040fe400078e0210 */
[----:B------:R-:W-:Y:S02]  /*51f0*/  @!P3 IMAD.MOV R3, RZ, RZ, -R3 ;  /* 0x000000ffff03b224 */ /* 0x000fe400078e0a03 */
[----:B------:R-:W-:Y:S01]  /*5200*/  IMAD.MOV R6, RZ, RZ, -R6 ;  /* 0x000000ffff067224 */ /* 0x000fe200078e0a06 */
[----:B------:R-:W-:Y:S01]  /*5210*/  ISETP.GT.U32.AND P3, PT, R0, R16, PT ;  /* 0x000000100000720c */ /* 0x000fe20003f64070 */
[----:B------:R-:W-:Y:S02]  /*5220*/  IMAD.MOV R5, RZ, RZ, -R5 ;  /* 0x000000ffff057224 */ /* 0x000fe400078e0a05 */
[----:B------:R-:W-:Y:S01]  /*5230*/  @!P4 IMAD.IADD R4, R4, 0x1, -R0 ;  /* 0x000000010404c824 */ /* 0x000fe200078e0a00 */
[----:B------:R0:W-:Y:S01]  /*5240*/  STL [R1+0x19c], R3 ;  /* 0x00019c0301007387 */ /* 0x0001e20000100800 */
[----:B------:R-:W-:-:S02]  /*5250*/  VIADD R8, R20, 0x9c ;  /* 0x0000009c14087836 */ /* 0x000fc40000000000 */
[C---:B------:R-:W-:Y:S02]  /*5260*/  IMAD R10, R0.reuse, R6, R10 ;  /* 0x00000006000a7224 */ /* 0x040fe400078e020a */
[----:B------:R-:W-:Y:S01]  /*5270*/  IMAD R9, R0, R5, R9 ;  /* 0x0000000500097224 */ /* 0x000fe200078e0209 */
[----:B------:R-:W-:Y:S01]  /*5280*/  ISETP.GE.AND P6, PT, R8, RZ, PT ;  /* 0x000000ff0800720c */ /* 0x000fe20003fc6270 */
[----:B0-----:R-:W-:Y:S01]  /*5290*/  IMAD.MOV.U32 R3, RZ, RZ, R4 ;  /* 0x000000ffff037224 */ /* 0x001fe200078e0004 */
[----:B------:R-:W-:Y:S02]  /*52a0*/  IABS R8, R8 ;  /* 0x0000000800087213 */ /* 0x000fe40000000000 */
[C---:B------:R-:W-:Y:S01]  /*52b0*/  ISETP.GT.U32.AND P4, PT, R0.reuse, R10, PT ;  /* 0x0000000a0000720c */ /* 0x040fe20003f84070 */
[----:B------:R-:W-:Y:S01]  /*52c0*/  @!P5 IMAD.MOV R3, RZ, RZ, -R3 ;  /* 0x000000ffff03d224 */ /* 0x000fe200078e0a03 */
[----:B------:R-:W-:Y:S01]  /*52d0*/  ISETP.GT.U32.AND P5, PT, R0, R9, PT ;  /* 0x000000090000720c */ /* 0x000fe20003fa4070 */
[----:B------:R-:W-:-:S04]  /*52e0*/  IMAD.HI.U32 R2, R19, R8, RZ ;  /* 0x0000000813027227 */ /* 0x000fc800078e00ff */
[----:B------:R-:W-:Y:S02]  /*52f0*/  @!P3 IMAD.IADD R16, R16, 0x1, -R0 ;  /* 0x000000011010b824 */ /* 0x000fe400078e0a00 */
[----:B------:R-:W-:Y:S02]  /*5300*/  IMAD.MOV R2, RZ, RZ, -R2 ;  /* 0x000000ffff027224 */ /* 0x000fe400078e0a02 */
[----:B------:R-:W-:Y:S01]  /*5310*/  VIADD R17, R20, 0x9a ;  /* 0x0000009a14117836 */ /* 0x000fe20000000000 */
[----:B------:R-:W-:Y:S01]  /*5320*/  ISETP.GT.U32.AND P3, PT, R0, R16, PT ;  /* 0x000000100000720c */ /* 0x000fe20003f64070 */
[----:B------:R-:W-:Y:S02]  /*5330*/  VIADD R13, R20, 0x98 ;  /* 0x00000098140d7836 */ /* 0x000fe40000000000 */
[----:B------:R-:W-:Y:S01]  /*5340*/  IMAD R8, R0, R2, R8 ;  /* 0x0000000200087224 */ /* 0x000fe200078e0208 */
[----:B------:R-:W-:Y:S01]  /*5350*/  IABS R2, R17 ;  /* 0x0000001100027213 */ /* 0x000fe20000000000 */
[--C-:B------:R-:W-:Y:S01]  /*5360*/  @!P4 IMAD.IADD R10, R10, 0x1, -R0.reuse ;  /* 0x000000010a0ac824 */ /* 0x100fe200078e0a00 */
[----:B------:R-:W-:Y:S01]  /*5370*/  IABS R15, R13 ;  /* 0x0000000d000f7213 */ /* 0x000fe20000000000 */
[----:B------:R-:W-:Y:S01]  /*5380*/  @!P5 IMAD.IADD R9, R9, 0x1, -R0 ;  /* 0x000000010909d824 */ /* 0x000fe200078e0a00 */
[----:B------:R-:W-:Y:S01]  /*5390*/  ISETP.GE.AND P0, PT, R11, RZ, PT ;  /* 0x000000ff0b00720c */ /* 0x000fe20003f06270 */
[----:B------:R-:W-:Y:S01]  /*53a0*/  IMAD.HI.U32 R11, R19, R2, RZ ;  /* 0x00000002130b7227 */ /* 0x000fe200078e00ff */
[----:B------:R-:W-:-:S02]  /*53b0*/  ISETP.GT.U32.AND P4, PT, R0, R10, PT ;  /* 0x0000000a0000720c */ /* 0x000fc40003f84070 */
[----:B------:R-:W-:Y:S01]  /*53c0*/  ISETP.GT.U32.AND P5, PT, R0, R9, PT ;  /* 0x000000090000720c */ /* 0x000fe20003fa4070 */
[----:B------:R-:W-:-:S04]  /*53d0*/  IMAD.HI.U32 R5, R19, R15, RZ ;  /* 0x0000000f13057227 */ /* 0x000fc800078e00ff */
[----:B------:R-:W-:Y:S02]  /*53e0*/  IMAD.MOV R11, RZ, RZ, -R11 ;  /* 0x000000ffff0b7224 */ /* 0x000fe400078e0a0b */
[----:B------:R-:W-:Y:S02]  /*53f0*/  IMAD.MOV R5, RZ, RZ, -R5 ;  /* 0x000000ffff057224 */ /* 0x000fe400078e0a05 */
[----:B------:R-:W-:Y:S01]  /*5400*/  @!P3 IMAD.IADD R16, R16, 0x1, -R0 ;  /* 0x000000011010b824 */ /* 0x000fe200078e0a00 */
[C---:B------:R-:W-:Y:S01]  /*5410*/  ISETP.GT.U32.AND P3, PT, R0.reuse, R8, PT ;  /* 0x000000080000720c */ /* 0x040fe20003f64070 */
[C---:B------:R-:W-:Y:S02]  /*5420*/  IMAD R2, R0.reuse, R11, R2 ;  /* 0x0000000b00027224 */ /* 0x040fe400078e0202 */
[----:B------:R-:W-:Y:S02]  /*5430*/  IMAD R15, R0, R5, R15 ;  /* 0x00000005000f7224 */ /* 0x000fe400078e020f */
[--C-:B------:R-:W-:Y:S01]  /*5440*/  @!P4 IMAD.IADD R10, R10, 0x1, -R0.reuse ;  /* 0x000000010a0ac824 */ /* 0x100fe200078e0a00 */
[C---:B------:R-:W-:Y:S01]  /*5450*/  ISETP.GT.U32.AND P4, PT, R0.reuse, R2, PT ;  /* 0x000000020000720c */ /* 0x040fe20003f84070 */
[----:B------:R-:W-:Y:S01]  /*5460*/  @!P5 IMAD.IADD R9, R9, 0x1, -R0 ;  /* 0x000000010909d824 */ /* 0x000fe200078e0a00 */
[----:B------:R-:W-:Y:S01]  /*5470*/  ISETP.GT.U32.AND P5, PT, R0, R15, PT ;  /* 0x0000000f0000720c */ /* 0x000fe20003fa4070 */
[----:B------:R0:W-:Y:S01]  /*5480*/  STL [R1+0x1a4], R3 ;  /* 0x0001a40301007387 */ /* 0x0001e20000100800 */
[----:B------:R-:W-:-:S02]  /*5490*/  VIADD R4, R20, 0x96 ;  /* 0x0000009614047836 */ /* 0x000fc40000000000 */
[----:B------:R-:W-:Y:S02]  /*54a0*/  VIADD R5, R20, 0x92 ;  /* 0x0000009214057836 */ /* 0x000fe40000000000 */
[----:B------:R-:W-:Y:S01]  /*54b0*/  @!P3 IMAD.IADD R8, R8, 0x1, -R0 ;  /* 0x000000010808b824 */ /* 0x000fe200078e0a00 */
[----:B------:R-:W-:Y:S01]  /*54c0*/  IABS R6, R4 ;  /* 0x0000000400067213 */ /* 0x000fe20000000000 */
[----:B0-----:R-:W-:Y:S01]  /*54d0*/  IMAD.MOV.U32 R3, RZ, RZ, R16 ;  /* 0x000000ffff037224 */ /* 0x001fe200078e0010 */
[----:B------:R-:W-:Y:S01]  /*54e0*/  IABS R16, R5 ;  /* 0x0000000500107213 */ /* 0x000fe20000000000 */
[----:B------:R-:W-:Y:S02]  /*54f0*/  VIADD R7, R20, 0x94 ;  /* 0x0000009414077836 */ /* 0x000fe40000000000 */
[----:B------:R-:W-:Y:S01]  /*5500*/  @!P0 IMAD.MOV R3, RZ, RZ, -R3 ;  /* 0x000000ffff038224 */ /* 0x000fe200078e0a03 */
[----:B------:R-:W-:Y:S01]  /*5510*/  ISETP.GT.U32.AND P0, PT, R0, R8, PT ;  /* 0x000000080000720c */ /* 0x000fe20003f04070 */
[--C-:B------:R-:W-:Y:S01]  /*5520*/  @!P4 IMAD.IADD R2, R2, 0x1, -R0.reuse ;  /* 0x000000010202c824 */ /* 0x100fe200078e0a00 */
[----:B------:R-:W-:Y:S01]  /*5530*/  IABS R14, R7 ;  /* 0x00000007000e7213 */ /* 0x000fe20000000000 */
[----:B------:R-:W-:Y:S01]  /*5540*/  @!P5 IMAD.IADD R15, R15, 0x1, -R0 ;  /* 0x000000010f0fd824 */ /* 0x000fe200078e0a00 */
[----:B------:R-:W-:Y:S01]  /*5550*/  ISETP.GE.AND P4, PT, R13, RZ, PT ;  /* 0x000000ff0d00720c */ /* 0x000fe20003f86270 */
[----:B------:R-:W-:Y:S01]  /*5560*/  IMAD.HI.U32 R12, R19, R6, RZ ;  /* 0x00000006130c7227 */ /* 0x000fe200078e00ff */
[----:B------:R0:W-:Y:S03]  /*5570*/  STL [R1+0x1a8], R3 ;  /* 0x0001a80301007387 */ /* 0x0001e60000100800 */
[----:B------:R-:W-:Y:S01]  /*5580*/  IMAD.MOV.U32 R13, RZ, RZ, R16 ;  /* 0x000000ffff0d7224 */ /* 0x000fe200078e0010 */
[----:B------:R-:W-:Y:S01]  /*5590*/  ISETP.GT.U32.AND P5, PT, R0, R15, PT ;  /* 0x0000000f0000720c */ /* 0x000fe20003fa4070 */
[----:B------:R-:W-:-:S02]  /*55a0*/  IMAD.MOV R12, RZ, RZ, -R12 ;  /* 0x000000ffff0c7224 */ /* 0x000fc400078e0a0c */
[----:B------:R-:W-:-:S04]  /*55b0*/  IMAD.HI.U32 R11, R19, R14, RZ ;  /* 0x0000000e130b7227 */ /* 0x000fc800078e00ff */
[----:B0-----:R-:W-:Y:S02]  /*55c0*/  IMAD.MOV.U32 R3, RZ, RZ, R10 ;  /* 0x000000ffff037224 */ /* 0x001fe400078e000a */
[----:B------:R-:W-:-:S04]  /*55d0*/  IMAD.HI.U32 R10, R19, R13, RZ ;  /* 0x0000000d130a7227 */ /* 0x000fc800078e00ff */
[----:B------:R-:W-:Y:S02]  /*55e0*/  @!P2 IMAD.MOV R3, RZ, RZ, -R3 ;  /* 0x000000ffff03a224 */ /* 0x000fe400078e0a03 */
[----:B------:R-:W-:Y:S02]  /*55f0*/  IMAD R6, R0, R12, R6 ;  /* 0x0000000c00067224 */ /* 0x000fe400078e0206 */
[----:B------:R-:W-:Y:S02]  /*5600*/  IMAD.MOV R11, RZ, RZ, -R11 ;  /* 0x000000ffff0b7224 */ /* 0x000fe400078e0a0b */
[----:B------:R-:W-:Y:S02]  /*5610*/  @!P0 IMAD.IADD R8, R8, 0x1, -R0 ;  /* 0x0000000108088824 */ /* 0x000fe400078e0a00 */
[----:B------:R-:W-:Y:S01]  /*5620*/  IMAD.MOV R10, RZ, RZ, -R10 ;  /* 0x000000ffff0a7224 */ /* 0x000fe200078e0a0a */
[----:B------:R0:W-:Y:S01]  /*5630*/  STL [R1+0x1a0], R3 ;  /* 0x0001a00301007387 */ /* 0x0001e20000100800 */
[C---:B------:R-:W-:Y:S01]  /*5640*/  IMAD R14, R0.reuse, R11, R14 ;  /* 0x0000000b000e7224 */ /* 0x040fe200078e020e */
[C---:B------:R-:W-:Y:S01]  /*5650*/  ISETP.GT.U32.AND P0, PT, R0.reuse, R6, PT ;  /* 0x000000060000720c */ /* 0x040fe20003f04070 */
[C---:B------:R-:W-:Y:S01]  /*5660*/  IMAD R13, R0.reuse, R10, R13 ;  /* 0x0000000a000d7224 */ /* 0x040fe200078e020d */
[----:B------:R-:W-:Y:S01]  /*5670*/  ISETP.GT.U32.AND P2, PT, R0, R2, PT ;  /* 0x000000020000720c */ /* 0x000fe20003f44070 */
[----:B------:R-:W-:-:S02]  /*5680*/  @!P5 IMAD.IADD R15, R15, 0x1, -R0 ;  /* 0x000000010f0fd824 */ /* 0x000fc400078e0a00 */
[----:B0-----:R-:W-:Y:S01]  /*5690*/  IMAD.MOV.U32 R3, RZ, RZ, R8 ;  /* 0x000000ffff037224 */ /* 0x001fe200078e0008 */
[----:B------:R-:W-:-:S03]  /*56a0*/  ISETP.GT.U32.AND P5, PT, R0, R13, PT ;  /* 0x0000000d0000720c */ /* 0x000fc60003fa4070 */
[----:B------:R-:W-:Y:S01]  /*56b0*/  @!P6 IMAD.MOV R3, RZ, RZ, -R3 ;  /* 0x000000ffff03e224 */ /* 0x000fe200078e0a03 */
[----:B------:R-:W-:Y:S01]  /*56c0*/  ISETP.GT.U32.AND P6, PT, R0, R14, PT ;  /* 0x0000000e0000720c */ /* 0x000fe20003fc4070 */
[----:B------:R-:W-:Y:S01]  /*56d0*/  @!P1 IMAD.MOV R9, RZ, RZ, -R9 ;  /* 0x000000ffff099224 */ /* 0x000fe200078e0a09 */
[----:B------:R-:W-:Y:S01]  /*56e0*/  ISETP.GE.AND P1, PT, R4, RZ, PT ;  /* 0x000000ff0400720c */ /* 0x000fe20003f26270 */
[C---:B------:R-:W-:Y:S02]  /*56f0*/  VIADD R4, R20.reuse, 0x90 ;  /* 0x0000009014047836 */ /* 0x040fe40000000000 */
[----:B------:R-:W-:Y:S01]  /*5700*/  VIADD R8, R20, 0x8e ;  /* 0x0000008e14087836 */ /* 0x000fe20000000000 */
[----:B------:R0:W-:Y:S01]  /*5710*/  STL [R1+0x148], R9 ;  /* 0x0001480901007387 */ /* 0x0001e20000100800 */
[--C-:B------:R-:W-:Y:S01]  /*5720*/  @!P0 IMAD.IADD R6, R6, 0x1, -R0.reuse ;  /* 0x0000000106068824 */ /* 0x100fe200078e0a00 */
[----:B------:R-:W-:Y:S01]  /*5730*/  ISETP.GE.AND P0, PT, R5, RZ, PT ;  /* 0x000000ff0500720c */ /* 0x000fe20003f06270 */
[--C-:B------:R-:W-:Y:S01]  /*5740*/  @!P2 IMAD.IADD R2, R2, 0x1, -R0.reuse ;  /* 0x000000010202a824 */ /* 0x100fe200078e0a00 */
[----:B------:R-:W-:Y:S01]  /*5750*/  IABS R5, R8 ;  /* 0x0000000800057213 */ /* 0x000fe20000000000 */
[----:B------:R1:W-:Y:S01]  /*5760*/  STL [R1+0x184], R3 ;  /* 0x0001840301007387 */ /* 0x0003e20000100800 */
[--C-:B------:R-:W-:Y:S01]  /*5770*/  @!P5 IMAD.IADD R13, R13, 0x1, -R0.reuse ;  /* 0x000000010d0dd824 */ /* 0x100fe200078e0a00 */
[----:B0-----:R-:W-:Y:S01]  /*5780*/  IABS R9, R4 ;  /* 0x0000000400097213 */ /* 0x001fe20000000000 */
[----:B------:R-:W-:Y:S01]  /*5790*/  @!P6 IMAD.IADD R14, R14, 0x1, -R0 ;  /* 0x000000010e0ee824 */ /* 0x000fe200078e0a00 */
[----:B------:R-:W-:-:S02]  /*57a0*/  ISETP.GE.AND P2, PT, R7, RZ, PT ;  /* 0x000000ff0700720c */ /* 0x000fc40003f46270 */
[C---:B------:R-:W-:Y:S01]  /*57b0*/  ISETP.GT.U32.AND P6, PT, R0.reuse, R6, PT ;  /* 0x000000060000720c */ /* 0x040fe20003fc4070 */
[----:B-1----:R-:W-:Y:S01]  /*57c0*/  IMAD.MOV.U32 R3, RZ, RZ, R2 ;  /* 0x000000ffff037224 */ /* 0x002fe200078e0002 */
[----:B------:R-:W-:Y:S01]  /*57d0*/  ISETP.GE.AND P3, PT, R17, RZ, PT ;  /* 0x000000ff1100720c */ /* 0x000fe20003f66270 */
[----:B------:R-:W-:Y:S01]  /*57e0*/  IMAD.HI.U32 R7, R19, R9, RZ ;  /* 0x0000000913077227 */ /* 0x000fe200078e00ff */
[----:B------:R-:W-:-:S03]  /*57f0*/  ISETP.GT.U32.AND P5, PT, R0, R13, PT ;  /* 0x0000000d0000720c */ /* 0x000fc60003fa4070 */
[----:B------:R-:W-:Y:S02]  /*5800*/  IMAD.MOV.U32 R2, RZ, RZ, R5 ;  /* 0x000000ffff027224 */ /* 0x000fe400078e0005 */
[----:B------:R-:W-:Y:S02]  /*5810*/  IMAD.MOV R7, RZ, RZ, -R7 ;  /* 0x000000ffff077224 */ /* 0x000fe400078e0a07 */
[----:B------:R-:W-:-:S04]  /*5820*/  IMAD.HI.U32 R5, R19, R2, RZ ;  /* 0x0000000213057227 */ /* 0x000fc800078e00ff */
[----:B------:R-:W-:Y:S02]  /*5830*/  IMAD R9, R0, R7, R9 ;  /* 0x0000000700097224 */ /* 0x000fe400078e0209 */
[----:B------:R-:W-:Y:S02]  /*5840*/  IMAD.MOV R5, RZ, RZ, -R5 ;  /* 0x000000ffff057224 */ /* 0x000fe400078e0a05 */
[----:B------:R-:W-:Y:S01]  /*5850*/  @!P6 IMAD.IADD R6, R6, 0x1, -R0 ;  /* 0x000000010606e824 */ /* 0x000fe200078e0a00 */
[C---:B------:R-:W-:Y:S01]  /*5860*/  ISETP.GT.U32.AND P6, PT, R0.reuse, R9, PT ;  /* 0x000000090000720c */ /* 0x040fe20003fc4070 */
[C---:B------:R-:W-:Y:S02]  /*5870*/  IMAD R2, R0.reuse, R5, R2 ;  /* 0x0000000500027224 */ /* 0x040fe400078e0202 */
[----:B------:R-:W-:Y:S01]  /*5880*/  @!P3 IMAD.MOV R3, RZ, RZ, -R3 ;  /* 0x000000ffff03b224 */ /* 0x000fe200078e0a03 */
[----:B------:R-:W-:Y:S01]  /*5890*/  ISETP.GT.U32.AND P3, PT, R0, R14, PT ;  /* 0x0000000e0000720c */ /* 0x000fe20003f64070 */
[----:B------:R-:W-:-:S02]  /*58a0*/  VIADD R12, R20, 0x8c ;  /* 0x0000008c140c7836 */ /* 0x000fc40000000000 */
[--C-:B------:R-:W-:Y:S01]  /*58b0*/  @!P5 IMAD.IADD R13, R13, 0x1, -R0.reuse ;  /* 0x000000010d0dd824 */ /* 0x100fe200078e0a00 */
[----:B------:R-:W-:Y:S02]  /*58c0*/  ISETP.GT.U32.AND P5, PT, R0, R2, PT ;  /* 0x000000020000720c */ /* 0x000fe40003fa4070 */
[----:B------:R-:W-:Y:S01]  /*58d0*/  IABS R10, R12 ;  /* 0x0000000c000a7213 */ /* 0x000fe20000000000 */
[----:B------:R-:W-:Y:S02]  /*58e0*/  VIADD R11, R20, 0x8a ;  /* 0x0000008a140b7836 */ /* 0x000fe40000000000 */
[----:B------:R-:W-:Y:S02]  /*58f0*/  @!P6 IMAD.IADD R9, R9, 0x1, -R0 ;  /* 0x000000010909e824 */ /* 0x000fe400078e0a00 */
[----:B------:R-:W-:-:S04]  /*5900*/  IMAD.HI.U32 R5, R19, R10, RZ ;  /* 0x0000000a13057227 */ /* 0x000fc800078e00ff */
[--C-:B------:R-:W-:Y:S01]  /*5910*/  @!P3 IMAD.IADD R14, R14, 0x1, -R0.reuse ;  /* 0x000000010e0eb824 */ /* 0x100fe200078e0a00 */
[----:B------:R-:W-:Y:S01]  /*5920*/  ISETP.GE.AND P3, PT, R4, RZ, PT ;  /* 0x000000ff0400720c */ /* 0x000fe20003f66270 */
[----:B------:R-:W-:Y:S02]  /*5930*/  VIADD R4, R20, 0x88 ;  /* 0x0000008814047836 */ /* 0x000fe40000000000 */
[----:B------:R-:W-:Y:S02]  /*5940*/  IMAD.MOV R5, RZ, RZ, -R5 ;  /* 0x000000ffff057224 */ /* 0x000fe400078e0a05 */
[----:B------:R-:W-:Y:S01]  /*5950*/  @!P5 IMAD.IADD R2, R2, 0x1, -R0 ;  /* 0x000000010202d824 */ /* 0x000fe200078e0a00 */
[C---:B------:R-:W-:Y:S01]  /*5960*/  ISETP.GT.U32.AND P5, PT, R0.reuse, R9, PT ;  /* 0x000000090000720c */ /* 0x040fe20003fa4070 */
[----:B------:R0:W-:Y:S01]  /*5970*/  STL [R1+0x198], R3 ;  /* 0x0001980301007387 */ /* 0x0001e20000100800 */
[----:B------:R-:W-:Y:S01]  /*5980*/  IABS R17, R11 ;  /* 0x0000000b00117213 */ /* 0x000fe20000000000 */
[----:B------:R-:W-:Y:S01]  /*5990*/  IMAD R10, R0, R5, R10 ;  /* 0x00000005000a7224 */ /* 0x000fe200078e020a */
[----:B------:R-:W-:Y:S01]  /*59a0*/  IABS R5, R4 ;  /* 0x0000000400057213 */ /* 0x000fe20000000000 */
[----:B------:R-:W-:-:S02]  /*59b0*/  @!P4 IMAD.MOV R15, RZ, RZ, -R15 ;  /* 0x000000ffff0fc224 */ /* 0x000fc400078e0a0f */
[----:B------:R-:W-:-:S04]  /*59c0*/  IMAD.HI.U32 R7, R19, R17, RZ ;  /* 0x0000001113077227 */ /* 0x000fc800078e00ff */
[----:B0-----:R-:W-:Y:S01]  /*59d0*/  IMAD.MOV.U32 R3, RZ, RZ, R6 ;  /* 0x000000ffff037224 */ /* 0x001fe200078e0006 */
[----:B------:R-:W-:Y:S01]  /*59e0*/  ISETP.GE.AND P6, PT, R8, RZ, PT ;  /* 0x000000ff0800720c */ /* 0x000fe20003fc6270 */
[----:B------:R-:W-:-:S04]  /*59f0*/  IMAD.HI.U32 R6, R19, R5, RZ ;  /* 0x0000000513067227 */ /* 0x000fc800078e00ff */
[----:B------:R-:W-:Y:S01]  /*5a00*/  @!P1 IMAD.MOV R3, RZ, RZ, -R3 ;  /* 0x000000ffff039224 */ /* 0x000fe200078e0a03 */
[C---:B------:R-:W-:Y:S01]  /*5a10*/  ISETP.GT.U32.AND P1, PT, R0.reuse, R10, PT ;  /* 0x0000000a0000720c */ /* 0x040fe20003f24070 */
[----:B------:R-:W-:Y:S01]  /*5a20*/  IMAD.MOV R7, RZ, RZ, -R7 ;  /* 0x000000ffff077224 */ /* 0x000fe200078e0a07 */
[----:B------:R-:W-:Y:S01]  /*5a30*/  ISETP.GT.U32.AND P4, PT, R0, R2, PT ;  /* 0x000000020000720c */ /* 0x000fe20003f84070 */
[----:B------:R-:W-:Y:S02]  /*5a40*/  VIADD R8, R20, 0x86 ;  /* 0x0000008614087836 */ /* 0x000fe40000000000 */
[----:B------:R-:W-:Y:S01]  /*5a50*/  @!P2 IMAD.MOV R14, RZ, RZ, -R14 ;  /* 0x000000ffff0ea224 */ /* 0x000fe200078e0a0e */
[----:B------:R-:W-:Y:S01]  /*5a60*/  STL [R1+0x150], R15 ;  /* 0x0001500f01007387 */ /* 0x000fe20000100800 */
[----:B------:R-:W-:Y:S02]  /*5a70*/  @!P5 IMAD.IADD R9, R9, 0x1, -R0 ;  /* 0x000000010909d824 */ /* 0x000fe400078e0a00 */
[----:B------:R-:W-:Y:S01]  /*5a80*/  IMAD.MOV R6, RZ, RZ, -R6 ;  /* 0x000000ffff067224 */ /* 0x000fe200078e0a06 */
[----:B------:R0:W-:Y:S01]  /*5a90*/  STL [R1+0x170], R3 ;  /* 0x0001700301007387 */ /* 0x0001e20000100800 */
[C---:B------:R-:W-:Y:S01]  /*5aa0*/  IMAD R17, R0.reuse, R7, R17 ;  /* 0x0000000700117224 */ /* 0x040fe200078e0211 */
[----:B------:R-:W-:Y:S01]  /*5ab0*/  IABS R7, R8 ;  /* 0x0000000800077213 */ /* 0x000fe20000000000 */
[----:B------:R-:W-:Y:S01]  /*5ac0*/  IMAD R5, R0, R6, R5 ;  /* 0x0000000600057224 */ /* 0x000fe200078e0205 */
[----:B------:R1:W-:Y:S01]  /*5ad0*/  STL [R1+0x15c], R14 ;  /* 0x00015c0e01007387 */ /* 0x0003e20000100800 */
[----:B------:R-:W-:Y:S01]  /*5ae0*/  @!P1 IMAD.IADD R10, R10, 0x1, -R0 ;  /* 0x000000010a0a9824 */ /* 0x000fe200078e0a00 */
[----:B------:R-:W-:Y:S01]  /*5af0*/  ISETP.GT.U32.AND P2, PT, R0, R17, PT ;  /* 0x000000110000720c */ /* 0x000fe20003f44070 */
[----:B0-----:R-:W-:-:S02]  /*5b00*/  IMAD.MOV.U32 R3, RZ, RZ, R13 ;  /* 0x000000ffff037224 */ /* 0x001fc400078e000d */
[----:B-1----:R-:W-:Y:S02]  /*5b10*/  IMAD.MOV.U32 R14, RZ, RZ, R9 ;  /* 0x000000ffff0e7224 */ /* 0x002fe400078e0009 */
[----:B------:R-:W-:-:S04]  /*5b20*/  IMAD.HI.U32 R13, R19, R7, RZ ;  /* 0x00000007130d7227 */ /* 0x000fc800078e00ff */
[----:B------:R-:W-:Y:S01]  /*5b30*/  @!P3 IMAD.MOV R14, RZ, RZ, -R14 ;  /* 0x000000ffff0eb224 */ /* 0x000fe200078e0a0e */
[C---:B------:R-:W-:Y:S01]  /*5b40*/  ISETP.GT.U32.AND P3, PT, R0.reuse, R5, PT ;  /* 0x000000050000720c */ /* 0x040fe20003f64070 */
[----:B------:R-:W-:Y:S01]  /*5b50*/  @!P0 IMAD.MOV R3, RZ, RZ, -R3 ;  /* 0x000000ffff038224 */ /* 0x000fe200078e0a03 */
[----:B------:R-:W-:Y:S01]  /*5b60*/  ISETP.GT.U32.AND P1, PT, R0, R10, PT ;  /* 0x0000000a0000720c */ /* 0x000fe20003f24070 */
[----:B------:R-:W-:Y:S02]  /*5b70*/  IMAD.MOV R13, RZ, RZ, -R13 ;  /* 0x000000ffff0d7224 */ /* 0x000fe400078e0a0d */
[----:B------:R-:W-:Y:S01]  /*5b80*/  @!P4 IMAD.IADD R2, R2, 0x1, -R0 ;  /* 0x000000010202c824 */ /* 0x000fe200078e0a00 */
[----:B------:R0:W-:Y:S01]  /*5b90*/  STL [R1+0x16c], R3 ;  /* 0x00016c0301007387 */ /* 0x0001e20000100800 */
[----:B------:R-:W-:Y:S01]  /*5ba0*/  IMAD R7, R0, R13, R7 ;  /* 0x0000000d00077224 */ /* 0x000fe200078e0207 */
[----:B------:R-:W-:Y:S01]  /*5bb0*/  ISETP.GE.AND P4, PT, R4, RZ, PT ;  /* 0x000000ff0400720c */ /* 0x000fe20003f86270 */
[----:B------:R-:W-:-:S02]  /*5bc0*/  VIADD R4, R20, 0x84 ;  /* 0x0000008414047836 */ /* 0x000fc40000000000 */
[----:B------:R-:W-:Y:S02]  /*5bd0*/  @!P2 IMAD.IADD R17, R17, 0x1, -R0 ;  /* 0x000000011111a824 */ /* 0x000fe400078e0a00 */
[----:B0-----:R-:W-:Y:S01]  /*5be0*/  IMAD.MOV.U32 R3, RZ, RZ, R2 ;  /* 0x000000ffff037224 */ /* 0x001fe200078e0002 */
[----:B------:R-:W-:Y:S01]  /*5bf0*/  IABS R9, R4 ;  /* 0x0000000400097213 */ /* 0x000fe20000000000 */
[--C-:B------:R-:W-:Y:S02]  /*5c00*/  @!P3 IMAD.IADD R5, R5, 0x1, -R0.reuse ;  /* 0x000000010505b824 */ /* 0x100fe400078e0a00 */
[----:B------:R-:W-:Y:S01]  /*5c10*/  @!P6 IMAD.MOV R3, RZ, RZ, -R3 ;  /* 0x000000ffff03e224 */ /* 0x000fe200078e0a03 */
[----:B------:R-:W-:Y:S01]  /*5c20*/  ISETP.GT.U32.AND P6, PT, R0, R7, PT ;  /* 0x000000070000720c */ /* 0x000fe20003fc4070 */
[----:B------:R-:W-:Y:S01]  /*5c30*/  @!P1 IMAD.IADD R10, R10, 0x1, -R0 ;  /* 0x000000010a0a9824 */ /* 0x000fe200078e0a00 */
[----:B------:R-:W-:Y:S02]  /*5c40*/  ISETP.GT.U32.AND P2, PT, R0, R17, PT ;  /* 0x000000110000720c */ /* 0x000fe40003f44070 */
[----:B------:R-:W-:Y:S01]  /*5c50*/  ISETP.GE.AND P1, PT, R8, RZ, PT ;  /* 0x000000ff0800720c */ /* 0x000fe20003f26270 */
[----:B------:R-:W-:Y:S01]  /*5c60*/  IMAD.HI.U32 R8, R19, R9, RZ ;  /* 0x0000000913087227 */ /* 0x000fe200078e00ff */
[----:B------:R-:W-:-:S03]  /*5c70*/  ISETP.GT.U32.AND P3, PT, R0, R5, PT ;  /* 0x000000050000720c */ /* 0x000fc60003f64070 */
[----:B------:R-:W-:Y:S02]  /*5c80*/  VIADD R6, R20, 0x82 ;  /* 0x0000008214067836 */ /* 0x000fe40000000000 */
[----:B------:R-:W-:Y:S01]  /*5c90*/  IMAD.MOV R8, RZ, RZ, -R8 ;  /* 0x000000ffff087224 */ /* 0x000fe200078e0a08 */
[----:B------:R-:W-:Y:S01]  /*5ca0*/  ISETP.GE.AND P0, PT, R12, RZ, PT ;  /* 0x000000ff0c00720c */ /* 0x000fe20003f06270 */
[--C-:B------:R-:W-:Y:S01]  /*5cb0*/  @!P6 IMAD.IADD R7, R7, 0x1, -R0.reuse ;  /* 0x000000010707e824 */ /* 0x100fe200078e0a00 */
[----:B------:R-:W-:Y:S01]  /*5cc0*/  IABS R2, R6 ;  /* 0x0000000600027213 */ /* 0x000fe20000000000 */
[----:B------:R-:W-:Y:S02]  /*5cd0*/  IMAD R9, R0, R8, R9 ;  /* 0x0000000800097224 */ /* 0x000fe400078e0209 */
[--C-:B------:R-:W-:Y:S01]  /*5ce0*/  @!P2 IMAD.IADD R17, R17, 0x1, -R0.reuse ;  /* 0x000000011111a824 */ /* 0x100fe200078e0a00 */
[----:B------:R-:W-:Y:S01]  /*5cf0*/  ISETP.GE.AND P2, PT, R4, RZ, PT ;  /* 0x000000ff0400720c */ /* 0x000fe20003f46270 */
[----:B------:R-:W-:Y:S01]  /*5d00*/  IMAD.HI.U32 R4, R19, R2, RZ ;  /* 0x0000000213047227 */ /* 0x000fe200078e00ff */
[C---:B------:R-:W-:Y:S01]  /*5d10*/  ISETP.GT.U32.AND P6, PT, R0.reuse, R7, PT ;  /* 0x000000070000720c */ /* 0x040fe20003fc4070 */
[----:B------:R-:W-:Y:S02]  /*5d20*/  STL [R1+0x160], R14 ;  /* 0x0001600e01007387 */ /* 0x000fe40000100800 */
[----:B------:R-:W-:Y:S01]  /*5d30*/  @!P3 IMAD.IADD R5, R5, 0x1, -R0 ;  /* 0x000000010505b824 */ /* 0x000fe200078e0a00 */
[----:B------:R-:W-:Y:S01]  /*5d40*/  ISETP.GT.U32.AND P3, PT, R0, R9, PT ;  /* 0x000000090000720c */ /* 0x000fe20003f64070 */
[----:B------:R0:W-:Y:S01]  /*5d50*/  STL [R1+0x168], R3 ;  /* 0x0001680301007387 */ /* 0x0001e20000100800 */
[----:B------:R-:W-:Y:S01]  /*5d60*/  IMAD.MOV R4, RZ, RZ, -R4 ;  /* 0x000000ffff047224 */ /* 0x000fe200078e0a04 */
[----:B------:R-:W-:-:S03]  /*5d70*/  ISETP.GE.AND P5, PT, R11, RZ, PT ;  /* 0x000000ff0b00720c */ /* 0x000fc60003fa6270 */
[----:B------:R-:W-:Y:S02]  /*5d80*/  IMAD R2, R0, R4, R2 ;  /* 0x0000000400027224 */ /* 0x000fe400078e0202 */
[----:B0-----:R-:W-:Y:S02]  /*5d90*/  IMAD.MOV.U32 R3, RZ, RZ, R10 ;  /* 0x000000ffff037224 */ /* 0x001fe400078e000a */
[----:B------:R-:W-:Y:S02]  /*5da0*/  VIADD R10, R20, 0x7e ;  /* 0x0000007e140a7836 */ /* 0x000fe40000000000 */
[----:B------:R-:W-:Y:S02]  /*5db0*/  @!P0 IMAD.MOV R3, RZ, RZ, -R3 ;  /* 0x000000ffff038224 */ /* 0x000fe400078e0a03 */
[--C-:B------:R-:W-:Y:S01]  /*5dc0*/  @!P6 IMAD.IADD R7, R7, 0x1, -R0.reuse ;  /* 0x000000010707e824 */ /* 0x100fe200078e0a00 */
[----:B------:R-:W-:Y:S01]  /*5dd0*/  ISETP.GT.U32.AND P6, PT, R0, R2, PT ;  /* 0x000000020000720c */ /* 0x000fe20003fc4070 */
[C---:B------:R-:W-:Y:S01]  /*5de0*/  VIADD R13, R20.reuse, 0x7c ;  /* 0x0000007c140d7836 */ /* 0x040fe20000000000 */
[----:B------:R0:W-:Y:S01]  /*5df0*/  STL [R1+0x164], R3 ;  /* 0x0001640301007387 */ /* 0x0001e20000100800 */
[----:B------:R-:W-:Y:S01]  /*5e00*/  @!P3 IMAD.IADD R9, R9, 0x1, -R0 ;  /* 0x000000010909b824 */ /* 0x000fe200078e0a00 */
[----:B------:R-:W-:Y:S01]  /*5e10*/  IABS R15, R10 ;  /* 0x0000000a000f7213 */ /* 0x000fe20000000000 */
[----:B------:R-:W-:Y:S01]  /*5e20*/  VIADD R12, R20, 0x80 ;  /* 0x00000080140c7836 */ /* 0x000fe20000000000 */
[----:B------:R-:W-:Y:S01]  /*5e30*/  IABS R14, R13 ;  /* 0x0000000d000e7213 */ /* 0x000fe20000000000 */
[----:B0-----:R-:W-:-:S03]  /*5e40*/  IMAD.MOV.U32 R3, RZ, RZ, R17 ;  /* 0x000000ffff037224 */ /* 0x001fc600078e0011 */
[----:B------:R-:W-:Y:S01]  /*5e50*/  IABS R11, R12 ;  /* 0x0000000c000b7213 */ /* 0x000fe20000000000 */
[----:B------:R-:W-:Y:S02]  /*5e60*/  VIADD R4, R20, 0x7a ;  /* 0x0000007a14047836 */ /* 0x000fe40000000000 */
[----:B------:R-:W-:Y:S01]  /*5e70*/  @!P5 IMAD.MOV R3, RZ, RZ, -R3 ;  /* 0x000000ffff03d224 */ /* 0x000fe200078e0a03 */
[----:B------:R-:W-:Y:S01]  /*5e80*/  ISETP.GT.U32.AND P5, PT, R0, R9, PT ;  /* 0x000000090000720c */ /* 0x000fe20003fa4070 */
[----:B------:R-:W-:Y:S01]  /*5e90*/  IMAD.HI.U32 R18, R19, R15, RZ ;  /* 0x0000000f13127227 */ /* 0x000fe200078e00ff */
[----:B------:R-:W-:-:S03]  /*5ea0*/  ISETP.GE.AND P0, PT, R6, RZ, PT ;  /* 0x000000ff0600720c */ /* 0x000fc60003f06270 */
[----:B------:R-:W-:Y:S01]  /*5eb0*/  IMAD.HI.U32 R16, R19, R14, RZ ;  /* 0x0000000e13107227 */ /* 0x000fe200078e00ff */
[----:B------:R-:W-:-:S03]  /*5ec0*/  IABS R8, R4 ;  /* 0x0000000400087213 */ /* 0x000fc60000000000 */
[----:B------:R-:W-:Y:S02]  /*5ed0*/  IMAD.MOV R18, RZ, RZ, -R18 ;  /* 0x000000ffff127224 */ /* 0x000fe400078e0a12 */
[----:B------:R-:W-:-:S04]  /*5ee0*/  IMAD.HI.U32 R6, R19, R11, RZ ;  /* 0x0000000b13067227 */ /* 0x000fc800078e00ff */
[----:B------:R-:W-:Y:S01]  /*5ef0*/  @!P6 IMAD.IADD R2, R2, 0x1, -R0 ;  /* 0x000000010202e824 */ /* 0x000fe200078e0a00 */
[----:B------:R-:W-:Y:S01]  /*5f00*/  ISETP.GE.AND P6, PT, R12, RZ, PT ;  /* 0x000000ff0c00720c */ /* 0x000fe20003fc6270 */
[----:B------:R-:W-:Y:S02]  /*5f10*/  IMAD.MOV R16, RZ, RZ, -R16 ;  /* 0x000000ffff107224 */ /* 0x000fe400078e0a10 */
[C---:B------:R-:W-:Y:S01]  /*5f20*/  IMAD R12, R0.reuse, R18, R15 ;  /* 0x00000012000c7224 */ /* 0x040fe200078e020f */
[----:B------:R0:W-:Y:S01]  /*5f30*/  STL [R1+0x158], R3 ;  /* 0x0001580301007387 */ /* 0x0001e20000100800 */
[----:B------:R-:W-:Y:S02]  /*5f40*/  IMAD.MOV R6, RZ, RZ, -R6 ;  /* 0x000000ffff067224 */ /* 0x000fe400078e0a06 */
[----:B------:R-:W-:Y:S02]  /*5f50*/  IMAD.MOV.U32 R17, RZ, RZ, R8 ;  /* 0x000000ffff117224 */ /* 0x000fe400078e0008 */
[----:B------:R-:W-:-:S02]  /*5f60*/  IMAD R8, R0, R16, R14 ;  /* 0x0000001000087224 */ /* 0x000fc400078e020e */
[----:B------:R-:W-:Y:S01]  /*5f70*/  @!P5 IMAD.IADD R9, R9, 0x1, -R0 ;  /* 0x000000010909d824 */ /* 0x000fe200078e0a00 */
[C---:B------:R-:W-:Y:S01]  /*5f80*/  ISETP.GT.U32.AND P5, PT, R0.reuse, R12, PT ;  /* 0x0000000c0000720c */ /* 0x040fe20003fa4070 */
[----:B------:R-:W-:Y:S02]  /*5f90*/  IMAD.MOV.U32 R14, RZ, RZ, R7 ;  /* 0x000000ffff0e7224 */ /* 0x000fe400078e0007 */
[----:B0-----:R-:W-:Y:S02]  /*5fa0*/  IMAD.MOV.U32 R3, RZ, RZ, R5 ;  /* 0x000000ffff037224 */ /* 0x001fe400078e0005 */
[----:B------:R-:W-:Y:S02]  /*5fb0*/  IMAD R11, R0, R6, R11 ;  /* 0x00000006000b7224 */ /* 0x000fe400078e020b */
[----:B------:R-:W-:-:S04]  /*5fc0*/  IMAD.HI.U32 R5, R19, R17, RZ ;  /* 0x0000001113057227 */ /* 0x000fc800078e00ff */
[----:B------:R-:W-:Y:S02]  /*5fd0*/  @!P4 IMAD.MOV R3, RZ, RZ, -R3 ;  /* 0x000000ffff03c224 */ /* 0x000fe400078e0a03 */
[----:B------:R-:W-:Y:S01]  /*5fe0*/  @!P1 IMAD.MOV R14, RZ, RZ, -R14 ;  /* 0x000000ffff0e9224 */ /* 0x000fe200078e0a0e */
[----:B------:R-:W-:Y:S01]  /*5ff0*/  ISETP.GT.U32.AND P3, PT, R0, R11, PT ;  /* 0x0000000b0000720c */ /* 0x000fe20003f64070 */
[----:B------:R-:W-:Y:S01]  /*6000*/  IMAD.MOV R5, RZ, RZ, -R5 ;  /* 0x000000ffff057224 */ /* 0x000fe200078e0a05 */
[----:B------:R0:W-:Y:S04]  /*6010*/  STL [R1+0x13c], R3 ;  /* 0x00013c0301007387 */ /* 0x0001e80000100800 */
[----:B------:R1:W-:Y:S01]  /*6020*/  STL [R1+0x134], R14 ;  /* 0x0001340e01007387 */ /* 0x0003e20000100800 */
[----:B------:R-:W-:-:S02]  /*6030*/  @!P5 IMAD.IADD R12, R12, 0x1, -R0 ;  /* 0x000000010c0cd824 */ /* 0x000fc400078e0a00 */
[----:B0-----:R-:W-:Y:S02]  /*6040*/  IMAD.MOV.U32 R3, RZ, RZ, R9 ;  /* 0x000000ffff037224 */ /* 0x001fe400078e0009 */
[C---:B-1----:R-:W-:Y:S02]  /*6050*/  IMAD R14, R0.reuse, R5, R17 ;  /* 0x00000005000e7224 */ /* 0x042fe400078e0211 */
[----:B------:R-:W-:Y:S01]  /*6060*/  @!P2 IMAD.MOV R3, RZ, RZ, -R3 ;  /* 0x000000ffff03a224 */ /* 0x000fe200078e0a03 */
[C---:B------:R-:W-:Y:S02]  /*6070*/  ISETP.GT.U32.AND P2, PT, R0.reuse, R8, PT ;  /* 0x000000080000720c */ /* 0x040fe40003f44070 */
[----:B------:R-:W-:Y:S01]  /*6080*/  ISETP.GT.U32.AND P5, PT, R0, R14, PT ;  /* 0x0000000e0000720c */ /* 0x000fe20003fa4070 */
[----:B------:R-:W-:Y:S02]  /*6090*/  VIADD R6, R20, 0x78 ;  /* 0x0000007814067836 */ /* 0x000fe40000000000 */
[----:B------:R-:W-:Y:S01]  /*60a0*/  @!P3 IMAD.IADD R11, R11, 0x1, -R0 ;  /* 0x000000010b0bb824 */ /* 0x000fe200078e0a00 */
[----:B------:R-:W-:Y:S01]  /*60b0*/  ISETP.GT.U32.AND P3, PT, R0, R2, PT ;  /* 0x000000020000720c */ /* 0x000fe20003f64070 */
[----:B------:R-:W-:Y:S01]  /*60c0*/  VIADD R5, R20, 0x76 ;  /* 0x0000007614057836 */ /* 0x000fe20000000000 */
[----:B------:R-:W-:-:S02]  /*60d0*/  IABS R15, R6 ;  /* 0x00000006000f7213 */ /* 0x000fc40000000000 */
[----:B------:R-:W-:Y:S02]  /*60e0*/  ISETP.GE.AND P1, PT, R10, RZ, PT ;  /* 0x000000ff0a00720c */ /* 0x000fe40003f26270 */
[----:B------:R-:W-:Y:S01]  /*60f0*/  IABS R10, R5 ;  /* 0x00000005000a7213 */ /* 0x000fe20000000000 */
[--C-:B------:R-:W-:Y:S01]  /*6100*/  @!P2 IMAD.IADD R8, R8, 0x1, -R0.reuse ;  /* 0x000000010808a824 */ /* 0x100fe200078e0a00 */
[----:B------:R-:W-:Y:S01]  /*6110*/  ISETP.GT.U32.AND P2, PT, R0, R12, PT ;  /* 0x0000000c0000720c */ /* 0x000fe20003f44070 */
[----:B------:R-:W-:Y:S02]  /*6120*/  @!P5 IMAD.IADD R14, R14, 0x1, -R0 ;  /* 0x000000010e0ed824 */ /* 0x000fe400078e0a00 */
[----:B------:R-:W-:-:S03]  /*6130*/  IMAD.HI.U32 R7, R19, R15, RZ ;  /* 0x0000000f13077227 */ /* 0x000fc600078e00ff */
[----:B------:R-:W-:Y:S01]  /*6140*/  ISETP.GT.U32.AND P5, PT, R0, R14, PT ;  /* 0x0000000e0000720c */ /* 0x000fe20003fa4070 */
[----:B------:R-:W-:Y:S02]  /*6150*/  IMAD.MOV R7, RZ, RZ, -R7 ;  /* 0x000000ffff077224 */ /* 0x000fe400078e0a07 */
[----:B------:R-:W-:Y:S02]  /*6160*/  @!P3 IMAD.IADD R2, R2, 0x1, -R0 ;  /* 0x000000010202b824 */ /* 0x000fe400078e0a00 */
[----:B------:R-:W-:Y:S01]  /*6170*/  IMAD.HI.U32 R16, R19, R10, RZ ;  /* 0x0000000a13107227 */ /* 0x000fe200078e00ff */
[----:B------:R0:W-:Y:S03]  /*6180*/  STL [R1+0x12c], R3 ;  /* 0x00012c0301007387 */ /* 0x0001e60000100800 */
[C---:B------:R-:W-:Y:S02]  /*6190*/  IMAD R7, R0.reuse, R7, R15 ;  /* 0x0000000700077224 */ /* 0x040fe400078e020f */
[----:B------:R-:W-:Y:S01]  /*61a0*/  IMAD.MOV R16, RZ, RZ, -R16 ;  /* 0x000000ffff107224 */ /* 0x000fe200078e0a10 */
[----:B------:R-:W-:Y:S01]  /*61b0*/  ISETP.GT.U32.AND P4, PT, R0, R11, PT ;  /* 0x0000000b0000720c */ /* 0x000fe20003f84070 */
[----:B0-----:R-:W-:-:S02]  /*61c0*/  IMAD.MOV.U32 R3, RZ, RZ, R2 ;  /* 0x000000ffff037224 */ /* 0x001fc400078e0002 */
[----:B------:R-:W-:Y:S01]  /*61d0*/  @!P2 IMAD.IADD R12, R12, 0x1, -R0 ;  /* 0x000000010c0ca824 */ /* 0x000fe200078e0a00 */
[C---:B------:R-:W-:Y:S01]  /*61e0*/  ISETP.GT.U32.AND P2, PT, R0.reuse, R7, PT ;  /* 0x000000070000720c */ /* 0x040fe20003f44070 */
[----:B------:R-:W-:Y:S01]  /*61f0*/  @!P0 IMAD.MOV R3, RZ, RZ, -R3 ;  /* 0x000000ffff038224 */ /* 0x000fe200078e0a03 */
[C---:B------:R-:W-:Y:S01]  /*6200*/  ISETP.GT.U32.AND P0, PT, R0.reuse, R8, PT ;  /* 0x000000080000720c */ /* 0x040fe20003f04070 */
[----:B------:R-:W-:Y:S01]  /*6210*/  IMAD R10, R0, R16, R10 ;  /* 0x00000010000a7224 */ /* 0x000fe200078e020a */
[----:B------:R-:W-:Y:S01]  /*6220*/  ISETP.GE.AND P3, PT, R13, RZ, PT ;  /* 0x000000ff0d00720c */ /* 0x000fe20003f66270 */
[----:B------:R-:W-:Y:S02]  /*6230*/  @!P5 IMAD.IADD R14, R14, 0x1, -R0 ;  /* 0x000000010e0ed824 */ /* 0x000fe400078e0a00 */
[----:B------:R-:W-:Y:S01]  /*6240*/  VIADD R9, R20, 0x74 ;  /* 0x0000007414097836 */ /* 0x000fe20000000000 */
[----:B------:R-:W-:Y:S01]  /*6250*/  ISETP.GT.U32.AND P5, PT, R0, R10, PT ;  /* 0x0000000a0000720c */ /* 0x000fe20003fa4070 */
[----:B------:R-:W-:-:S02]  /*6260*/  VIADD R13, R20, 0x72 ;  /* 0x00000072140d7836 */ /* 0x000fc40000000000 */
[----:B------:R-:W-:Y:S01]  /*6270*/  VIADD R15, R20, 0x70 ;  /* 0x00000070140f7836 */ /* 0x000fe20000000000 */
[----:B------:R-:W-:Y:S02]  /*6280*/  IABS R17, R9 ;  /* 0x0000000900117213 */ /* 0x000fe40000000000 */
[----:B------:R-:W-:Y:S01]  /*6290*/  IABS R2, R13 ;  /* 0x0000000d00027213 */ /* 0x000fe20000000000 */
[--C-:B------:R-:W-:Y:S01]  /*62a0*/  @!P4 IMAD.IADD R11, R11, 0x1, -R0.reuse ;  /* 0x000000010b0bc824 */ /* 0x100fe200078e0a00 */
[----:B------:R-:W-:Y:S01]  /*62b0*/  ISETP.GE.AND P4, PT, R4, RZ, PT ;  /* 0x000000ff0400720c */ /* 0x000fe20003f86270 */
[--C-:B------:R-:W-:Y:S01]  /*62c0*/  @!P0 IMAD.IADD R8, R8, 0x1, -R0.reuse ;  /* 0x0000000108088824 */ /* 0x100fe200078e0a00 */
[----:B------:R-:W-:Y:S01]  /*62d0*/  IABS R4, R15 ;  /* 0x0000000f00047213 */ /* 0x000fe20000000000 */
[----:B------:R-:W-:Y:S01]  /*62e0*/  @!P2 IMAD.IADD R7, R7, 0x1, -R0 ;  /* 0x000000010707a824 */ /* 0x000fe200078e0a00 */
[----:B------:R-:W-:Y:S01]  /*62f0*/  ISETP.GE.AND P0, PT, R6, RZ, PT ;  /* 0x000000ff0600720c */ /* 0x000fe20003f06270 */
[----:B------:R-:W-:-:S04]  /*6300*/  IMAD.HI.U32 R18, R19, R17, RZ ;  /* 0x0000001113127227 */ /* 0x000fc800078e00ff */
[C---:B------:R-:W-:Y:S01]  /*6310*/  IMAD.HI.U32 R6, R19.reuse, R2, RZ ;  /* 0x0000000213067227 */ /* 0x040fe200078e00ff */
[----:B------:R0:W-:Y:S03]  /*6320*/  STL [R1+0x128], R3 ;  /* 0x0001280301007387 */ /* 0x0001e60000100800 */
[----:B------:R-:W-:Y:S01]  /*6330*/  @!P5 IMAD.IADD R10, R10, 0x1, -R0 ;  /* 0x000000010a0ad824 */ /* 0x000fe200078e0a00 */
[----:B------:R-:W-:Y:S01]  /*6340*/  ISETP.GT.U32.AND P5, PT, R0, R7, PT ;  /* 0x000000070000720c */ /* 0x000fe20003fa4070 */
[----:B------:R-:W-:Y:S02]  /*6350*/  IMAD.MOV R18, RZ, RZ, -R18 ;  /* 0x000000ffff127224 */ /* 0x000fe400078e0a12 */
[----:B------:R-:W-:Y:S01]  /*6360*/  IMAD.HI.U32 R16, R19, R4, RZ ;  /* 0x0000000413107227 */ /* 0x000fe200078e00ff */
[----:B------:R-:W-:-:S03]  /*6370*/  ISETP.GE.AND P2, PT, R5, RZ, PT ;  /* 0x000000ff0500720c */ /* 0x000fc60003f46270 */
[----:B------:R-:W-:Y:S02]  /*6380*/  IMAD.MOV R6, RZ, RZ, -R6 ;  /* 0x000000ffff067224 */ /* 0x000fe400078e0a06 */
[----:B------:R-:W-:Y:S02]  /*6390*/  IMAD.MOV.U32 R21, RZ, RZ, R11 ;  /* 0x000000ffff157224 */ /* 0x000fe400078e000b */
[----:B0-----:R-:W-:Y:S02]  /*63a0*/  IMAD.MOV.U32 R3, RZ, RZ, R12 ;  /* 0x000000ffff037224 */ /* 0x001fe400078e000c */
[C---:B------:R-:W-:Y:S02]  /*63b0*/  IMAD R5, R0.reuse, R18, R17 ;  /* 0x0000001200057224 */ /* 0x040fe400078e0211 */
[----:B------:R-:W-:Y:S02]  /*63c0*/  IMAD.MOV R16, RZ, RZ, -R16 ;  /* 0x000000ffff107224 */ /* 0x000fe400078e0a10 */
[----:B------:R-:W-:-:S02]  /*63d0*/  IMAD R2, R0, R6, R2 ;  /* 0x0000000600027224 */ /* 0x000fc400078e0202 */
[----:B------:R-:W-:Y:S02]  /*63e0*/  IMAD.MOV.U32 R17, RZ, RZ, R8 ;  /* 0x000000ffff117224 */ /* 0x000fe400078e0008 */
[----:B------:R-:W-:Y:S02]  /*63f0*/  @!P6 IMAD.MOV R21, RZ, RZ, -R21 ;  /* 0x000000ffff15e224 */ /* 0x000fe400078e0a15 */
[----:B------:R-:W-:Y:S02]  /*6400*/  @!P1 IMAD.MOV R3, RZ, RZ, -R3 ;  /* 0x000000ffff039224 */ /* 0x000fe400078e0a03 */
[C---:B------:R-:W-:Y:S02]  /*6410*/  IMAD R4, R0.reuse, R16, R4 ;  /* 0x0000001000047224 */ /* 0x040fe400078e0204 */
[----:B------:R-:W-:Y:S01]  /*6420*/  @!P3 IMAD.MOV R17, RZ, RZ, -R17 ;  /* 0x000000ffff11b224 */ /* 0x000fe200078e0a11 */
[C---:B------:R-:W-:Y:S01]  /*6430*/  ISETP.GT.U32.AND P3, PT, R0.reuse, R2, PT ;  /* 0x000000020000720c */ /* 0x040fe20003f64070 */
[----:B------:R-:W-:Y:S01]  /*6440*/  STL [R1+0x11c], R21 ;  /* 0x00011c1501007387 */ /* 0x000fe20000100800 */
[----:B------:R-:W-:Y:S01]  /*6450*/  @!P5 IMAD.IADD R7, R7, 0x1, -R0 ;  /* 0x000000010707d824 */ /* 0x000fe200078e0a00 */
[----:B------:R-:W-:-:S02]  /*6460*/  ISETP.GT.U32.AND P5, PT, R0, R4, PT ;  /* 0x000000040000720c */ /* 0x000fc40003fa4070 */
[----:B------:R0:W-:Y:S01]  /*6470*/  STL [R1+0x114], R3 ;  /* 0x0001140301007387 */ /* 0x0001e20000100800 */
[----:B------:R-:W-:Y:S01]  /*6480*/  VIADD R6, R20, 0x6e ;  /* 0x0000006e14067836 */ /* 0x000fe20000000000 */
[----:B------:R-:W-:Y:S01]  /*6490*/  ISETP.GT.U32.AND P6, PT, R0, R10, PT ;  /* 0x0000000a0000720c */ /* 0x000fe20003fc4070 */
[----:B------:R-:W-:Y:S01]  /*64a0*/  VIADD R16, R20, 0x6c ;  /* 0x0000006c14107836 */ /* 0x000fe20000000000 */
[----:B------:R-:W-:Y:S01]  /*64b0*/  ISETP.GT.U32.AND P1, PT, R0, R5, PT ;  /* 0x000000050000720c */ /* 0x000fe20003f24070 */
[----:B0-----:R-:W-:Y:S01]  /*64c0*/  IMAD.MOV.U32 R3, RZ, RZ, R14 ;  /* 0x000000ffff037224 */ /* 0x001fe200078e000e */
[----:B------:R-:W-:-:S03]  /*64d0*/  IABS R11, R6 ;  /* 0x00000006000b7213 */ /* 0x000fc60000000000 */
[----:B------:R-:W-:Y:S01]  /*64e0*/  @!P4 IMAD.MOV R3, RZ, RZ, -R3 ;  /* 0x000000ffff03c224 */ /* 0x000fe200078e0a03 */
[----:B------:R-:W-:Y:S01]  /*64f0*/  IABS R12, R16 ;  /* 0x00000010000c7213 */ /* 0x000fe20000000000 */
[----:B------:R-:W-:Y:S01]  /*6500*/  STL [R1+0x108], R17 ;  /* 0x0001081101007387 */ /* 0x000fe20000100800 */
[----:B------:R-:W-:Y:S01]  /*6510*/  @!P3 IMAD.IADD R2, R2, 0x1, -R0 ;  /* 0x000000010202b824 */ /* 0x000fe200078e0a00 */
[----:B------:R-:W-:Y:S02]  /*6520*/  ISETP.GE.AND P4, PT, R9, RZ, PT ;  /* 0x000000ff0900720c */ /* 0x000fe40003f86270 */
[----:B------:R0:W-:Y:S01]  /*6530*/  STL [R1+0xfc], R3 ;  /* 0x0000fc0301007387 */ /* 0x0001e20000100800 */
[----:B------:R-:W-:-:S04]  /*6540*/  IMAD.HI.U32 R8, R19, R11, RZ ;  /* 0x0000000b13087227 */ /* 0x000fc800078e00ff */
[----:B------:R-:W-:Y:S02]  /*6550*/  IMAD.MOV.U32 R9, RZ, RZ, R12 ;  /* 0x000000ffff097224 */ /* 0x000fe400078e000c */
[----:B0-----:R-:W-:Y:S02]  /*6560*/  IMAD.MOV.U32 R3, RZ, RZ, R7 ;  /* 0x000000ffff037224 */ /* 0x001fe400078e0007 */
[----:B------:R-:W-:Y:S01]  /*6570*/  @!P5 IMAD.IADD R4, R4, 0x1, -R0 ;  /* 0x000000010404d824 */ /* 0x000fe200078e0a00 */
[----:B------:R-:W-:Y:S01]  /*6580*/  ISETP.GT.U32.AND P5, PT, R0, R2, PT ;  /* 0x000000020000720c */ /* 0x000fe20003fa4070 */
[----:B------:R-:W-:Y:S02]  /*6590*/  @!P0 IMAD.MOV R3, RZ, RZ, -R3 ;  /* 0x000000ffff038224 */ /* 0x000fe400078e0a03 */
[----:B------:R-:W-:Y:S02]  /*65a0*/  IMAD.MOV R8, RZ, RZ, -R8 ;  /* 0x000000ffff087224 */ /* 0x000fe400078e0a08 */
[----:B------:R-:W-:-:S02]  /*65b0*/  @!P6 IMAD.IADD R10, R10, 0x1, -R0 ;  /* 0x000000010a0ae824 */ /* 0x000fc400078e0a00 */
[----:B------:R-:W-:Y:S01]  /*65c0*/  IMAD.HI.U32 R12, R19, R9, RZ ;  /* 0x00000009130c7227 */ /* 0x000fe200078e00ff */
[----:B------:R0:W-:Y:S03]  /*65d0*/  STL [R1+0xf8], R3 ;  /* 0x0000f80301007387 */ /* 0x0001e60000100800 */
[----:B------:R-:W-:Y:S02]  /*65e0*/  @!P1 IMAD.IADD R5, R5, 0x1, -R0 ;  /* 0x0000000105059824 */ /* 0x000fe400078e0a00 */
[C---:B------:R-:W-:Y:S02]  /*65f0*/  IMAD R8, R0.reuse, R8, R11 ;  /* 0x0000000800087224 */ /* 0x040fe400078e020b */
[----:B------:R-:W-:Y:S02]  /*6600*/  IMAD.MOV R7, RZ, RZ, -R12 ;  /* 0x000000ffff077224 */ /* 0x000fe400078e0a0c */
[----:B0-----:R-:W-:Y:S01]  /*6610*/  IMAD.MOV.U32 R3, RZ, RZ, R10 ;  /* 0x000000ffff037224 */ /* 0x001fe200078e000a */
[C---:B------:R-:W-:Y:S01]  /*6620*/  ISETP.GT.U32.AND P3, PT, R0.reuse, R5, PT ;  /* 0x000000050000720c */ /* 0x040fe20003f64070 */
[----:B------:R-:W-:-:S02]  /*6630*/  IMAD R7, R0, R7, R9 ;  /* 0x0000000700077224 */ /* 0x000fc400078e0209 */
[----:B------:R-:W-:Y:S01]  /*6640*/  @!P2 IMAD.MOV R3, RZ, RZ, -R3 ;  /* 0x000000ffff03a224 */ /* 0x000fe200078e0a03 */
[----:B------:R-:W-:Y:S01]  /*6650*/  ISETP.GT.U32.AND P2, PT, R0, R8, PT ;  /* 0x000000080000720c */ /* 0x000fe20003f44070 */
[--C-:B------:R-:W-:Y:S01]  /*6660*/  @!P5 IMAD.IADD R2, R2, 0x1, -R0.reuse ;  /* 0x000000010202d824 */ /* 0x100fe200078e0a00 */
[----:B------:R-:W-:Y:S01]  /*6670*/  ISETP.GT.U32.AND P5, PT, R0, R7, PT ;  /* 0x000000070000720c */ /* 0x000fe20003fa4070 */
[----:B------:R-:W-:Y:S01]  /*6680*/  VIADD R12, R20, 0x6a ;  /* 0x0000006a140c7836 */ /* 0x000fe20000000000 */
[----:B------:R-:W-:Y:S01]  /*6690*/  ISETP.GT.U32.AND P0, PT, R0, R4, PT ;  /* 0x000000040000720c */ /* 0x000fe20003f04070 */
[----:B------:R-:W-:Y:S01]  /*66a0*/  VIADD R9, R20, 0x68 ;  /* 0x0000006814097836 */ /* 0x000fe20000000000 */
[----:B------:R0:W-:Y:S02]  /*66b0*/  STL [R1+0xcc], R3 ;  /* 0x0000cc0301007387 */ /* 0x0001e40000100800 */
[----:B------:R-:W-:Y:S01]  /*66c0*/  IABS R11, R12 ;  /* 0x0000000c000b7213 */ /* 0x000fe20000000000 */
[----:B------:R-:W-:Y:S01]  /*66d0*/  @!P3 IMAD.IADD R5, R5, 0x1, -R0 ;  /* 0x000000010505b824 */ /* 0x000fe200078e0a00 */
[----:B------:R-:W-:-:S03]  /*66e0*/  IABS R10, R9 ;  /* 0x00000009000a7213 */ /* 0x000fc60000000000 */
[----:B------:R-:W-:Y:S01]  /*66f0*/  @!P2 IMAD.IADD R8, R8, 0x1, -R0 ;  /* 0x000000010808a824 */ /* 0x000fe200078e0a00 */
[----:B------:R-:W-:Y:S01]  /*6700*/  ISETP.GE.AND P6, PT, R13, RZ, PT ;  /* 0x000000ff0d00720c */ /* 0x000fe20003fc6270 */
[----:B0-----:R-:W-:Y:S01]  /*6710*/  IMAD.MOV.U32 R3, RZ, RZ, R5 ;  /* 0x000000ffff037224 */ /* 0x001fe200078e0005 */
[----:B------:R-:W-:Y:S01]  /*6720*/  ISETP.GE.AND P1, PT, R15, RZ, PT ;  /* 0x000000ff0f00720c */ /* 0x000fe20003f26270 */
[----:B------:R-:W-:-:S04]  /*6730*/  IMAD.HI.U32 R15, R19, R11, RZ ;  /* 0x0000000b130f7227 */ /* 0x000fc800078e00ff */
[----:B------:R-:W-:Y:S01]  /*6740*/  @!P5 IMAD.IADD R7, R7, 0x1, -R0 ;  /* 0x000000010707d824 */ /* 0x000fe200078e0a00 */
[----:B------:R-:W-:Y:S01]  /*6750*/  ISETP.GT.U32.AND P5, PT, R0, R8, PT ;  /* 0x000000080000720c */ /* 0x000fe20003fa4070 */
[----:B------:R-:W-:Y:S01]  /*6760*/  IMAD.HI.U32 R14, R19, R10, RZ ;  /* 0x0000000a130e7227 */ /* 0x000fe200078e00ff */
[----:B------:R-:W-:-:S03]  /*6770*/  ISETP.GE.AND P2, PT, R12, RZ, PT ;  /* 0x000000ff0c00720c */ /* 0x000fc60003f46270 */
[----:B------:R-:W-:Y:S02]  /*6780*/  @!P4 IMAD.MOV R3, RZ, RZ, -R3 ;  /* 0x000000ffff03c224 */ /* 0x000fe400078e0a03 */
[----:B------:R-:W-:Y:S02]  /*6790*/  @!P0 IMAD.IADD R4, R4, 0x1, -R0 ;  /* 0x0000000104048824 */ /* 0x000fe400078e0a00 */
[----:B------:R-:W-:Y:S01]  /*67a0*/  IMAD.MOV R15, RZ, RZ, -R15 ;  /* 0x000000ffff0f7224 */ /* 0x000fe200078e0a0f */
[----:B------:R0:W-:Y:S01]  /*67b0*/  STL [R1+0xc4], R3 ;  /* 0x0000c40301007387 */ /* 0x0001e20000100800 */
[----:B------:R-:W-:Y:S02]  /*67c0*/  IMAD.MOV R12, RZ, RZ, -R14 ;  /* 0x000000ffff0c7224 */ /* 0x000fe400078e0a0e */
[----:B------:R-:W-:Y:S01]  /*67d0*/  IMAD.MOV.U32 R14, RZ, RZ, R2 ;  /* 0x000000ffff0e7224 */ /* 0x000fe200078e0002 */
[----:B------:R-:W-:Y:S01]  /*67e0*/  ISETP.GE.AND P3, PT, R6, RZ, PT ;  /* 0x000000ff0600720c */ /* 0x000fe20003f66270 */
[C---:B------:R-:W-:Y:S01]  /*67f0*/  IMAD R5, R0.reuse, R15, R11 ;  /* 0x0000000f00057224 */ /* 0x040fe200078e020b */
[----:B------:R-:W-:Y:S01]  /*6800*/  ISETP.GT.U32.AND P4, PT, R0, R7, PT ;  /* 0x000000070000720c */ /* 0x000fe20003f84070 */
[----:B------:R-:W-:-:S02]  /*6810*/  VIADD R6, R20, 0x66 ;  /* 0x0000006614067836 */ /* 0x000fc40000000000 */
[----:B0-----:R-:W-:Y:S02]  /*6820*/  IMAD.MOV.U32 R3, RZ, RZ, R4 ;  /* 0x000000ffff037224 */ /* 0x001fe400078e0004 */
[C---:B------:R-:W-:Y:S02]  /*6830*/  IMAD R2, R0.reuse, R12, R10 ;  /* 0x0000000c00027224 */ /* 0x040fe400078e020a */
[----:B------:R-:W-:Y:S01]  /*6840*/  @!P6 IMAD.MOV R14, RZ, RZ, -R14 ;  /* 0x000000ffff0ee224 */ /* 0x000fe200078e0a0e */
[----:B------:R-:W-:Y:S01]  /*6850*/  ISETP.GT.U32.AND P6, PT, R0, R5, PT ;  /* 0x000000050000720c */ /* 0x000fe20003fc4070 */
[----:B------:R-:W-:Y:S01]  /*6860*/  @!P1 IMAD.MOV R3, RZ, RZ, -R3 ;  /* 0x000000ffff039224 */ /* 0x000fe200078e0a03 */
[----:B------:R-:W-:Y:S01]  /*6870*/  IABS R13, R6 ;  /* 0x00000006000d7213 */ /* 0x000fe20000000000 */
[----:B------:R-:W-:Y:S01]  /*6880*/  @!P5 IMAD.IADD R8, R8, 0x1, -R0 ;  /* 0x000000010808d824 */ /* 0x000fe200078e0a00 */
[----:B------:R-:W-:Y:S01]  /*6890*/  ISETP.GT.U32.AND P5, PT, R0, R2, PT ;  /* 0x000000020000720c */ /* 0x000fe20003fa4070 */
[----:B------:R-:W-:Y:S01]  /*68a0*/  STL [R1+0xbc], R14 ;  /* 0x0000bc0e01007387 */ /* 0x000fe20000100800 */
[----:B------:R-:W-:-:S03]  /*68b0*/  ISETP.GE.AND P0, PT, R16, RZ, PT ;  /* 0x000000ff1000720c */ /* 0x000fc60003f06270 */
[----:B------:R0:W-:Y:S01]  /*68c0*/  STL [R1+0xdc], R3 ;  /* 0x0000dc0301007387 */ /* 0x0001e20000100800 */
[----:B------:R-:W-:-:S04]  /*68d0*/  IMAD.HI.U32 R4, R19, R13, RZ ;  /* 0x0000000d13047227 */ /* 0x000fc800078e00ff */
[----:B0-----:R-:W-:Y:S02]  /*68e0*/  IMAD.MOV.U32 R3, RZ, RZ, R8 ;  /* 0x000000ffff037224 */ /* 0x001fe400078e0008 */
[----:B------:R-:W-:Y:S02]  /*68f0*/  IMAD.MOV R4, RZ, RZ, -R4 ;  /* 0x000000ffff047224 */ /* 0x000fe400078e0a04 */
[----:B------:R-:W-:Y:S02]  /*6900*/  @!P3 IMAD.MOV R3, RZ, RZ, -R3 ;  /* 0x000000ffff03b224 */ /* 0x000fe400078e0a03 */
[--C-:B------:R-:W-:Y:S02]  /*6910*/  @!P4 IMAD.IADD R7, R7, 0x1, -R0.reuse ;  /* 0x000000010707c824 */ /* 0x100fe400078e0a00 */
[----:B------:R-:W-:Y:S01]  /*6920*/  @!P6 IMAD.IADD R5, R5, 0x1, -R0 ;  /* 0x000000010505e824 */ /* 0x000fe200078e0a00 */
[----:B------:R0:W-:Y:S01]  /*6930*/  STL [R1+0xe4], R3 ;  /* 0x0000e40301007387 */ /* 0x0001e20000100800 */
[----:B------:R-:W-:-:S02]  /*6940*/  IMAD R13, R0, R4, R13 ;  /* 0x00000004000d7224 */ /* 0x000fc400078e020d */
[----:B------:R-:W-:Y:S01]  /*6950*/  @!P5 IMAD.IADD R2, R2, 0x1, -R0 ;  /* 0x000000010202d824 */ /* 0x000fe200078e0a00 */
[----:B------:R-:W-:Y:S01]  /*6960*/  ISETP.GE.AND P4, PT, R6, RZ, PT ;  /* 0x000000ff0600720c */ /* 0x000fe20003f86270 */
[----:B------:R-:W-:Y:S01]  /*6970*/  VIADD R6, R20, 0x64 ;  /* 0x0000006414067836 */ /* 0x000fe20000000000 */
[C---:B------:R-:W-:Y:S01]  /*6980*/  ISETP.GT.U32.AND P3, PT, R0.reuse, R5, PT ;  /* 0x000000050000720c */ /* 0x040fe20003f64070 */
[----:B0-----:R-:W-:Y:S01]  /*6990*/  IMAD.MOV.U32 R3, RZ, RZ, R7 ;  /* 0x000000ffff037224 */ /* 0x001fe200078e0007 */
[----:B------:R-:W-:-:S03]  /*69a0*/  ISETP.GT.U32.AND P5, PT, R0, R2, PT ;  /* 0x000000020000720c */ /* 0x000fc60003fa4070 */
[----:B------:R-:W-:Y:S01]  /*69b0*/  @!P0 IMAD.MOV R3, RZ, RZ, -R3 ;  /* 0x000000ffff038224 */ /* 0x000fe200078e0a03 */
[----:B------:R-:W-:Y:S02]  /*69c0*/  ISETP.GT.U32.AND P0, PT, R0, R13, PT ;  /* 0x0000000d0000720c */ /* 0x000fe40003f04070 */
[----:B------:R-:W-:Y:S02]  /*69d0*/  IABS R8, R6 ;  /* 0x0000000600087213 */ /* 0x000fe40000000000 */
[----:B------:R-:W-:Y:S01]  /*69e0*/  ISETP.GE.AND P1, PT, R9, RZ, PT ;  /* 0x000000ff0900720c */ /* 0x000fe20003f26270 */
[----:B------:R-:W-:Y:S02]  /*69f0*/  VIADD R9, R20, 0x62 ;  /* 0x0000006214097836 */ /* 0x000fe40000000000 */
[----:B------:R-:W-:-:S03]  /*6a00*/  IMAD.HI.U32 R10, R19, R8, RZ ;  /* 0x00000008130a7227 */ /* 0x000fc600078e00ff */
[----:B------:R-:W-:Y:S01]  /*6a10*/  IABS R12, R9 ;  /* 0x00000009000c7213 */ /* 0x000fe20000000000 */
[----:B------:R-:W-:Y:S02]  /*6a20*/  VIADD R4, R20, 0x60 ;  /* 0x0000006014047836 */ /* 0x000fe40000000000 */
[----:B------:R-:W-:Y:S01]  /*6a30*/  @!P3 IMAD.IADD R5, R5, 0x1, -R0 ;  /* 0x000000010505b824 */ /* 0x000fe200078e0a00 */
[----:B------:R-:W-:Y:S01]  /*6a40*/  ISETP.GE.AND P3, PT, R9, RZ, PT ;  /* 0x000000ff0900720c */ /* 0x000fe20003f66270 */
[----:B------:R-:W-:Y:S02]  /*6a50*/  IMAD.MOV R9, RZ, RZ, -R10 ;  /* 0x000000ffff097224 */ /* 0x000fe400078e0a0a */
[--C-:B------:R-:W-:Y:S02]  /*6a60*/  @!P5 IMAD.IADD R2, R2, 0x1, -R0.reuse ;  /* 0x000000010202d824 */ /* 0x100fe400078e0a00 */
[----:B------:R-:W-:Y:S01]  /*6a70*/  @!P0 IMAD.IADD R13, R13, 0x1, -R0 ;  /* 0x000000010d0d8824 */ /* 0x000fe200078e0a00 */
[----:B------:R-:W-:Y:S01]  /*6a80*/  IABS R14, R4 ;  /* 0x00000004000e7213 */ /* 0x000fe20000000000 */
[----:B------:R0:W-:Y:S01]  /*6a90*/  STL [R1+0xf4], R3 ;  /* 0x0000f40301007387 */ /* 0x0001e20000100800 */
[----:B------:R-:W-:Y:S01]  /*6aa0*/  ISETP.GE.AND P5, PT, R4, RZ, PT ;  /* 0x000000ff0400720c */ /* 0x000fe20003fa6270 */
[C---:B------:R-:W-:Y:S01]  /*6ab0*/  IMAD R4, R0.reuse, R9, R8 ;  /* 0x0000000900047224 */ /* 0x040fe200078e0208 */
[----:B------:R-:W-:Y:S01]  /*6ac0*/  ISETP.GT.U32.AND P0, PT, R0, R13, PT ;  /* 0x0000000d0000720c */ /* 0x000fe20003f04070 */
[----:B------:R-:W-:-:S04]  /*6ad0*/  IMAD.HI.U32 R7, R19, R12, RZ ;  /* 0x0000000c13077227 */ /* 0x000fc800078e00ff */
[----:B0-----:R-:W-:Y:S02]  /*6ae0*/  IMAD.MOV.U32 R3, RZ, RZ, R2 ;  /* 0x000000ffff037224 */ /* 0x001fe400078e0002 */
[----:B------:R-:W-:Y:S02]  /*6af0*/  IMAD.MOV R7, RZ, RZ, -R7 ;  /* 0x000000ffff077224 */ /* 0x000fe400078e0a07 */
[----:B------:R-:W-:Y:S01]  /*6b00*/  @!P1 IMAD.MOV R3, RZ, RZ, -R3 ;  /* 0x000000ffff039224 */ /* 0x000fe200078e0a03 */
[C---:B------:R-:W-:Y:S01]  /*6b10*/  ISETP.GT.U32.AND P1, PT, R0.reuse, R4, PT ;  /* 0x000000040000720c */ /* 0x040fe20003f24070 */
[----:B------:R-:W-:Y:S02]  /*6b20*/  IMAD R12, R0, R7, R12 ;  /* 0x00000007000c7224 */ /* 0x000fe400078e020c */
[----:B------:R-:W-:Y:S02]  /*6b30*/  VIADD R10, R20, 0x5e ;  /* 0x0000005e140a7836 */ /* 0x000fe40000000000 */
[----:B------:R-:W-:-:S02]  /*6b40*/  IMAD.MOV.U32 R15, RZ, RZ, R5 ;  /* 0x000000ffff0f7224 */ /* 0x000fc400078e0005 */
[--C-:B------:R-:W-:Y:S01]  /*6b50*/  @!P0 IMAD.IADD R13, R13, 0x1, -R0.reuse ;  /* 0x000000010d0d8824 */ /* 0x100fe200078e0a00 */
[----:B------:R-:W-:Y:S01]  /*6b60*/  ISETP.GT.U32.AND P0, PT, R0, R12, PT ;  /* 0x0000000c0000720c */ /* 0x000fe20003f04070 */
[----:B------:R-:W-:Y:S01]  /*6b70*/  @!P2 IMAD.MOV R15, RZ, RZ, -R15 ;  /* 0x000000ffff0fa224 */ /* 0x000fe200078e0a0f */
[----:B------:R-:W-:Y:S02]  /*6b80*/  ISETP.GE.AND P2, PT, R10, RZ, PT ;  /* 0x000000ff0a00720c */ /* 0x000fe40003f46270 */
[----:B------:R-:W-:Y:S01]  /*6b90*/  ISETP.GE.AND P6, PT, R6, RZ, PT ;  /* 0x000000ff0600720c */ /* 0x000fe20003fc6270 */
[----:B------:R-:W-:Y:S01]  /*6ba0*/  @!P1 IMAD.IADD R4, R4, 0x1, -R0 ;  /* 0x0000000104049824 */ /* 0x000fe200078e0a00 */
[----:B------:R-:W-:Y:S01]  /*6bb0*/  IABS R10, R10 ;  /* 0x0000000a000a7213 */ /* 0x000fe20000000000 */
[----:B------:R-:W-:Y:S01]  /*6bc0*/  IMAD.HI.U32 R6, R19, R14, RZ ;  /* 0x0000000e13067227 */ /* 0x000fe200078e00ff */
[----:B------:R0:W-:Y:S02]  /*6bd0*/  STL [R1+0xe8], R15 ;  /* 0x0000e80f01007387 */ /* 0x0001e40000100800 */
[----:B------:R-:W-:Y:S01]  /*6be0*/  ISETP.GT.U32.AND P1, PT, R0, R4, PT ;  /* 0x000000040000720c */ /* 0x000fe20003f24070 */
[----:B------:R-:W-:-:S02]  /*6bf0*/  IMAD.MOV R6, RZ, RZ, -R6 ;  /* 0x000000ffff067224 */ /* 0x000fc400078e0a06 */
[----:B------:R-:W-:Y:S01]  /*6c00*/  VIADD R21, R20, 0x5c ;  /* 0x0000005c14157836 */ /* 0x000fe20000000000 */
[----:B------:R1:W-:Y:S01]  /*6c10*/  STL [R1+0xf0], R3 ;  /* 0x0000f00301007387 */ /* 0x0003e20000100800 */
[----:B0-----:R-:W-:-:S03]  /*6c20*/  IMAD.HI.U32 R15, R19, R10, RZ ;  /* 0x0000000a130f7227 */ /* 0x001fc600078e00ff */
[----:B------:R-:W-:Y:S01]  /*6c30*/  IABS R9, R21 ;  /* 0x0000001500097213 */ /* 0x000fe20000000000 */
[----:B------:R-:W-:Y:S02]  /*6c40*/  IMAD R14, R0, R6, R14 ;  /* 0x00000006000e7224 */ /* 0x000fe400078e020e */
[----:B------:R-:W-:Y:S02]  /*6c50*/  @!P0 IMAD.IADD R12, R12, 0x1, -R0 ;  /* 0x000000010c0c8824 */ /* 0x000fe400078e0a00 */
[----:B-1----:R-:W-:Y:S02]  /*6c60*/  IMAD.MOV.U32 R3, RZ, RZ, R13 ;  /* 0x000000ffff037224 */ /* 0x002fe400078e000d */
[----:B------:R-:W-:Y:S02]  /*6c70*/  IMAD.MOV R15, RZ, RZ, -R15 ;  /* 0x000000ffff0f7224 */ /* 0x000fe400078e0a0f */
[----:B------:R-:W-:Y:S01]  /*6c80*/  VIADD R17, R20, 0x5a ;  /* 0x0000005a14117836 */ /* 0x000fe20000000000 */
[C---:B------:R-:W-:Y:S01]  /*6c90*/  ISETP.GT.U32.AND P0, PT, R0.reuse, R12, PT ;  /* 0x0000000c0000720c */ /* 0x040fe20003f04070 */
[----:B------:R-:W-:Y:S01]  /*6ca0*/  @!P4 IMAD.MOV R3, RZ, RZ, -R3 ;  /* 0x000000ffff03c224 */ /* 0x000fe200078e0a03 */
[C---:B------:R-:W-:Y:S01]  /*6cb0*/  ISETP.GT.U32.AND P4, PT, R0.reuse, R14, PT ;  /* 0x0000000e0000720c */ /* 0x040fe20003f84070 */
[----:B------:R-:W-:Y:S01]  /*6cc0*/  IMAD R10, R0, R15, R10 ;  /* 0x0000000f000a7224 */ /* 0x000fe200078e020a */
[----:B------:R-:W-:Y:S01]  /*6cd0*/  IABS R8, R17 ;  /* 0x0000001100087213 */ /* 0x000fe20000000000 */
[----:B------:R-:W-:-:S04]  /*6ce0*/  IMAD.HI.U32 R6, R19, R9, RZ ;  /* 0x0000000913067227 */ /* 0x000fc800078e00ff */
[----:B------:R-:W-:Y:S01]  /*6cf0*/  @!P1 IMAD.IADD R4, R4, 0x1, -R0 ;  /* 0x0000000104049824 */ /* 0x000fe200078e0a00 */
[----:B------:R-:W-:Y:S01]  /*6d00*/  ISETP.GT.U32.AND P1, PT, R0, R10, PT ;  /* 0x0000000a0000720c */ /* 0x000fe20003f24070 */
[----:B------:R-:W-:Y:S02]  /*6d10*/  IMAD.MOV R6, RZ, RZ, -R6 ;  /* 0x000000ffff067224 */ /* 0x000fe400078e0a06 */
[----:B------:R-:W-:-:S04]  /*6d20*/  IMAD.HI.U32 R5, R19, R8, RZ ;  /* 0x0000000813057227 */ /* 0x000fc800078e00ff */
[----:B------:R-:W-:Y:S02]  /*6d30*/  VIADD R18, R20, 0x58 ;  /* 0x0000005814127836 */ /* 0x000fe40000000000 */
[----:B------:R-:W-:Y:S02]  /*6d40*/  IMAD R9, R0, R6, R9 ;  /* 0x0000000600097224 */ /* 0x000fe400078e0209 */
[----:B------:R-:W-:Y:S01]  /*6d50*/  IMAD.MOV R13, RZ, RZ, -R5 ;  /* 0x000000ffff0d7224 */ /* 0x000fe200078e0a05 */
[----:B------:R-:W-:Y:S01]  /*6d60*/  IABS R7, R18 ;  /* 0x0000001200077213 */ /* 0x000fe20000000000 */
[--C-:B------:R-:W-:Y:S01]  /*6d70*/  @!P0 IMAD.IADD R12, R12, 0x1, -R0.reuse ;  /* 0x000000010c0c8824 */ /* 0x100fe200078e0a00 */
[----:B------:R-:W-:Y:S01]  /*6d80*/  ISETP.GT.U32.AND P0, PT, R0, R9, PT ;  /* 0x000000090000720c */ /* 0x000fe20003f04070 */
[----:B------:R-:W-:Y:S02]  /*6d90*/  @!P4 IMAD.IADD R14, R14, 0x1, -R0 ;  /* 0x000000010e0ec824 */ /* 0x000fe400078e0a00 */
[----:B------:R-:W-:-:S02]  /*6da0*/  IMAD R8, R0, R13, R8 ;  /* 0x0000000d00087224 */ /* 0x000fc400078e0208 */
[----:B------:R-:W-:Y:S01]  /*6db0*/  @!P1 IMAD.IADD R10, R10, 0x1, -R0 ;  /* 0x000000010a0a9824 */ /* 0x000fe200078e0a00 */
[C---:B------:R-:W-:Y:S01]  /*6dc0*/  ISETP.GT.U32.AND P1, PT, R0.reuse, R14, PT ;  /* 0x0000000e0000720c */ /* 0x040fe20003f24070 */
[----:B------:R-:W-:Y:S01]  /*6dd0*/  IMAD.HI.U32 R6, R19, R7, RZ ;  /* 0x0000000713067227 */ /* 0x000fe200078e00ff */
[C---:B------:R-:W-:Y:S01]  /*6de0*/  ISETP.GT.U32.AND P4, PT, R0.reuse, R8, PT ;  /* 0x000000080000720c */ /* 0x040fe20003f84070 */
[----:B------:R0:W-:Y:S02]  /*6df0*/  STL [R1+0xd4], R3 ;  /* 0x0000d40301007387 */ /* 0x0001e40000100800 */
[----:B------:R-:W-:Y:S02]  /*6e00*/  IMAD.MOV R6, RZ, RZ, -R6 ;  /* 0x000000ffff067224 */ /* 0x000fe400078e0a06 */
[----:B------:R-:W-:Y:S01]  /*6e10*/  @!P0 IMAD.IADD R9, R9, 0x1, -R0 ;  /* 0x0000000109098824 */ /* 0x000fe200078e0a00 */
[C---:B------:R-:W-:Y:S01]  /*6e20*/  ISETP.GT.U32.AND P0, PT, R0.reuse, R10, PT ;  /* 0x0000000a0000720c */ /* 0x040fe20003f04070 */
[----:B------:R-:W-:-:S02]  /*6e30*/  IMAD R7, R0, R6, R7 ;  /* 0x0000000600077224 */ /* 0x000fc400078e0207 */
[----:B0-----:R-:W-:Y:S02]  /*6e40*/  IMAD.MOV.U32 R3, RZ, RZ, R4 ;  /* 0x000000ffff037224 */ /* 0x001fe400078e0004 */
[----:B------:R-:W-:Y:S02]  /*6e50*/  VIADD R15, R20, 0x54 ;  /* 0x00000054140f7836 */ /* 0x000fe40000000000 */
[----:B------:R-:W-:Y:S01]  /*6e60*/  @!P6 IMAD.MOV R3, RZ, RZ, -R3 ;  /* 0x000000ffff03e224 */ /* 0x000fe200078e0a03 */
[----:B------:R-:W-:Y:S01]  /*6e70*/  ISETP.GT.U32.AND P6, PT, R0, R9, PT ;  /* 0x000000090000720c */ /* 0x000fe20003fc4070 */
[--C-:B------:R-:W-:Y:S01]  /*6e80*/  @!P1 IMAD.IADD R14, R14, 0x1, -R0.reuse ;  /* 0x000000010e0e9824 */ /* 0x100fe200078e0a00 */
[----:B------:R-:W-:Y:S01]  /*6e90*/  ISETP.GT.U32.AND P1, PT, R0, R7, PT ;  /* 0x000000070000720c */ /* 0x000fe20003f24070 */
[----:B------:R-:W-:Y:S01]  /*6ea0*/  @!P4 IMAD.IADD R8, R8, 0x1, -R0 ;  /* 0x000000010808c824 */ /* 0x000fe200078e0a00 */
[----:B------:R0:W-:Y:S01]  /*6eb0*/  STL [R1+0xb8], R3 ;  /* 0x0000b80301007387 */ /* 0x0001e20000100800 */
[C---:B------:R-:W-:Y:S01]  /*6ec0*/  VIADD R11, R20.reuse, 0x56 ;  /* 0x00000056140b7836 */ /* 0x040fe20000000000 */
[----:B------:R-:W-:Y:S01]  /*6ed0*/  IABS R6, R15 ;  /* 0x0000000f00067213 */ /* 0x000fe20000000000 */
[----:B------:R-:W-:Y:S01]  /*6ee0*/  VIADD R13, R20, 0x50 ;  /* 0x00000050140d7836 */ /* 0x000fe20000000000 */
[----:B------:R-:W-:Y:S01]  /*6ef0*/  ISETP.GT.U32.AND P4, PT, R0, R8, PT ;  /* 0x000000080000720c */ /* 0x000fe20003f84070 */
[----:B0-----:R-:W-:Y:S01]  /*6f00*/  IMAD.MOV.U32 R3, RZ, RZ, R12 ;  /* 0x000000ffff037224 */ /* 0x001fe200078e000c */
[----:B------:R-:W-:Y:S01]  /*6f10*/  IABS R2, R11 ;  /* 0x0000000b00027213 */ /* 0x000fe20000000000 */
[----:B------:R-:W-:Y:S01]  /*6f20*/  IMAD.HI.U32 R22, R19, R6, RZ ;  /* 0x0000000613167227 */ /* 0x000fe200078e00ff */
[----:B------:R-:W-:-:S03]  /*6f30*/  IABS R4, R13 ;  /* 0x0000000d00047213 */ /* 0x000fc60000000000 */
[----:B------:R-:W-:Y:S02]  /*6f40*/  @!P3 IMAD.MOV R3, RZ, RZ, -R3 ;  /* 0x000000ffff03b224 */ /* 0x000fe400078e0a03 */
[----:B------:R-:W-:Y:S02]  /*6f50*/  @!P0 IMAD.IADD R10, R10, 0x1, -R0 ;  /* 0x000000010a0a8824 */ /* 0x000fe400078e0a00 */
[----:B------:R-:W-:Y:S01]  /*6f60*/  IMAD.MOV.U32 R23, RZ, RZ, R14 ;  /* 0x000000ffff177224 */ /* 0x000fe200078e000e */
[----:B------:R0:W-:Y:S01]  /*6f70*/  STL [R1+0xb4], R3 ;  /* 0x0000b40301007387 */ /* 0x0001e20000100800 */
[----:B------:R-:W-:Y:S02]  /*6f80*/  IMAD.MOV R22, RZ, RZ, -R22 ;  /* 0x000000ffff167224 */ /* 0x000fe400078e0a16 */
[--C-:B------:R-:W-:Y:S01]  /*6f90*/  @!P6 IMAD.IADD R9, R9, 0x1, -R0.reuse ;  /* 0x000000010909e824 */ /* 0x100fe200078e0a00 */
[----:B------:R-:W-:Y:S01]  /*6fa0*/  ISETP.GE.AND P6, PT, R21, RZ, PT ;  /* 0x000000ff1500720c */ /* 0x000fe20003fc6270 */
[----:B------:R-:W-:Y:S01]  /*6fb0*/  @!P1 IMAD.IADD R7, R7, 0x1, -R0 ;  /* 0x0000000107079824 */ /* 0x000fe200078e0a00 */
[----:B------:R-:W-:Y:S01]  /*6fc0*/  ISETP.GE.AND P1, PT, R17, RZ, PT ;  /* 0x000000ff1100720c */ /* 0x000fe20003f26270 */
[----:B------:R-:W-:-:S04]  /*6fd0*/  IMAD.HI.U32 R5, R19, R2, RZ ;  /* 0x0000000213057227 */ /* 0x000fc800078e00ff */
[----:B0-----:R-:W-:Y:S02]  /*6fe0*/  IMAD.MOV.U32 R3, RZ, RZ, R10 ;  /* 0x000000ffff037224 */ /* 0x001fe400078e000a */
[----:B------:R-:W-:-:S04]  /*6ff0*/  IMAD.HI.U32 R21, R19, R4, RZ ;  /* 0x0000000413157227 */ /* 0x000fc800078e00ff */
[----:B------:R-:W-:Y:S02]  /*7000*/  @!P5 IMAD.MOV R23, RZ, RZ, -R23 ;  /* 0x000000ffff17d224 */ /* 0x000fe400078e0a17 */
[----:B------:R-:W-:Y:S02]  /*7010*/  IMAD R6, R0, R22, R6 ;  /* 0x0000001600067224 */ /* 0x000fe400078e0206 */
[----:B------:R-:W-:Y:S02]  /*7020*/  @!P2 IMAD.MOV R3, RZ, RZ, -R3 ;  /* 0x000000ffff03a224 */ /* 0x000fe400078e0a03 */
[----:B------:R-:W-:Y:S02]  /*7030*/  IMAD.MOV R5, RZ, RZ, -R5 ;  /* 0x000000ffff057224 */ /* 0x000fe400078e0a05 */
[----:B------:R-:W-:Y:S02]  /*7040*/  @!P4 IMAD.IADD R8, R8, 0x1, -R0 ;  /* 0x000000010808c824 */ /* 0x000fe400078e0a00 */
[----:B------:R-:W-:Y:S01]  /*7050*/  IMAD.MOV R21, RZ, RZ, -R21 ;  /* 0x000000ffff157224 */ /* 0x000fe200078e0a15 */
[----:B------:R-:W-:Y:S01]  /*7060*/  STL [R1+0xb0], R23 ;  /* 0x0000b01701007387 */ /* 0x000fe20000100800 */
[----:B------:R-:W-:Y:S01]  /*7070*/  VIADD R16, R20, 0x52 ;  /* 0x0000005214107836 */ /* 0x000fe20000000000 */
[C---:B------:R-:W-:Y:S01]  /*7080*/  ISETP.GT.U32.AND P4, PT, R0.reuse, R6, PT ;  /* 0x000000060000720c */ /* 0x040fe20003f84070 */
[C---:B------:R-:W-:Y:S01]  /*7090*/  IMAD R2, R0.reuse, R5, R2 ;  /* 0x0000000500027224 */ /* 0x040fe200078e0202 */
[----:B------:R0:W-:Y:S01]  /*70a0*/  STL [R1+0xac], R3 ;  /* 0x0000ac0301007387 */ /* 0x0001e20000100800 */
[----:B------:R-:W-:Y:S01]  /*70b0*/  IMAD R4, R0, R21, R4 ;  /* 0x0000001500047224 */ /* 0x000fe200078e0204 */
[----:B------:R-:W-:-:S02]  /*70c0*/  IABS R5, R16 ;  /* 0x0000001000057213 */ /* 0x000fc40000000000 */
[----:B------:R-:W-:Y:S01]  /*70d0*/  ISETP.GT.U32.AND P0, PT, R0, R2, PT ;  /* 0x000000020000720c */ /* 0x000fe20003f04070 */
[----:B0-----:R-:W-:-:S04]  /*70e0*/  IMAD.MOV.U32 R3, RZ, RZ, R8 ;  /* 0x000000ffff037224 */ /* 0x001fc800078e0008 */
[----:B------:R-:W-:Y:S01]  /*70f0*/  @!P1 IMAD.MOV R3, RZ, RZ, -R3 ;  /* 0x000000ffff039224 */ /* 0x000fe200078e0a03 */
[----:B------:R-:W-:Y:S01]  /*7100*/  ISETP.GT.U32.AND P1, PT, R0, R4, PT ;  /* 0x000000040000720c */ /* 0x000fe20003f24070 */
[----:B------:R-:W-:-:S04]  /*7110*/  IMAD.HI.U32 R22, R19, R5, RZ ;  /* 0x0000000513167227 */ /* 0x000fc800078e00ff */
[----:B------:R-:W-:Y:S02]  /*7120*/  IMAD.MOV R22, RZ, RZ, -R22 ;  /* 0x000000ffff167224 */ /* 0x000fe400078e0a16 */
[--C-:B------:R-:W-:Y:S02]  /*7130*/  @!P4 IMAD.IADD R6, R6, 0x1, -R0.reuse ;  /* 0x000000010606c824 */ /* 0x100fe400078e0a00 */
[----:B------:R-:W-:Y:S01]  /*7140*/  VIADD R17, R20, 0x4e ;  /* 0x0000004e14117836 */ /* 0x000fe20000000000 */
[C---:B------:R-:W-:Y:S01]  /*7150*/  ISETP.GT.U32.AND P3, PT, R0.reuse, R7, PT ;  /* 0x000000070000720c */ /* 0x040fe20003f64070 */
[C---:B------:R-:W-:Y:S01]  /*7160*/  IMAD R5, R0.reuse, R22, R5 ;  /* 0x0000001600057224 */ /* 0x040fe200078e0205 */
[----:B------:R-:W-:Y:S01]  /*7170*/  ISETP.GT.U32.AND P5, PT, R0, R6, PT ;  /* 0x000000060000720c */ /* 0x000fe20003fa4070 */
[--C-:B------:R-:W-:Y:S01]  /*7180*/  @!P0 IMAD.IADD R2, R2, 0x1, -R0.reuse ;  /* 0x0000000102028824 */ /* 0x100fe200078e0a00 */
[----:B------:R-:W-:Y:S01]  /*7190*/  ISETP.GE.AND P0, PT, R18, RZ, PT ;  /* 0x000000ff1200720c */ /* 0x000fe20003f06270 */
[----:B------:R-:W-:Y:S01]  /*71a0*/  @!P1 IMAD.IADD R4, R4, 0x1, -R0 ;  /* 0x0000000104049824 */ /* 0x000fe200078e0a00 */
[----:B------:R-:W-:-:S02]  /*71b0*/  IABS R18, R17 ;  /* 0x0000001100127213 */ /* 0x000fc40000000000 */
[C---:B------:R-:W-:Y:S02]  /*71c0*/  ISETP.GT.U32.AND P2, PT, R0.reuse, R5, PT ;  /* 0x000000050000720c */ /* 0x040fe40003f44070 */
[C---:B------:R-:W-:Y:S01]  /*71d0*/  ISETP.GT.U32.AND P1, PT, R0.reuse, R4, PT ;  /* 0x000000040000720c */ /* 0x040fe20003f24070 */
[----:B------:R-:W-:Y:S01]  /*71e0*/  IMAD.HI.U32 R8, R19, R18, RZ ;  /* 0x0000001213087227 */ /* 0x000fe200078e00ff */
[----:B------:R-:W-:-:S03]  /*71f0*/  ISETP.GT.U32.AND P4, PT, R0, R2, PT ;  /* 0x000000020000720c */ /* 0x000fc60003f84070 */
[----:B------:R-:W-:Y:S02]  /*7200*/  @!P6 IMAD.MOV R9, RZ, RZ, -R9 ;  /* 0x000000ffff09e224 */ /* 0x000fe400078e0a09 */
[----:B------:R-:W-:Y:S02]  /*7210*/  IMAD.MOV R8, RZ, RZ, -R8 ;  /* 0x000000ffff087224 */ /* 0x000fe400078e0a08 */
[--C-:B------:R-:W-:Y:S02]  /*7220*/  @!P3 IMAD.IADD R7, R7, 0x1, -R0.reuse ;  /* 0x000000010707b824 */ /* 0x100fe400078e0a00 */
[----:B------:R-:W-:Y:S01]  /*7230*/  @!P5 IMAD.IADD R6, R6, 0x1, -R0 ;  /* 0x000000010606d824 */ /* 0x000fe200078e0a00 */
[----:B------:R-:W-:Y:S01]  /*7240*/  ISETP.GE.AND P5, PT, R13, RZ, PT ;  /* 0x000000ff0d00720c */ /* 0x000fe20003fa6270 */
[----:B------:R-:W-:Y:S01]  /*7250*/  STL [R1+0xa8], R9 ;  /* 0x0000a80901007387 */ /* 0x000fe20000100800 */
[----:B------:R-:W-:Y:S01]  /*7260*/  IMAD R13, R0, R8, R18 ;  /* 0x00000008000d7224 */ /* 0x000fe200078e0212 */
[----:B------:R-:W-:Y:S01]  /*7270*/  ISETP.GE.AND P6, PT, R11, RZ, PT ;  /* 0x000000ff0b00720c */ /* 0x000fe20003fc6270 */
[--C-:B------:R-:W-:Y:S01]  /*7280*/  @!P2 IMAD.IADD R5, R5, 0x1, -R0.reuse ;  /* 0x000000010505a824 */ /* 0x100fe200078e0a00 */
[----:B------:R0:W-:Y:S01]  /*7290*/  STL [R1+0xa0], R3 ;  /* 0x0000a00301007387 */ /* 0x0001e20000100800 */
[--C-:B------:R-:W-:Y:S01]  /*72a0*/  @!P1 IMAD.IADD R4, R4, 0x1, -R0.reuse ;  /* 0x0000000104049824 */ /* 0x100fe200078e0a00 */
[----:B------:R-:W-:Y:S01]  /*72b0*/  ISETP.GT.U32.AND P1, PT, R0, R13, PT ;  /* 0x0000000d0000720c */ /* 0x000fe20003f24070 */
[----:B------:R-:W-:-:S02]  /*72c0*/  @!P4 IMAD.IADD R2, R2, 0x1, -R0 ;  /* 0x000000010202c824 */ /* 0x000fc400078e0a00 */
[----:B------:R-:W-:Y:S02]  /*72d0*/  VIADD R8, R20, 0x4c ;  /* 0x0000004c14087836 */ /* 0x000fe40000000000 */
[----:B0-----:R-:W-:-:S04]  /*72e0*/  IMAD.MOV.U32 R3, RZ, RZ, R7 ;  /* 0x000000ffff037224 */ /* 0x001fc800078e0007 */
[----:B------:R-:W-:Y:S01]  /*72f0*/  @!P0 IMAD.MOV R3, RZ, RZ, -R3 ;  /* 0x000000ffff038224 */ /* 0x000fe200078e0a03 */
[----:B------:R-:W-:Y:S01]  /*7300*/  ISETP.GT.U32.AND P0, PT, R0, R5, PT ;  /* 0x000000050000720c */ /* 0x000fe20003f04070 */
[----:B------:R-:W-:Y:S01]  /*7310*/  IMAD.MOV.U32 R10, RZ, RZ, R2 ;  /* 0x000000ffff0a7224 */ /* 0x000fe200078e0002 */
[----:B------:R-:W-:Y:S01]  /*7320*/  IABS R14, R8 ;  /* 0x00000008000e7213 */ /* 0x000fe20000000000 */
[C---:B------:R-:W-:Y:S01]  /*7330*/  VIADD R9, R20.reuse, 0x4a ;  /* 0x0000004a14097836 */ /* 0x040fe20000000000 */
[----:B------:R-:W-:Y:S01]  /*7340*/  ISETP.GE.AND P3, PT, R15, RZ, PT ;  /* 0x000000ff0f00720c */ /* 0x000fe20003f66270 */
[----:B------:R-:W-:Y:S01]  /*7350*/  VIADD R7, R20, 0x48 ;  /* 0x0000004814077836 */ /* 0x000fe20000000000 */
[----:B------:R-:W-:Y:S01]  /*7360*/  ISETP.GE.AND P4, PT, R16, RZ, PT ;  /* 0x000000ff1000720c */ /* 0x000fe20003f86270 */
[----:B------:R-:W-:Y:S01]  /*7370*/  @!P6 IMAD.MOV R10, RZ, RZ, -R10 ;  /* 0x000000ffff0ae224 */ /* 0x000fe200078e0a0a */
[----:B------:R-:W-:Y:S01]  /*7380*/  ISETP.GE.AND P6, PT, R8, RZ, PT ;  /* 0x000000ff0800720c */ /* 0x000fe20003fc6270 */
[----:B------:R-:W-:Y:S01]  /*7390*/  IMAD.HI.U32 R8, R19, R14, RZ ;  /* 0x0000000e13087227 */ /* 0x000fe200078e00ff */
[----:B------:R-:W-:Y:S01]  /*73a0*/  IABS R16, R9 ;  /* 0x0000000900107213 */ /* 0x000fe20000000000 */
[----:B------:R0:W-:Y:S01]  /*73b0*/  STL [R1+0x94], R3 ;  /* 0x0000940301007387 */ /* 0x0001e20000100800 */
[----:B------:R-:W-:Y:S01]  /*73c0*/  IABS R15, R7 ;  /* 0x00000007000f7213 */ /* 0x000fe20000000000 */
[----:B------:R-:W-:-:S02]  /*73d0*/  @!P1 IMAD.IADD R13, R13, 0x1, -R0 ;  /* 0x000000010d0d9824 */ /* 0x000fc400078e0a00 */
[----:B------:R-:W-:Y:S02]  /*73e0*/  VIADD R2, R20, 0x46 ;  /* 0x0000004614027836 */ /* 0x000fe40000000000 */
[----:B------:R-:W-:Y:S02]  /*73f0*/  @!P0 IMAD.IADD R5, R5, 0x1, -R0 ;  /* 0x0000000105058824 */ /* 0x000fe400078e0a00 */
[----:B------:R-:W-:Y:S02]  /*7400*/  IMAD.MOV R8, RZ, RZ, -R8 ;  /* 0x000000ffff087224 */ /* 0x000fe400078e0a08 */
[----:B0-----:R-:W-:Y:S02]  /*7410*/  IMAD.MOV.U32 R3, RZ, RZ, R6 ;  /* 0x000000ffff037224 */ /* 0x001fe400078e0006 */
[----:B------:R-:W-:Y:S01]  /*7420*/  IMAD.HI.U32 R6, R19, R16, RZ ;  /* 0x0000001013067227 */ /* 0x000fe200078e00ff */
[----:B------:R0:W-:Y:S01]  /*7430*/  STL [R1+0x8c], R10 ;  /* 0x00008c0a01007387 */ /* 0x0001e20000100800 */
[----:B------:R-:W-:-:S02]  /*7440*/  ISETP.GE.AND P0, PT, R7, RZ, PT ;  /* 0x000000ff0700720c */ /* 0x000fc40003f06270 */
[----:B------:R-:W-:Y:S01]  /*7450*/  ISETP.GT.U32.AND P1, PT, R0, R13, PT ;  /* 0x0000000d0000720c */ /* 0x000fe20003f24070 */
[----:B------:R-:W-:Y:S01]  /*7460*/  IMAD.HI.U32 R7, R19, R15, RZ ;  /* 0x0000000f13077227 */ /* 0x000fe200078e00ff */
[----:B------:R-:W-:-:S03]  /*7470*/  IABS R12, R2 ;  /* 0x00000002000c7213 */ /* 0x000fc60000000000 */
[C---:B------:R-:W-:Y:S02]  /*7480*/  IMAD R14, R0.reuse, R8, R14 ;  /* 0x00000008000e7224 */ /* 0x040fe400078e020e */
[----:B0-----:R-:W-:Y:S02]  /*7490*/  IMAD.MOV.U32 R10, RZ, RZ, R5 ;  /* 0x000000ffff0a7224 */ /* 0x001fe400078e0005 */
[----:B------:R-:W-:Y:S02]  /*74a0*/  IMAD.MOV R6, RZ, RZ, -R6 ;  /* 0x000000ffff067224 */ /* 0x000fe400078e0a06 */
[----:B------:R-:W-:Y:S02]  /*74b0*/  @!P3 IMAD.MOV R3, RZ, RZ, -R3 ;  /* 0x000000ffff03b224 */ /* 0x000fe400078e0a03 */
[----:B------:R-:W-:Y:S02]  /*74c0*/  IMAD.MOV R7, RZ, RZ, -R7 ;  /* 0x000000ffff077224 */ /* 0x000fe400078e0a07 */
[----:B------:R-:W-:Y:S01]  /*74d0*/  @!P4 IMAD.MOV R10, RZ, RZ, -R10 ;  /* 0x000000ffff0ac224 */ /* 0x000fe200078e0a0a */
[C---:B------:R-:W-:Y:S01]  /*74e0*/  ISETP.GT.U32.AND P4, PT, R0.reuse, R14, PT ;  /* 0x0000000e0000720c */ /* 0x040fe20003f84070 */
[----:B------:R-:W-:-:S02]  /*74f0*/  IMAD R16, R0, R6, R16 ;  /* 0x0000000600107224 */ /* 0x000fc400078e0210 */
[----:B------:R-:W-:Y:S01]  /*7500*/  IMAD.HI.U32 R6, R19, R12, RZ ;  /* 0x0000000c13067227 */ /* 0x000fe200078e00ff */
[----:B------:R0:W-:Y:S03]  /*7510*/  STL [R1+0x84], R3 ;  /* 0x0000840301007387 */ /* 0x0001e60000100800 */
[C---:B------:R-:W-:Y:S02]  /*7520*/  IMAD R15, R0.reuse, R7, R15 ;  /* 0x00000007000f7224 */ /* 0x040fe400078e020f */
[----:B------:R-:W-:Y:S01]  /*7530*/  IMAD.MOV R5, RZ, RZ, -R6 ;  /* 0x000000ffff057224 */ /* 0x000fe200078e0a06 */
[----:B------:R-:W-:Y:S01]  /*7540*/  ISETP.GE.AND P3, PT, R9, RZ, PT ;  /* 0x000000ff0900720c */ /* 0x000fe20003f66270 */
[----:B------:R-:W-:Y:S02]  /*7550*/  @!P1 IMAD.IADD R13, R13, 0x1, -R0 ;  /* 0x000000010d0d9824 */ /* 0x000fe400078e0a00 */
[----:B0-----:R-:W-:Y:S01]  /*7560*/  IMAD.MOV.U32 R3, RZ, RZ, R4 ;  /* 0x000000ffff037224 */ /* 0x001fe200078e0004 */
[----:B------:R-:W-:Y:S01]  /*7570*/  ISETP.GT.U32.AND P1, PT, R0, R15, PT ;  /* 0x0000000f0000720c */ /* 0x000fe20003f24070 */
[----:B------:R-:W-:-:S02]  /*7580*/  VIADD R9, R20, 0x44 ;  /* 0x0000004414097836 */ /* 0x000fc40000000000 */
[----:B------:R-:W-:Y:S01]  /*7590*/  @!P5 IMAD.MOV R3, RZ, RZ, -R3 ;  /* 0x000000ffff03d224 */ /* 0x000fe200078e0a03 */
[C---:B------:R-:W-:Y:S01]  /*75a0*/  ISETP.GT.U32.AND P5, PT, R0.reuse, R16, PT ;  /* 0x000000100000720c */ /* 0x040fe20003fa4070 */
[----:B------:R-:W-:Y:S01]  /*75b0*/  IMAD R12, R0, R5, R12 ;  /* 0x00000005000c7224 */ /* 0x000fe200078e020c */
[----:B------:R-:W-:Y:S01]  /*75c0*/  IABS R11, R9 ;  /* 0x00000009000b7213 */ /* 0x000fe20000000000 */
[--C-:B------:R-:W-:Y:S01]  /*75d0*/  @!P4 IMAD.IADD R14, R14, 0x1, -R0.reuse ;  /* 0x000000010e0ec824 */ /* 0x100fe200078e0a00 */
[----:B------:R-:W-:Y:S02]  /*75e0*/  ISETP.GE.AND P2, PT, R17, RZ, PT ;  /* 0x000000ff1100720c */ /* 0x000fe40003f46270 */
[----:B------:R-:W-:Y:S01]  /*75f0*/  ISETP.GT.U32.AND P4, PT, R0, R12, PT ;  /* 0x0000000c0000720c */ /* 0x000fe20003f84070 */
[----:B------:R-:W-:Y:S01]  /*7600*/  IMAD.HI.U32 R7, R19, R11, RZ ;  /* 0x0000000b13077227 */ /* 0x000fe200078e00ff */
[----:B------:R-:W-:Y:S03]  /*7610*/  STL [R1+0x80], R10 ;  /* 0x0000800a01007387 */ /* 0x000fe60000100800 */
[----:B------:R-:W-:Y:S01]  /*7620*/  VIADD R6, R20, 0x42 ;  /* 0x0000004214067836 */ /* 0x000fe20000000000 */
[----:B------:R0:W-:Y:S01]  /*7630*/  STL [R1+0x9c], R3 ;  /* 0x00009c0301007387 */ /* 0x0001e20000100800 */
[----:B------:R-:W-:-:S02]  /*7640*/  @!P1 IMAD.IADD R15, R15, 0x1, -R0 ;  /* 0x000000010f0f9824 */ /* 0x000fc400078e0a00 */
[----:B------:R-:W-:Y:S01]  /*7650*/  IMAD.MOV R4, RZ, RZ, -R7 ;  /* 0x000000ffff047224 */ /* 0x000fe200078e0a07 */
[----:B------:R-:W-:Y:S01]  /*7660*/  IABS R5, R6 ;  /* 0x0000000600057213 */ /* 0x000fe20000000000 */
[----:B------:R-:W-:Y:S02]  /*7670*/  VIADD R7, R20, 0x40 ;  /* 0x0000004014077836 */ /* 0x000fe40000000000 */
[--C-:B------:R-:W-:Y:S02]  /*7680*/  @!P5 IMAD.IADD R16, R16, 0x1, -R0.reuse ;  /* 0x000000011010d824 */ /* 0x100fe400078e0a00 */
[----:B0-----:R-:W-:Y:S01]  /*7690*/  IMAD.MOV.U32 R3, RZ, RZ, R13 ;  /* 0x000000ffff037224 */ /* 0x001fe200078e000d */
[----:B------:R-:W-:Y:S01]  /*76a0*/  ISETP.GT.U32.AND P1, PT, R0, R15, PT ;  /* 0x0000000f0000720c */ /* 0x000fe20003f24070 */
[----:B------:R-:W-:Y:S01]  /*76b0*/  @!P4 IMAD.IADD R12, R12, 0x1, -R0 ;  /* 0x000000010c0cc824 */ /* 0x000fe200078e0a00 */
[----:B------:R-:W-:Y:S01]  /*76c0*/  IABS R8, R7 ;  /* 0x0000000700087213 */ /* 0x000fe20000000000 */
[----:B------:R-:W-:Y:S01]  /*76d0*/  @!P2 IMAD.MOV R3, RZ, RZ, -R3 ;  /* 0x000000ffff03a224 */ /* 0x000fe200078e0a03 */
[C---:B------:R-:W-:Y:S01]  /*76e0*/  ISETP.GT.U32.AND P5, PT, R0.reuse, R14, PT ;  /* 0x0000000e0000720c */ /* 0x040fe20003fa4070 */
[C---:B------:R-:W-:Y:S01]  /*76f0*/  IMAD R11, R0.reuse, R4, R11 ;  /* 0x00000004000b7224 */ /* 0x040fe200078e020b */
[C---:B------:R-:W-:Y:S01]  /*7700*/  ISETP.GT.U32.AND P2, PT, R0.reuse, R16, PT ;  /* 0x000000100000720c */ /* 0x040fe20003f44070 */
[----:B------:R-:W-:Y:S01]  /*7710*/  IMAD.HI.U32 R4, R19, R5, RZ ;  /* 0x0000000513047227 */ /* 0x000fe200078e00ff */
[----:B------:R-:W-:-:S03]  /*7720*/  ISETP.GT.U32.AND P4, PT, R0, R12, PT ;  /* 0x0000000c0000720c */ /* 0x000fc60003f84070 */
[----:B------:R-:W-:Y:S02]  /*7730*/  IMAD.MOV R4, RZ, RZ, -R4 ;  /* 0x000000ffff047224 */ /* 0x000fe400078e0a04 */
[----:B------:R-:W-:-:S04]  /*7740*/  IMAD.HI.U32 R13, R19, R8, RZ ;  /* 0x00000008130d7227 */ /* 0x000fc800078e00ff */
[----:B------:R-:W-:Y:S02]  /*7750*/  IMAD R5, R0, R4, R5 ;  /* 0x0000000400057224 */ /* 0x000fe400078e0205 */
[----:B------:R-:W-:Y:S02]  /*7760*/  IMAD.MOV R13, RZ, RZ, -R13 ;  /* 0x000000ffff0d7224 */ /* 0x000fe400078e0a0d */
[--C-:B------:R-:W-:Y:S01]  /*7770*/  @!P1 IMAD.IADD R15, R15, 0x1, -R0.reuse ;  /* 0x000000010f0f9824 */ /* 0x100fe200078e0a00 */
[----:B------:R-:W-:Y:S01]  /*7780*/  ISETP.GE.AND P1, PT, R2, RZ, PT ;  /* 0x000000ff0200720c */ /* 0x000fe20003f26270 */
[--C-:B------:R-:W-:Y:S01]  /*7790*/  @!P5 IMAD.IADD R14, R14, 0x1, -R0.reuse ;  /* 0x000000010e0ed824 */ /* 0x100fe200078e0a00 */
[----:B------:R-:W-:Y:S01]  /*77a0*/  ISETP.GT.U32.AND P5, PT, R0, R11, PT ;  /* 0x0000000b0000720c */ /* 0x000fe20003fa4070 */
[----:B------:R-:W-:Y:S01]  /*77b0*/  @!P2 IMAD.IADD R16, R16, 0x1, -R0 ;  /* 0x000000011010a824 */ /* 0x000fe200078e0a00 */
[C---:B------:R-:W-:Y:S01]  /*77c0*/  ISETP.GT.U32.AND P2, PT, R0.reuse, R5, PT ;  /* 0x000000050000720c */ /* 0x040fe20003f44070 */
[----:B------:R-:W-:-:S02]  /*77d0*/  IMAD R2, R0, R13, R8 ;  /* 0x0000000d00027224 */ /* 0x000fc400078e0208 */
[----:B------:R-:W-:-:S03]  /*77e0*/  @!P4 IMAD.IADD R12, R12, 0x1, -R0 ;  /* 0x000000010c0cc824 */ /* 0x000fc600078e0a00 */
[----:B------:R-:W-:Y:S01]  /*77f0*/  ISETP.GT.U32.AND P4, PT, R0, R2, PT ;  /* 0x000000020000720c */ /* 0x000fe20003f84070 */
[----:B------:R-:W-:Y:S01]  /*7800*/  VIADD R4, R20, 0x3c ;  /* 0x0000003c14047836 */ /* 0x000fe20000000000 */
[----:B------:R0:W-:Y:S01]  /*7810*/  STL [R1+0x98], R3 ;  /* 0x0000980301007387 */ /* 0x0001e20000100800 */
[----:B------:R-:W-:Y:S02]  /*7820*/  IMAD.MOV.U32 R21, RZ, RZ, R14 ;  /* 0x000000ffff157224 */ /* 0x000fe400078e000e */
[--C-:B------:R-:W-:Y:S01]  /*7830*/  @!P5 IMAD.IADD R11, R11, 0x1, -R0.reuse ;  /* 0x000000010b0bd824 */ /* 0x100fe200078e0a00 */
[----:B------:R-:W-:Y:S01]  /*7840*/  IABS R13, R4 ;  /* 0x00000004000d7213 */ /* 0x000fe20000000000 */
[----:B------:R-:W-:Y:S02]  /*7850*/  @!P2 IMAD.IADD R5, R5, 0x1, -R0 ;  /* 0x000000010505a824 */ /* 0x000fe400078e0a00 */
[----:B------:R-:W-:Y:S02]  /*7860*/  @!P6 IMAD.MOV R21, RZ, RZ, -R21 ;  /* 0x000000ffff15e224 */ /* 0x000fe400078e0a15 */
[----:B0-----:R-:W-:-:S02]  /*7870*/  IMAD.MOV.U32 R3, RZ, RZ, R16 ;  /* 0x000000ffff037224 */ /* 0x001fc400078e0010 */
[----:B------:R-:W-:Y:S02]  /*7880*/  @!P4 IMAD.IADD R2, R2, 0x1, -R0 ;  /* 0x000000010202c824 */ /* 0x000fe400078e0a00 */
[----:B------:R-:W-:Y:S01]  /*7890*/  @!P3 IMAD.MOV R3, RZ, RZ, -R3 ;  /* 0x000000ffff03b224 */ /* 0x000fe200078e0a03 */
[----:B------:R-:W-:Y:S01]  /*78a0*/  ISETP.GT.U32.AND P4, PT, R0, R11, PT ;  /* 0x0000000b0000720c */ /* 0x000fe20003f84070 */
[----:B------:R-:W-:Y:S01]  /*78b0*/  VIADD R10, R20, 0x3e ;  /* 0x0000003e140a7836 */ /* 0x000fe20000000000 */
[----:B------:R-:W-:Y:S01]  /*78c0*/  ISETP.GT.U32.AND P3, PT, R0, R5, PT ;  /* 0x000000050000720c */ /* 0x000fe20003f64070 */
[----:B------:R-:W-:Y:S01]  /*78d0*/  IMAD.HI.U32 R14, R19, R13, RZ ;  /* 0x0000000d130e7227 */ /* 0x000fe200078e00ff */
[----:B------:R-:W-:Y:S04]  /*78e0*/  STL [R1+0x78], R21 ;  /* 0x0000781501007387 */ /* 0x000fe80000100800 */
[----:B------:R0:W-:Y:S01]  /*78f0*/  STL [R1+0x70], R3 ;  /* 0x0000700301007387 */ /* 0x0001e20000100800 */
[----:B------:R-:W-:Y:S01]  /*7900*/  IMAD.MOV R14, RZ, RZ, -R14 ;  /* 0x000000ffff0e7224 */ /* 0x000fe200078e0a0e */
[----:B------:R-:W-:-:S02]  /*7910*/  IABS R17, R10 ;  /* 0x0000000a00117213 */ /* 0x000fc40000000000 */
[----:B------:R-:W-:Y:S01]  /*7920*/  ISETP.GE.AND P5, PT, R9, RZ, PT ;  /* 0x000000ff0900720c */ /* 0x000fe20003fa6270 */
[----:B0-----:R-:W-:-:S04]  /*7930*/  IMAD.MOV.U32 R3, RZ, RZ, R12 ;  /* 0x000000ffff037224 */ /* 0x001fc800078e000c */
[----:B------:R-:W-:Y:S01]  /*7940*/  @!P1 IMAD.MOV R3, RZ, RZ, -R3 ;  /* 0x000000ffff039224 */ /* 0x000fe200078e0a03 */
[----:B------:R-:W-:Y:S01]  /*7950*/  ISETP.GE.AND P1, PT, R7, RZ, PT ;  /* 0x000000ff0700720c */ /* 0x000fe20003f26270 */
[----:B------:R-:W-:Y:S02]  /*7960*/  IMAD R7, R0, R14, R13 ;  /* 0x0000000e00077224 */ /* 0x000fe400078e020d */
[----:B------:R-:W-:Y:S02]  /*7970*/  @!P0 IMAD.MOV R15, RZ, RZ, -R15 ;  /* 0x000000ffff0f8224 */ /* 0x000fe400078e0a0f */
[----:B------:R-:W-:-:S04]  /*7980*/  IMAD.HI.U32 R18, R19, R17, RZ ;  /* 0x0000001113127227 */ /* 0x000fc800078e00ff */
[--C-:B------:R-:W-:Y:S02]  /*7990*/  @!P4 IMAD.IADD R11, R11, 0x1, -R0.reuse ;  /* 0x000000010b0bc824 */ /* 0x100fe400078e0a00 */
[----:B------:R-:W-:Y:S01]  /*79a0*/  @!P3 IMAD.IADD R5, R5, 0x1, -R0 ;  /* 0x000000010505b824 */ /* 0x000fe200078e0a00 */
[----:B------:R-:W-:Y:S01]  /*79b0*/  ISETP.GT.U32.AND P3, PT, R0, R7, PT ;  /* 0x000000070000720c */ /* 0x000fe20003f64070 */
[----:B------:R-:W-:Y:S01]  /*79c0*/  IMAD.MOV R18, RZ, RZ, -R18 ;  /* 0x000000ffff127224 */ /* 0x000fe200078e0a12 */
[----:B------:R-:W-:Y:S01]  /*79d0*/  STL [R1+0x68], R15 ;  /* 0x0000680f01007387 */ /* 0x000fe20000100800 */
[----:B------:R-:W-:-:S03]  /*79e0*/  ISETP.GE.AND P2, PT, R6, RZ, PT ;  /* 0x000000ff0600720c */ /* 0x000fc60003f46270 */
[----:B------:R0:W-:Y:S01]  /*79f0*/  STL [R1+0x60], R3 ;  /* 0x0000600301007387 */ /* 0x0001e20000100800 */
[----:B------:R-:W-:Y:S02]  /*7a00*/  IMAD R6, R0, R18, R17 ;  /* 0x0000001200067224 */ /* 0x000fe400078e0211 */
[----:B------:R-:W-:Y:S02]  /*7a10*/  VIADD R8, R20, 0x3a ;  /* 0x0000003a14087836 */ /* 0x000fe40000000000 */
[----:B0-----:R-:W-:Y:S01]  /*7a20*/  IMAD.MOV.U32 R3, RZ, RZ, R11 ;  /* 0x000000ffff037224 */ /* 0x001fe200078e000b */
[----:B------:R-:W-:-:S03]  /*7a30*/  ISETP.GT.U32.AND P0, PT, R0, R6, PT ;  /* 0x000000060000720c */ /* 0x000fc60003f04070 */
[----:B------:R-:W-:Y:S01]  /*7a40*/  @!P5 IMAD.MOV R3, RZ, RZ, -R3 ;  /* 0x000000ffff03d224 */ /* 0x000fe200078e0a03 */
[----:B------:R-:W-:Y:S01]  /*7a50*/  ISETP.GT.U32.AND P6, PT, R0, R2, PT ;  /* 0x000000020000720c */ /* 0x000fe20003fc4070 */
[----:B------:R-:W-:Y:S01]  /*7a60*/  @!P3 IMAD.IADD R7, R7, 0x1, -R0 ;  /* 0x000000010707b824 */ /* 0x000fe200078e0a00 */
[----:B------:R-:W-:Y:S02]  /*7a70*/  IABS R9, R8 ;  /* 0x0000000800097213 */ /* 0x000fe40000000000 */
[----:B------:R0:W-:Y:S03]  /*7a80*/  STL [R1+0x58], R3 ;  /* 0x0000580301007387 */ /* 0x0001e60000100800 */
[----:B------:R-:W-:-:S04]  /*7a90*/  IMAD.HI.U32 R12, R19, R9, RZ ;  /* 0x00000009130c7227 */ /* 0x000fc800078e00ff */
[----:B0-----:R-:W-:-:S04]  /*7aa0*/  IMAD.MOV.U32 R3, RZ, RZ, R5 ;  /* 0x000000ffff037224 */ /* 0x001fc800078e0005 */
[----:B------:R-:W-:Y:S01]  /*7ab0*/  @!P2 IMAD.MOV R3, RZ, RZ, -R3 ;  /* 0x000000ffff03a224 */ /* 0x000fe200078e0a03 */
[----:B------:R-:W-:Y:S01]  /*7ac0*/  ISETP.GT.U32.AND P2, PT, R0, R7, PT ;  /* 0x000000070000720c */ /* 0x000fe20003f44070 */
[----:B------:R-:W-:Y:S02]  /*7ad0*/  IMAD.MOV R12, RZ, RZ, -R12 ;  /* 0x000000ffff0c7224 */ /* 0x000fe400078e0a0c */
[--C-:B------:R-:W-:Y:S02]  /*7ae0*/  @!P0 IMAD.IADD R6, R6, 0x1, -R0.reuse ;  /* 0x0000000106068824 */ /* 0x100fe400078e0a00 */
[----:B------:R-:W-:Y:S01]  /*7af0*/  @!P6 IMAD.IADD R2, R2, 0x1, -R0 ;  /* 0x000000010202e824 */ /* 0x000fe200078e0a00 */
[----:B------:R-:W-:Y:S01]  /*7b00*/  ISETP.GE.AND P6, PT, R4, RZ, PT ;  /* 0x000000ff0400720c */ /* 0x000fe20003fc6270 */
[C---:B------:R-:W-:Y:S01]  /*7b10*/  IMAD R4, R0.reuse, R12, R9 ;  /* 0x0000000c00047224 */ /* 0x040fe200078e0209 */
[----:B------:R-:W-:Y:S01]  /*7b20*/  ISETP.GT.U32.AND P5, PT, R0, R6, PT ;  /* 0x000000060000720c */ /* 0x000fe20003fa4070 */
[----:B------:R-:W-:-:S04]  /*7b30*/  VIADD R9, R20, 0x38 ;  /* 0x0000003814097836 */ /* 0x000fc80000000000 */
[--C-:B------:R-:W-:Y:S01]  /*7b40*/  @!P2 IMAD.IADD R7, R7, 0x1, -R0.reuse ;  /* 0x000000010707a824 */ /* 0x100fe200078e0a00 */
[----:B------:R-:W-:Y:S02]  /*7b50*/  ISETP.GT.U32.AND P2, PT, R0, R4, PT ;  /* 0x000000040000720c */ /* 0x000fe40003f44070 */
[----:B------:R-:W-:Y:S02]  /*7b60*/  IABS R17, R9 ;  /* 0x0000000900117213 */ /* 0x000fe40000000000 */
[----:B------:R-:W-:Y:S01]  /*7b70*/  ISETP.GE.AND P4, PT, R10, RZ, PT ;  /* 0x000000ff0a00720c */ /* 0x000fe20003f86270 */
[----:B------:R-:W-:Y:S01]  /*7b80*/  VIADD R10, R20, 0x34 ;  /* 0x00000034140a7836 */ /* 0x000fe20000000000 */
[----:B------:R-:W-:Y:S01]  /*7b90*/  ISETP.GE.AND P0, PT, R8, RZ, PT ;  /* 0x000000ff0800720c */ /* 0x000fe20003f06270 */
[----:B------:R-:W-:Y:S02]  /*7ba0*/  VIADD R8, R20, 0x36 ;  /* 0x0000003614087836 */ /* 0x000fe40000000000 */
[----:B------:R-:W-:Y:S01]  /*7bb0*/  IMAD.HI.U32 R14, R19, R17, RZ ;  /* 0x00000011130e7227 */ /* 0x000fe200078e00ff */
[----:B------:R0:W-:Y:S03]  /*7bc0*/  STL [R1+0x54], R3 ;  /* 0x0000540301007387 */ /* 0x0001e60000100800 */
[----:B------:R-:W-:Y:S01]  /*7bd0*/  @!P5 IMAD.IADD R6, R6, 0x1, -R0 ;  /* 0x000000010606d824 */ /* 0x000fe200078e0a00 */
[----:B------:R-:W-:Y:S01]  /*7be0*/  IABS R11, R8 ;  /* 0x00000008000b7213 */ /* 0x000fe20000000000 */
[----:B------:R-:W-:Y:S01]  /*7bf0*/  @!P1 IMAD.MOV R2, RZ, RZ, -R2 ;  /* 0x000000ffff029224 */ /* 0x000fe200078e0a02 */
[----:B------:R-:W-:Y:S01]  /*7c00*/  ISETP.GE.AND P5, PT, R10, RZ, PT ;  /* 0x000000ff0a00720c */ /* 0x000fe20003fa6270 */
[----:B------:R-:W-:Y:S01]  /*7c10*/  IMAD.MOV R14, RZ, RZ, -R14 ;  /* 0x000000ffff0e7224 */ /* 0x000fe200078e0a0e */
[----:B------:R-:W-:Y:S01]  /*7c20*/  IABS R10, R10 ;  /* 0x0000000a000a7213 */ /* 0x000fe20000000000 */
[----:B------:R-:W-:-:S02]  /*7c30*/  @!P2 IMAD.IADD R4, R4, 0x1, -R0 ;  /* 0x000000010404a824 */ /* 0x000fc400078e0a00 */
[----:B0-----:R-:W-:Y:S01]  /*7c40*/  IMAD.MOV.U32 R3, RZ, RZ, R6 ;  /* 0x000000ffff037224 */ /* 0x001fe200078e0006 */
[----:B------:R0:W-:Y:S01]  /*7c50*/  STL [R1+0x44], R2 ;  /* 0x0000440201007387 */ /* 0x0001e20000100800 */
[----:B------:R-:W-:Y:S01]  /*7c60*/  IMAD R17, R0, R14, R17 ;  /* 0x0000000e00117224 */ /* 0x000fe200078e0211 */
[----:B------:R-:W-:Y:S01]  /*7c70*/  ISETP.GE.AND P1, PT, R8, RZ, PT ;  /* 0x000000ff0800720c */ /* 0x000fe20003f26270 */
[----:B------:R-:W-:-:S04]  /*7c80*/  IMAD.HI.U32 R13, R19, R11, RZ ;  /* 0x0000000b130d7227 */ /* 0x000fc800078e00ff */
[----:B------:R-:W-:Y:S01]  /*7c90*/  @!P4 IMAD.MOV R3, RZ, RZ, -R3 ;  /* 0x000000ffff03c224 */ /* 0x000fe200078e0a03 */
[C---:B------:R-:W-:Y:S01]  /*7ca0*/  ISETP.GT.U32.AND P4, PT, R0.reuse, R4, PT ;  /* 0x000000040000720c */ /* 0x040fe20003f84070 */
[----:B------:R-:W-:Y:S01]  /*7cb0*/  IMAD.HI.U32 R8, R19, R10, RZ ;  /* 0x0000000a13087227 */ /* 0x000fe200078e00ff */
[----:B------:R-:W-:-:S03]  /*7cc0*/  ISETP.GT.U32.AND P2, PT, R0, R17, PT ;  /* 0x000000110000720c */ /* 0x000fc60003f44070 */
[----:B0-----:R-:W-:Y:S01]  /*7cd0*/  VIADD R2, R20, 0x32 ;  /* 0x0000003214027836 */ /* 0x001fe20000000000 */
[----:B------:R-:W-:Y:S01]  /*7ce0*/  ISETP.GE.AND P3, PT, R9, RZ, PT ;  /* 0x000000ff0900720c */ /* 0x000fe20003f66270 */
[----:B------:R-:W-:Y:S02]  /*7cf0*/  IMAD.MOV R13, RZ, RZ, -R13 ;  /* 0x000000ffff0d7224 */ /* 0x000fe400078e0a0d */
[----:B------:R-:W-:Y:S01]  /*7d00*/  IMAD.MOV R8, RZ, RZ, -R8 ;  /* 0x000000ffff087224 */ /* 0x000fe200078e0a08 */
[----:B------:R-:W-:Y:S01]  /*7d10*/  IABS R9, R2 ;  /* 0x0000000200097213 */ /* 0x000fe20000000000 */
[----:B------:R0:W-:Y:S01]  /*7d20*/  STL [R1+0x38], R3 ;  /* 0x0000380301007387 */ /* 0x0001e20000100800 */
[C---:B------:R-:W-:Y:S02]  /*7d30*/  IMAD R11, R0.reuse, R13, R11 ;  /* 0x0000000d000b7224 */ /* 0x040fe400078e020b */
[----:B------:R-:W-:Y:S02]  /*7d40*/  IMAD R10, R0, R8, R10 ;  /* 0x00000008000a7224 */ /* 0x000fe400078e020a */
[----:B------:R-:W-:-:S04]  /*7d50*/  IMAD.HI.U32 R8, R19, R9, RZ ;  /* 0x0000000913087227 */ /* 0x000fc800078e00ff */
[----:B0-----:R-:W-:Y:S02]  /*7d60*/  IMAD.MOV.U32 R3, RZ, RZ, R7 ;  /* 0x000000ffff037224 */ /* 0x001fe400078e0007 */
[----:B------:R-:W-:Y:S02]  /*7d70*/  IMAD.MOV R8, RZ, RZ, -R8 ;  /* 0x000000ffff087224 */ /* 0x000fe400078e0a08 */
[----:B------:R-:W-:Y:S01]  /*7d80*/  @!P6 IMAD.MOV R3, RZ, RZ, -R3 ;  /* 0x000000ffff03e224 */ /* 0x000fe200078e0a03 */
[----:B------:R-:W-:Y:S01]  /*7d90*/  ISETP.GT.U32.AND P6, PT, R0, R11, PT ;  /* 0x0000000b0000720c */ /* 0x000fe20003fc4070 */
[--C-:B------:R-:W-:Y:S02]  /*7da0*/  @!P4 IMAD.IADD R4, R4, 0x1, -R0.reuse ;  /* 0x000000010404c824 */ /* 0x100fe400078e0a00 */
[----:B------:R-:W-:Y:S01]  /*7db0*/  @!P2 IMAD.IADD R17, R17, 0x1, -R0 ;  /* 0x000000011111a824 */ /* 0x000fe200078e0a00 */
[----:B------:R0:W-:Y:S01]  /*7dc0*/  STL [R1+0x34], R3 ;  /* 0x0000340301007387 */ /* 0x0001e20000100800 */
[----:B------:R-:W-:-:S02]  /*7dd0*/  IMAD R9, R0, R8, R9 ;  /* 0x0000000800097224 */ /* 0x000fc400078e0209 */
[----:B------:R-:W-:Y:S01]  /*7de0*/  VIADD R12, R20, 0x30 ;  /* 0x00000030140c7836 */ /* 0x000fe20000000000 */
[----:B------:R-:W-:Y:S01]  /*7df0*/  ISETP.GT.U32.AND P2, PT, R0, R17, PT ;  /* 0x000000110000720c */ /* 0x000fe20003f44070 */
[----:B0-----:R-:W-:-:S04]  /*7e00*/  IMAD.MOV.U32 R3, RZ, RZ, R4 ;  /* 0x000000ffff037224 */ /* 0x001fc800078e0004 */
[----:B------:R-:W-:Y:S01]  /*7e10*/  @!P0 IMAD.MOV R3, RZ, RZ, -R3 ;  /* 0x000000ffff038224 */ /* 0x000fe200078e0a03 */
[----:B------:R-:W-:Y:S01]  /*7e20*/  ISETP.GT.U32.AND P0, PT, R0, R9, PT ;  /* 0x000000090000720c */ /* 0x000fe20003f04070 */
[----:B------:R-:W-:Y:S01]  /*7e30*/  VIADD R13, R20, 0x2e ;  /* 0x0000002e140d7836 */ /* 0x000fe20000000000 */
[----:B------:R-:W-:Y:S01]  /*7e40*/  IABS R5, R12 ;  /* 0x0000000c00057213 */ /* 0x000fe20000000000 */
[----:B------:R-:W-:-:S03]  /*7e50*/  @!P6 IMAD.IADD R11, R11, 0x1, -R0 ;  /* 0x000000010b0be824 */ /* 0x000fc600078e0a00 */
[----:B------:R-:W-:Y:S01]  /*7e60*/  IABS R7, R13 ;  /* 0x0000000d00077213 */ /* 0x000fe20000000000 */
[----:B------:R-:W-:Y:S01]  /*7e70*/  IMAD.HI.U32 R6, R19, R5, RZ ;  /* 0x0000000513067227 */ /* 0x000fe200078e00ff */
[C---:B------:R-:W-:Y:S02]  /*7e80*/  ISETP.GT.U32.AND P6, PT, R0.reuse, R11, PT ;  /* 0x0000000b0000720c */ /* 0x040fe40003fc4070 */
[----:B------:R-:W-:Y:S01]  /*7e90*/  ISETP.GT.U32.AND P4, PT, R0, R10, PT ;  /* 0x0000000a0000720c */ /* 0x000fe20003f84070 */
[----:B------:R-:W-:Y:S02]  /*7ea0*/  @!P2 IMAD.IADD R17, R17, 0x1, -R0 ;  /* 0x000000011111a824 */ /* 0x000fe400078e0a00 */
[----:B------:R-:W-:Y:S02]  /*7eb0*/  IMAD.MOV R6, RZ, RZ, -R6 ;  /* 0x000000ffff067224 */ /* 0x000fe400078e0a06 */
[----:B------:R-:W-:Y:S01]  /*7ec0*/  IMAD.HI.U32 R15, R19, R7, RZ ;  /* 0x00000007130f7227 */ /* 0x000fe200078e00ff */
[----:B------:R0:W-:Y:S03]  /*7ed0*/  STL [R1+0x30], R3 ;  /* 0x0000300301007387 */ /* 0x0001e60000100800 */
[----:B------:R-:W-:-:S02]  /*7ee0*/  @!P0 IMAD.IADD R9, R9, 0x1, -R0 ;  /* 0x0000000109098824 */ /* 0x000fc400078e0a00 */
[C---:B------:R-:W-:Y:S02]  /*7ef0*/  IMAD R5, R0.reuse, R6, R5 ;  /* 0x0000000600057224 */ /* 0x040fe400078e0205 */
[----:B------:R-:W-:Y:S02]  /*7f00*/  IMAD.MOV R15, RZ, RZ, -R15 ;  /* 0x000000ffff0f7224 */ /* 0x000fe400078e0a0f */
[----:B0-----:R-:W-:Y:S01]  /*7f10*/  IMAD.MOV.U32 R3, RZ, RZ, R17 ;  /* 0x000000ffff037224 */ /* 0x001fe200078e0011 */
[----:B------:R-:W-:Y:S01]  /*7f20*/  ISETP.GT.U32.AND P0, PT, R0, R9, PT ;  /* 0x000000090000720c */ /* 0x000fe20003f04070 */
[----:B------:R-:W-:Y:S02]  /*7f30*/  VIADD R8, R20, 0x2a ;  /* 0x0000002a14087836 */ /* 0x000fe40000000000 */
[----:B------:R-:W-:Y:S01]  /*7f40*/  @!P3 IMAD.MOV R3, RZ, RZ, -R3 ;  /* 0x000000ffff03b224 */ /* 0x000fe200078e0a03 */
[----:B------:R-:W-:Y:S01]  /*7f50*/  ISETP.GT.U32.AND P2, PT, R0, R5, PT ;  /* 0x000000050000720c */ /* 0x000fe20003f44070 */
[----:B------:R-:W-:-:S02]  /*7f60*/  VIADD R6, R20, 0x2c ;  /* 0x0000002c14067836 */ /* 0x000fc40000000000 */
[----:B------:R-:W-:Y:S01]  /*7f70*/  IMAD R7, R0, R15, R7 ;  /* 0x0000000f00077224 */ /* 0x000fe200078e0207 */
[----:B------:R-:W-:Y:S01]  /*7f80*/  IABS R4, R8 ;  /* 0x0000000800047213 */ /* 0x000fe20000000000 */
[--C-:B------:R-:W-:Y:S01]  /*7f90*/  @!P6 IMAD.IADD R11, R11, 0x1, -R0.reuse ;  /* 0x000000010b0be824 */ /* 0x100fe200078e0a00 */
[----:B------:R0:W-:Y:S01]  /*7fa0*/  STL [R1+0x2c], R3 ;  /* 0x00002c0301007387 */ /* 0x0001e20000100800 */
[----:B------:R-:W-:Y:S01]  /*7fb0*/  @!P4 IMAD.IADD R10, R10, 0x1, -R0 ;  /* 0x000000010a0ac824 */ /* 0x000fe200078e0a00 */
[----:B------:R-:W-:Y:S02]  /*7fc0*/  IABS R14, R6 ;  /* 0x00000006000e7213 */ /* 0x000fe40000000000 */
[----:B------:R-:W-:Y:S01]  /*7fd0*/  ISETP.GT.U32.AND P6, PT, R0, R7, PT ;  /* 0x000000070000720c */ /* 0x000fe20003fc4070 */
[----:B------:R-:W-:Y:S01]  /*7fe0*/  IMAD.HI.U32 R16, R19, R4, RZ ;  /* 0x0000000413107227 */ /* 0x000fe200078e00ff */
[----:B------:R-:W-:-:S03]  /*7ff0*/  ISETP.GE.AND P3, PT, R2, RZ, PT ;  /* 0x000000ff0200720c */ /* 0x000fc60003f66270 */
[----:B0-----:R-:W-:Y:S01]  /*8000*/  IMAD.MOV.U32 R3, RZ, RZ, R11 ;  /* 0x000000ffff037224 */ /* 0x001fe200078e000b */
[----:B------:R-:W-:Y:S01]  /*8010*/  ISETP.GT.U32.AND P4, PT, R0, R10, PT ;  /* 0x0000000a0000720c */ /* 0x000fe20003f84070 */
[----:B------:R-:W-:-:S04]  /*8020*/  IMAD.HI.U32 R15, R19, R14, RZ ;  /* 0x0000000e130f7227 */ /* 0x000fc800078e00ff */
[----:B------:R-:W-:Y:S02]  /*8030*/  @!P1 IMAD.MOV R3, RZ, RZ, -R3 ;  /* 0x000000ffff039224 */ /* 0x000fe400078e0a03 */
[----:B------:R-:W-:Y:S02]  /*8040*/  IMAD.MOV R16, RZ, RZ, -R16 ;  /* 0x000000ffff107224 */ /* 0x000fe400078e0a10 */
[--C-:B------:R-:W-:Y:S01]  /*8050*/  @!P0 IMAD.IADD R9, R9, 0x1, -R0.reuse ;  /* 0x0000000109098824 */ /* 0x100fe200078e0a00 */
[----:B------:R0:W-:Y:S01]  /*8060*/  STL [R1+0x28], R3 ;  /* 0x0000280301007387 */ /* 0x0001e20000100800 */
[----:B------:R-:W-:Y:S02]  /*8070*/  IMAD.MOV R15, RZ, RZ, -R15 ;  /* 0x000000ffff0f7224 */ /* 0x000fe400078e0a0f */
[----:B------:R-:W-:Y:S02]  /*8080*/  @!P2 IMAD.IADD R5, R5, 0x1, -R0 ;  /* 0x000000010505a824 */ /* 0x000fe400078e0a00 */
[----:B------:R-:W-:-:S02]  /*8090*/  IMAD R4, R0, R16, R4 ;  /* 0x0000001000047224 */ /* 0x000fc400078e0204 */
[C---:B------:R-:W-:Y:S02]  /*80a0*/  IMAD R2, R0.reuse, R15, R14 ;  /* 0x0000000f00027224 */ /* 0x040fe400078e020e */
[----:B0-----:R-:W-:Y:S02]  /*80b0*/  IMAD.MOV.U32 R3, RZ, RZ, R9 ;  /* 0x000000ffff037224 */ /* 0x001fe400078e0009 */
[--C-:B------:R-:W-:Y:S01]  /*80c0*/  @!P6 IMAD.IADD R7, R7, 0x1, -R0.reuse ;  /* 0x000000010707e824 */ /* 0x100fe200078e0a00 */
[C---:B------:R-:W-:Y:S01]  /*80d0*/  ISETP.GT.U32.AND P6, PT, R0.reuse, R5, PT ;  /* 0x000000050000720c */ /* 0x040fe20003fc4070 */
[----:B------:R-:W-:Y:S01]  /*80e0*/  @!P3 IMAD.MOV R3, RZ, RZ, -R3 ;  /* 0x000000ffff03b224 */ /* 0x000fe200078e0a03 */
[----:B------:R-:W-:Y:S01]  /*80f0*/  ISETP.GT.U32.AND P3, PT, R0, R4, PT ;  /* 0x000000040000720c */ /* 0x000fe20003f64070 */
[----:B------:R-:W-:Y:S01]  /*8100*/  @!P4 IMAD.IADD R10, R10, 0x1, -R0 ;  /* 0x000000010a0ac824 */ /* 0x000fe200078e0a00 */
[----:B------:R-:W-:Y:S02]  /*8110*/  ISETP.GT.U32.AND P0, PT, R0, R2, PT ;  /* 0x000000020000720c */ /* 0x000fe40003f04070 */
[----:B------:R-:W-:Y:S01]  /*8120*/  ISETP.GE.AND P2, PT, R13, RZ, PT ;  /* 0x000000ff0d00720c */ /* 0x000fe20003f46270 */
[----:B------:R-:W-:Y:S01]  /*8130*/  IMAD.MOV.U32 R13, RZ, RZ, R10 ;  /* 0x000000ffff0d7224 */ /* 0x000fe200078e000a */
[----:B------:R-:W-:-:S03]  /*8140*/  ISETP.GE.AND P4, PT, R12, RZ, PT ;  /* 0x000000ff0c00720c */ /* 0x000fc60003f86270 */
[----:B------:R-:W-:Y:S02]  /*8150*/  @!P5 IMAD.MOV R13, RZ, RZ, -R13 ;  /* 0x000000ffff0dd224 */ /* 0x000fe400078e0a0d */
[C---:B------:R-:W-:Y:S02]  /*8160*/  VIADD R12, R20.reuse, 0x28 ;  /* 0x00000028140c7836 */ /* 0x040fe40000000000 */
[--C-:B------:R-:W-:Y:S01]  /*8170*/  @!P6 IMAD.IADD R5, R5, 0x1, -R0.reuse ;  /* 0x000000010505e824 */ /* 0x100fe200078e0a00 */
[----:B------:R-:W-:Y:S01]  /*8180*/  STL [R1+0x20], R13 ;  /* 0x0000200d01007387 */ /* 0x000fe20000100800 */
[----:B------:R-:W-:Y:S02]  /*8190*/  VIADD R11, R20, 0x26 ;  /* 0x00000026140b7836 */ /* 0x000fe40000000000 */
[--C-:B------:R-:W-:Y:S01]  /*81a0*/  @!P3 IMAD.IADD R4, R4, 0x1, -R0.reuse ;  /* 0x000000010404b824 */ /* 0x100fe200078e0a00 */
[----:B------:R0:W-:Y:S01]  /*81b0*/  STL [R1+0x14], R3 ;  /* 0x0000140301007387 */ /* 0x0001e20000100800 */
[----:B------:R-:W-:Y:S01]  /*81c0*/  @!P0 IMAD.IADD R2, R2, 0x1, -R0 ;  /* 0x0000000102028824 */ /* 0x000fe200078e0a00 */
[----:B------:R-:W-:-:S02]  /*81d0*/  IABS R10, R12 ;  /* 0x0000000c000a7213 */ /* 0x000fc40000000000 */
[----:B------:R-:W-:Y:S02]  /*81e0*/  ISETP.GE.AND P5, PT, R6, RZ, PT ;  /* 0x000000ff0600720c */ /* 0x000fe40003fa6270 */
[----:B------:R-:W-:Y:S02]  /*81f0*/  IABS R6, R11 ;  /* 0x0000000b00067213 */ /* 0x000fe40000000000 */
[----:B------:R-:W-:Y:S01]  /*8200*/  ISETP.GT.U32.AND P3, PT, R0, R4, PT ;  /* 0x000000040000720c */ /* 0x000fe20003f64070 */
[----:B0-----:R-:W-:Y:S01]  /*8210*/  IMAD.MOV.U32 R3, RZ, RZ, R5 ;  /* 0x000000ffff037224 */ /* 0x001fe200078e0005 */
[----:B------:R-:W-:Y:S01]  /*8220*/  ISETP.GE.AND P6, PT, R8, RZ, PT ;  /* 0x000000ff0800720c */ /* 0x000fe20003fc6270 */
[----:B------:R-:W-:-:S04]  /*8230*/  IMAD.HI.U32 R8, R19, R10, RZ ;  /* 0x0000000a13087227 */ /* 0x000fc800078e00ff */
[----:B------:R-:W-:Y:S01]  /*8240*/  @!P4 IMAD.MOV R3, RZ, RZ, -R3 ;  /* 0x000000ffff03c224 */ /* 0x000fe200078e0a03 */
[----:B------:R-:W-:Y:S01]  /*8250*/  ISETP.GT.U32.AND P4, PT, R0, R2, PT ;  /* 0x000000020000720c */ /* 0x000fe20003f84070 */
[----:B------:R-:W-:-:S04]  /*8260*/  IMAD.HI.U32 R9, R19, R6, RZ ;  /* 0x0000000613097227 */ /* 0x000fc800078e00ff */
[----:B------:R-:W-:Y:S02]  /*8270*/  IMAD.MOV R8, RZ, RZ, -R8 ;  /* 0x000000ffff087224 */ /* 0x000fe400078e0a08 */
[----:B------:R-:W-:Y:S01]  /*8280*/  IMAD.MOV R9, RZ, RZ, -R9 ;  /* 0x000000ffff097224 */ /* 0x000fe200078e0a09 */
[C---:B------:R-:W-:Y:S01]  /*8290*/  ISETP.GT.U32.AND P1, PT, R0.reuse, R7, PT ;  /* 0x000000070000720c */ /* 0x040fe20003f24070 */
[C---:B------:R-:W-:Y:S02]  /*82a0*/  IMAD R5, R0.reuse, R8, R10 ;  /* 0x0000000800057224 */ /* 0x040fe400078e020a */
[----:B------:R-:W-:Y:S02]  /*82b0*/  IMAD R6, R0, R9, R6 ;  /* 0x0000000900067224 */ /* 0x000fe400078e0206 */
[--C-:B------:R-:W-:Y:S02]  /*82c0*/  @!P3 IMAD.IADD R4, R4, 0x1, -R0.reuse ;  /* 0x000000010404b824 */ /* 0x100fe400078e0a00 */
[----:B------:R-:W-:Y:S01]  /*82d0*/  @!P4 IMAD.IADD R2, R2, 0x1, -R0 ;  /* 0x000000010202c824 */ /* 0x000fe200078e0a00 */
[C---:B------:R-:W-:Y:S01]  /*82e0*/  ISETP.GT.U32.AND P4, PT, R0.reuse, R5, PT ;  /* 0x000000050000720c */ /* 0x040fe20003f84070 */
[----:B------:R-:W-:Y:S01]  /*82f0*/  @!P6 IMAD.MOV R4, RZ, RZ, -R4 ;  /* 0x000000ffff04e224 */ /* 0x000fe200078e0a04 */
[----:B------:R-:W-:Y:S01]  /*8300*/  ISETP.GT.U32.AND P6, PT, R0, R6, PT ;  /* 0x000000060000720c */ /* 0x000fe20003fc4070 */
[----:B------:R-:W-:-:S02]  /*8310*/  VIADD R10, R20, 0x24 ;  /* 0x00000024140a7836 */ /* 0x000fc40000000000 */
[----:B------:R-:W-:Y:S02]  /*8320*/  @!P1 IMAD.IADD R7, R7, 0x1, -R0 ;  /* 0x0000000107079824 */ /* 0x000fe400078e0a00 */
[C---:B------:R-:W-:Y:S02]  /*8330*/  VIADD R9, R20.reuse, 0x20 ;  /* 0x0000002014097836 */ /* 0x040fe40000000000 */
[----:B------:R-:W-:Y:S02]  /*8340*/  IMAD.MOV.U32 R29, RZ, RZ, R2 ;  /* 0x000000ffff1d7224 */ /* 0x000fe400078e0002 */
[----:B------:R-:W-:Y:S02]  /*8350*/  VIADD R8, R20, 0x22 ;  /* 0x0000002214087836 */ /* 0x000fe40000000000 */
[----:B------:R-:W-:Y:S01]  /*8360*/  IMAD.MOV.U32 R28, RZ, RZ, R7 ;  /* 0x000000ffff1c7224 */ /* 0x000fe200078e0007 */
[----:B------:R-:W-:Y:S01]  /*8370*/  IABS R7, R10 ;  /* 0x0000000a00077213 */ /* 0x000fe20000000000 */
[----:B------:R-:W-:Y:S01]  /*8380*/  @!P5 IMAD.MOV R29, RZ, RZ, -R29 ;  /* 0x000000ffff1dd224 */ /* 0x000fe200078e0a1d */
[----:B------:R-:W-:Y:S01]  /*8390*/  ISETP.GE.AND P5, PT, R9, RZ, PT ;  /* 0x000000ff0900720c */ /* 0x000fe20003fa6270 */
[--C-:B------:R-:W-:Y:S01]  /*83a0*/  @!P4 IMAD.IADD R5, R5, 0x1, -R0.reuse ;  /* 0x000000010505c824 */ /* 0x100fe200078e0a00 */
[----:B------:R-:W-:Y:S01]  /*83b0*/  IABS R9, R9 ;  /* 0x0000000900097213 */ /* 0x000fe20000000000 */
[----:B------:R-:W-:Y:S01]  /*83c0*/  @!P6 IMAD.IADD R6, R6, 0x1, -R0 ;  /* 0x000000010606e824 */ /* 0x000fe200078e0a00 */
[----:B------:R-:W-:-:S02]  /*83d0*/  ISETP.GE.AND P3, PT, R8, RZ, PT ;  /* 0x000000ff0800720c */ /* 0x000fc40003f66270 */
[----:B------:R-:W-:Y:S01]  /*83e0*/  ISETP.GE.AND P0, PT, R11, RZ, PT ;  /* 0x000000ff0b00720c */ /* 0x000fe20003f06270 */
[C---:B------:R-:W-:Y:S01]  /*83f0*/  IMAD.HI.U32 R11, R19.reuse, R7, RZ ;  /* 0x00000007130b7227 */ /* 0x040fe200078e00ff */
[----:B------:R-:W-:Y:S02]  /*8400*/  IABS R8, R8 ;  /* 0x0000000800087213 */ /* 0x000fe40000000000 */
[C---:B------:R-:W-:Y:S01]  /*8410*/  ISETP.GT.U32.AND P4, PT, R0.reuse, R5, PT ;  /* 0x000000050000720c */ /* 0x040fe20003f84070 */
[C---:B------:R-:W-:Y:S01]  /*8420*/  IMAD.HI.U32 R14, R19.reuse, R9, RZ ;  /* 0x00000009130e7227 */ /* 0x040fe200078e00ff */
[----:B------:R-:W-:Y:S02]  /*8430*/  ISETP.GT.U32.AND P6, PT, R0, R6, PT ;  /* 0x000000060000720c */ /* 0x000fe40003fc4070 */
[----:B------:R-:W-:Y:S01]  /*8440*/  ISETP.GE.AND P1, PT, R12, RZ, PT ;  /* 0x000000ff0c00720c */ /* 0x000fe20003f26270 */
[----:B------:R-:W-:-:S04]  /*8450*/  IMAD.HI.U32 R2, R19, R8, RZ ;  /* 0x0000000813027227 */ /* 0x000fc800078e00ff */
[----:B------:R-:W-:Y:S02]  /*8460*/  IMAD.MOV R11, RZ, RZ, -R11 ;  /* 0x000000ffff0b7224 */ /* 0x000fe400078e0a0b */
[----:B------:R-:W-:Y:S02]  /*8470*/  IMAD.MOV R14, RZ, RZ, -R14 ;  /* 0x000000ffff0e7224 */ /* 0x000fe400078e0a0e */
[----:B------:R-:W-:Y:S02]  /*8480*/  IMAD.MOV R2, RZ, RZ, -R2 ;  /* 0x000000ffff027224 */ /* 0x000fe400078e0a02 */
[----:B------:R-:W-:Y:S02]  /*8490*/  IMAD R7, R0, R11, R7 ;  /* 0x0000000b00077224 */ /* 0x000fe400078e0207 */
[----:B------:R-:W-:Y:S02]  /*84a0*/  VIADD R13, R20, 0x1e ;  /* 0x0000001e140d7836 */ /* 0x000fe40000000000 */
[----:B------:R-:W-:-:S02]  /*84b0*/  IMAD R9, R0, R14, R9 ;  /* 0x0000000e00097224 */ /* 0x000fc400078e0209 */
[----:B------:R-:W-:Y:S01]  /*84c0*/  @!P2 IMAD.MOV R28, RZ, RZ, -R28 ;  /* 0x000000ffff1ca224 */ /* 0x000fe200078e0a1c */
[----:B------:R-:W-:Y:S01]  /*84d0*/  ISETP.GE.AND P2, PT, R10, RZ, PT ;  /* 0x000000ff0a00720c */ /* 0x000fe20003f46270 */
[C---:B------:R-:W-:Y:S02]  /*84e0*/  IMAD R8, R0.reuse, R2, R8 ;  /* 0x0000000200087224 */ /* 0x040fe400078e0208 */
[--C-:B------:R-:W-:Y:S01]  /*84f0*/  @!P4 IMAD.IADD R5, R5, 0x1, -R0.reuse ;  /* 0x000000010505c824 */ /* 0x100fe200078e0a00 */
[----:B------:R-:W-:Y:S01]  /*8500*/  ISETP.GT.U32.AND P4, PT, R0, R7, PT ;  /* 0x000000070000720c */ /* 0x000fe20003f84070 */
[----:B------:R-:W-:Y:S01]  /*8510*/  @!P6 IMAD.IADD R6, R6, 0x1, -R0 ;  /* 0x000000010606e824 */ /* 0x000fe200078e0a00 */
[----:B------:R-:W-:Y:S01]  /*8520*/  IABS R10, R13 ;  /* 0x0000000d000a7213 */ /* 0x000fe20000000000 */
[----:B------:R-:W-:Y:S01]  /*8530*/  VIADD R25, R20, 0x1c ;  /* 0x0000001c14197836 */ /* 0x000fe20000000000 */
[C---:B------:R-:W-:Y:S01]  /*8540*/  ISETP.GT.U32.AND P6, PT, R0.reuse, R9, PT ;  /* 0x000000090000720c */ /* 0x040fe20003fc4070 */
[----:B------:R-:W-:Y:S01]  /*8550*/  @!P1 IMAD.MOV R5, RZ, RZ, -R5 ;  /* 0x000000ffff059224 */ /* 0x000fe200078e0a05 */
[----:B------:R-:W-:Y:S01]  /*8560*/  ISETP.GT.U32.AND P1, PT, R0, R8, PT ;  /* 0x000000080000720c */ /* 0x000fe20003f24070 */
[----:B------:R-:W-:Y:S01]  /*8570*/  IMAD.HI.U32 R12, R19, R10, RZ ;  /* 0x0000000a130c7227 */ /* 0x000fe200078e00ff */
[----:B------:R-:W-:-:S03]  /*8580*/  IABS R11, R25 ;  /* 0x00000019000b7213 */ /* 0x000fc60000000000 */
[----:B------:R-:W-:Y:S02]  /*8590*/  IMAD.MOV R12, RZ, RZ, -R12 ;  /* 0x000000ffff0c7224 */ /* 0x000fe400078e0a0c */
[----:B------:R-:W-:Y:S02]  /*85a0*/  VIADD R24, R20, 0x1a ;  /* 0x0000001a14187836 */ /* 0x000fe40000000000 */
[----:B------:R-:W-:-:S04]  /*85b0*/  IMAD.HI.U32 R2, R19, R11, RZ ;  /* 0x0000000b13027227 */ /* 0x000fc800078e00ff */
[----:B------:R-:W-:Y:S02]  /*85c0*/  @!P4 IMAD.IADD R7, R7, 0x1, -R0 ;  /* 0x000000010707c824 */ /* 0x000fe400078e0a00 */
[C---:B------:R-:W-:Y:S01]  /*85d0*/  IMAD R10, R0.reuse, R12, R10 ;  /* 0x0000000c000a7224 */ /* 0x040fe200078e020a */
[----:B------:R-:W-:Y:S01]  /*85e0*/  IABS R12, R24 ;  /* 0x00000018000c7213 */ /* 0x000fe20000000000 */
[----:B------:R-:W-:Y:S02]  /*85f0*/  @!P6 IMAD.IADD R9, R9, 0x1, -R0 ;  /* 0x000000010909e824 */ /* 0x000fe400078e0a00 */
[----:B------:R-:W-:Y:S01]  /*8600*/  IMAD.MOV R2, RZ, RZ, -R2 ;  /* 0x000000ffff027224 */ /* 0x000fe200078e0a02 */
[----:B------:R-:W-:Y:S01]  /*8610*/  ISETP.GT.U32.AND P4, PT, R0, R7, PT ;  /* 0x000000070000720c */ /* 0x000fe20003f84070 */
[----:B------:R-:W-:Y:S01]  /*8620*/  @!P1 IMAD.IADD R8, R8, 0x1, -R0 ;  /* 0x0000000108089824 */ /* 0x000fe200078e0a00 */
[C---:B------:R-:W-:Y:S01]  /*8630*/  ISETP.GT.U32.AND P6, PT, R0.reuse, R9, PT ;  /* 0x000000090000720c */ /* 0x040fe20003fc4070 */
[----:B------:R-:W-:-:S02]  /*8640*/  IMAD R11, R0, R2, R11 ;  /* 0x00000002000b7224 */ /* 0x000fc400078e020b */
[----:B------:R-:W-:Y:S01]  /*8650*/  IMAD.HI.U32 R2, R19, R12, RZ ;  /* 0x0000000c13027227 */ /* 0x000fe200078e00ff */
[----:B------:R-:W-:-:S03]  /*8660*/  ISETP.GT.U32.AND P1, PT, R0, R8, PT ;  /* 0x000000080000720c */ /* 0x000fc60003f24070 */
[----:B------:R-:W-:-:S04]  /*8670*/  IMAD.MOV R2, RZ, RZ, -R2 ;  /* 0x000000ffff027224 */ /* 0x000fc800078e0a02 */
[C---:B------:R-:W-:Y:S02]  /*8680*/  IMAD R12, R0.reuse, R2, R12 ;  /* 0x00000002000c7224 */ /* 0x040fe400078e020c */
[--C-:B------:R-:W-:Y:S01]  /*8690*/  @!P4 IMAD.IADD R7, R7, 0x1, -R0.reuse ;  /* 0x000000010707c824 */ /* 0x100fe200078e0a00 */
[C---:B------:R-:W-:Y:S01]  /*86a0*/  ISETP.GT.U32.AND P4, PT, R0.reuse, R10, PT ;  /* 0x0000000a0000720c */ /* 0x040fe20003f84070 */
[--C-:B------:R-:W-:Y:S01]  /*86b0*/  @!P6 IMAD.IADD R9, R9, 0x1, -R0.reuse ;  /* 0x000000010909e824 */ /* 0x100fe200078e0a00 */
[----:B------:R-:W-:Y:S01]  /*86c0*/  ISETP.GT.U32.AND P6, PT, R0, R12, PT ;  /* 0x0000000c0000720c */ /* 0x000fe20003fc4070 */
[----:B------:R-:W-:Y:S01]  /*86d0*/  @!P1 IMAD.IADD R8, R8, 0x1, -R0 ;  /* 0x0000000108089824 */ /* 0x000fe200078e0a00 */
[----:B------:R-:W-:Y:S01]  /*86e0*/  ISETP.GT.U32.AND P1, PT, R0, R11, PT ;  /* 0x0000000b0000720c */ /* 0x000fe20003f24070 */
[----:B------:R0:W-:Y:S01]  /*86f0*/  STL [R1+0x10], R3 ;  /* 0x0000100301007387 */ /* 0x0001e20000100800 */
[C---:B------:R-:W-:Y:S02]  /*8700*/  VIADD R16, R20.reuse, 0x18 ;  /* 0x0000001814107836 */ /* 0x040fe40000000000 */
[C---:B------:R-:W-:Y:S01]  /*8710*/  VIADD R15, R20.reuse, 0x16 ;  /* 0x00000016140f7836 */ /* 0x040fe20000000000 */
[----:B------:R-:W-:Y:S04]  /*8720*/  STL [R1+0x1b10], R28 ;  /* 0x001b101c01007387 */ /* 0x000fe80000100800 */
[----:B------:R-:W-:Y:S01]  /*8730*/  STL [R1+0x1b14], R29 ;  /* 0x001b141d01007387 */ /* 0x000fe20000100800 */
[----:B0-----:R-:W-:-:S03]  /*8740*/  VIADD R3, R20, 0x14 ;  /* 0x0000001414037836 */ /* 0x001fc60000000000 */
[----:B------:R-:W-:Y:S01]  /*8750*/  STL [R1+0x1b18], R4 ;  /* 0x001b180401007387 */ /* 0x000fe20000100800 */
[--C-:B------:R-:W-:Y:S01]  /*8760*/  @!P4 IMAD.IADD R10, R10, 0x1, -R0.reuse ;  /* 0x000000010a0ac824 */ /* 0x100fe200078e0a00 */
[----:B------:R-:W-:Y:S02]  /*8770*/  IABS R17, R16 ;  /* 0x0000001000117213 */ /* 0x000fe40000000000 */
[----:B------:R-:W-:Y:S01]  /*8780*/  STL [R1+0x1b1c], R5 ;  /* 0x001b1c0501007387 */ /* 0x000fe20000100800 */
[----:B------:R-:W-:Y:S01]  /*8790*/  IABS R14, R15 ;  /* 0x0000000f000e7213 */ /* 0x000fe20000000000 */
[--C-:B------:R-:W-:Y:S02]  /*87a0*/  @!P6 IMAD.IADD R12, R12, 0x1, -R0.reuse ;  /* 0x000000010c0ce824 */ /* 0x100fe400078e0a00 */
[----:B------:R-:W-:Y:S01]  /*87b0*/  STL [R1+0x74], R16 ;  /* 0x0000741001007387 */ /* 0x000fe20000100800 */
[----:B------:R-:W-:-:S03]  /*87c0*/  @!P1 IMAD.IADD R11, R11, 0x1, -R0 ;  /* 0x000000010b0b9824 */ /* 0x000fc600078e0a00 */
[----:B------:R0:W-:Y:S01]  /*87d0*/  STL [R1+0x6c], R15 ;  /* 0x00006c0f01007387 */ /* 0x0001e20000100800 */
[C---:B------:R-:W-:Y:S01]  /*87e0*/  ISETP.GT.U32.AND P1, PT, R0.reuse, R10, PT ;  /* 0x0000000a0000720c */ /* 0x040fe20003f24070 */
[----:B------:R-:W-:Y:S01]  /*87f0*/  @!P0 IMAD.MOV R6, RZ, RZ, -R6 ;  /* 0x000000ffff068224 */ /* 0x000fe200078e0a06 */
[----:B------:R-:W-:Y:S01]  /*8800*/  ISETP.GT.U32.AND P0, PT, R0, R12, PT ;  /* 0x0000000c0000720c */ /* 0x000fe20003f04070 */
[----:B------:R-:W-:Y:S01]  /*8810*/  IMAD.HI.U32 R18, R19, R17, RZ ;  /* 0x0000001113127227 */ /* 0x000fe200078e00ff */
[----:B0-----:R-:W-:-:S03]  /*8820*/  IABS R15, R3 ;  /* 0x00000003000f7213 */ /* 0x001fc60000000000 */
[----:B------:R-:W-:-:S04]  /*8830*/  IMAD.HI.U32 R16, R19, R14, RZ ;  /* 0x0000000e13107227 */ /* 0x000fc800078e00ff */
[----:B------:R-:W-:Y:S01]  /*8840*/  IMAD.HI.U32 R2, R19, R15, RZ ;  /* 0x0000000f13027227 */ /* 0x000fe200078e00ff */
[----:B------:R-:W-:-:S03]  /*8850*/  ISETP.GE.AND P4, PT, R13, RZ, PT ;  /* 0x000000ff0d00720c */ /* 0x000fc60003f86270 */
[----:B------:R-:W-:Y:S02]  /*8860*/  IMAD.MOV R18, RZ, RZ, -R18 ;  /* 0x000000ffff127224 */ /* 0x000fe400078e0a12 */
[----:B------:R-:W-:Y:S02]  /*8870*/  IMAD.MOV R16, RZ, RZ, -R16 ;  /* 0x000000ffff107224 */ /* 0x000fe400078e0a10 */
[C---:B------:R-:W-:Y:S02]  /*8880*/  VIADD R21, R20.reuse, 0x12 ;  /* 0x0000001214157836 */ /* 0x040fe40000000000 */
[C---:B------:R-:W-:Y:S02]  /*8890*/  VIADD R5, R20.reuse, 0x10 ;  /* 0x0000001014057836 */ /* 0x040fe40000000000 */
[----:B------:R-:W-:Y:S02]  /*88a0*/  IMAD.MOV R2, RZ, RZ, -R2 ;  /* 0x000000ffff027224 */ /* 0x000fe400078e0a02 */
[----:B------:R-:W-:-:S02]  /*88b0*/  VIADD R4, R20, 0xe ;  /* 0x0000000e14047836 */ /* 0x000fc40000000000 */
[C---:B------:R-:W-:Y:S01]  /*88c0*/  IMAD R13, R0.reuse, R18, R17 ;  /* 0x00000012000d7224 */ /* 0x040fe200078e0211 */
[----:B------:R-:W-:Y:S01]  /*88d0*/  IABS R17, R5 ;  /* 0x0000000500117213 */ /* 0x000fe20000000000 */
[C---:B------:R-:W-:Y:S01]  /*88e0*/  IMAD R14, R0.reuse, R16, R14 ;  /* 0x00000010000e7224 */ /* 0x040fe200078e020e */
[----:B------:R-:W-:Y:S01]  /*88f0*/  IABS R16, R21 ;  /* 0x0000001500107213 */ /* 0x000fe20000000000 */
[----:B------:R-:W-:Y:S01]  /*8900*/  IMAD R15, R0, R2, R15 ;  /* 0x00000002000f7224 */ /* 0x000fe200078e020f */
[----:B------:R-:W-:Y:S01]  /*8910*/  IABS R18, R4 ;  /* 0x0000000400127213 */ /* 0x000fe20000000000 */
[----:B------:R0:W-:Y:S01]  /*8920*/  STL [R1+0x64], R3 ;  /* 0x0000640301007387 */ /* 0x0001e20000100800 */
[--C-:B------:R-:W-:Y:S01]  /*8930*/  @!P1 IMAD.IADD R10, R10, 0x1, -R0.reuse ;  /* 0x000000010a0a9824 */ /* 0x100fe200078e0a00 */
[----:B------:R-:W-:Y:S01]  /*8940*/  ISETP.GT.U32.AND P1, PT, R0, R13, PT ;  /* 0x0000000d0000720c */ /* 0x000fe20003f24070 */
[----:B------:R-:W-:Y:S01]  /*8950*/  @!P0 IMAD.IADD R12, R12, 0x1, -R0 ;  /* 0x000000010c0c8824 */ /* 0x000fe200078e0a00 */
[----:B------:R1:W-:Y:S01]  /*8960*/  STL [R1+0x50], R21 ;  /* 0x0000501501007387 */ /* 0x0003e20000100800 */
[----:B------:R-:W-:Y:S01]  /*8970*/  ISETP.GT.U32.AND P0, PT, R0, R15, PT ;  /* 0x0000000f0000720c */ /* 0x000fe20003f04070 */
[----:B------:R-:W-:-:S04]  /*8980*/  IMAD.HI.U32 R23, R19, R17, RZ ;  /* 0x0000001113177227 */ /* 0x000fc800078e00ff */
[----:B0-----:R-:W-:Y:S01]  /*8990*/  VIADD R3, R20, 0xc ;  /* 0x0000000c14037836 */ /* 0x001fe20000000000 */
[----:B------:R0:W-:Y:S01]  /*89a0*/  STL [R1+0x48], R5 ;  /* 0x0000480501007387 */ /* 0x0001e20000100800 */
[----:B------:R-:W-:-:S04]  /*89b0*/  IMAD.HI.U32 R22, R19, R18, RZ ;  /* 0x0000001213167227 */ /* 0x000fc800078e00ff */
[----:B-1----:R-:W-:Y:S01]  /*89c0*/  IMAD.HI.U32 R21, R19, R16, RZ ;  /* 0x0000001013157227 */ /* 0x002fe200078e00ff */
[----:B------:R1:W-:Y:S01]  /*89d0*/  STL [R1+0x1b20], R6 ;  /* 0x001b200601007387 */ /* 0x0003e20000100800 */
[----:B------:R-:W-:Y:S02]  /*89e0*/  IABS R2, R3 ;  /* 0x0000000300027213 */ /* 0x000fe40000000000 */
[----:B------:R-:W-:Y:S02]  /*89f0*/  IMAD.MOV R21, RZ, RZ, -R21 ;  /* 0x000000ffff157224 */ /* 0x000fe400078e0a15 */
[----:B------:R-:W-:Y:S02]  /*8a00*/  IMAD.MOV R23, RZ, RZ, -R23 ;  /* 0x000000ffff177224 */ /* 0x000fe400078e0a17 */
[----:B------:R-:W-:Y:S02]  /*8a10*/  IMAD.MOV R22, RZ, RZ, -R22 ;  /* 0x000000ffff167224 */ /* 0x000fe400078e0a16 */
[----:B0-----:R-:W-:-:S02]  /*8a20*/  VIADD R5, R20, 0x8 ;  /* 0x0000000814057836 */ /* 0x001fc40000000000 */
[----:B-1----:R-:W-:Y:S02]  /*8a30*/  VIADD R6, R20, 0xa ;  /* 0x0000000a14067836 */ /* 0x002fe40000000000 */
[C---:B------:R-:W-:Y:S02]  /*8a40*/  IMAD R16, R0.reuse, R21, R16 ;  /* 0x0000001500107224 */ /* 0x040fe400078e0210 */
[C---:B------:R-:W-:Y:S01]  /*8a50*/  IMAD R17, R0.reuse, R23, R17 ;  /* 0x0000001700117224 */ /* 0x040fe200078e0211 */
[----:B------:R-:W-:Y:S01]  /*8a60*/  IABS R23, R6 ;  /* 0x0000000600177213 */ /* 0x000fe20000000000 */
[----:B------:R-:W-:Y:S01]  /*8a70*/  IMAD.HI.U32 R21, R19, R2, RZ ;  /* 0x0000000213157227 */ /* 0x000fe200078e00ff */
[----:B------:R0:W-:Y:S03]  /*8a80*/  STL [R1+0x4c], R4 ;  /* 0x00004c0401007387 */ /* 0x0001e60000100800 */
[----:B------:R-:W-:Y:S01]  /*8a90*/  IMAD R18, R0, R22, R18 ;  /* 0x0000001600127224 */ /* 0x000fe200078e0212 */
[----:B------:R-:W-:Y:S01]  /*8aa0*/  IABS R22, R5 ;  /* 0x0000000500167213 */ /* 0x000fe20000000000 */
[----:B------:R-:W-:Y:S01]  /*8ab0*/  @!P1 IMAD.IADD R13, R13, 0x1, -R0 ;  /* 0x000000010d0d9824 */ /* 0x000fe200078e0a00 */
[----:B------:R-:W-:Y:S01]  /*8ac0*/  ISETP.GE.AND P1, PT, R25, RZ, PT ;  /* 0x000000ff1900720c */ /* 0x000fe20003f26270 */
[----:B------:R-:W-:-:S02]  /*8ad0*/  IMAD.MOV R21, RZ, RZ, -R21 ;  /* 0x000000ffff157224 */ /* 0x000fc400078e0a15 */
[----:B------:R-:W-:Y:S01]  /*8ae0*/  @!P0 IMAD.IADD R15, R15, 0x1, -R0 ;  /* 0x000000010f0f8824 */ /* 0x000fe200078e0a00 */
[----:B------:R-:W-:Y:S01]  /*8af0*/  ISETP.GE.AND P0, PT, R24, RZ, PT ;  /* 0x000000ff1800720c */ /* 0x000fe20003f06270 */
[C---:B------:R-:W-:Y:S02]  /*8b00*/  VIADD R28, R20.reuse, 0x6 ;  /* 0x00000006141c7836 */ /* 0x040fe40000000000 */
[C---:B0-----:R-:W-:Y:S02]  /*8b10*/  VIADD R4, R20.reuse, 0x4 ;  /* 0x0000000414047836 */ /* 0x041fe40000000000 */
[----:B------:R-:W-:Y:S02]  /*8b20*/  VIADD R29, R20, 0x2 ;  /* 0x00000002141d7836 */ /* 0x000fe40000000000 */
[C---:B------:R-:W-:Y:S01]  /*8b30*/  IMAD.HI.U32 R25, R19.reuse, R23, RZ ;  /* 0x0000001713197227 */ /* 0x040fe200078e00ff */
[----:B------:R0:W-:Y:S03]  /*8b40*/  STL [R1+0x1ba4], R3 ;  /* 0x001ba40301007387 */ /* 0x0001e60000100800 */
[----:B------:R-:W-:Y:S01]  /*8b50*/  IMAD.HI.U32 R24, R19, R22, RZ ;  /* 0x0000001613187227 */ /* 0x000fe200078e00ff */
[----:B------:R-:W-:-:S03]  /*8b60*/  IABS R20, R28 ;  /* 0x0000001c00147213 */ /* 0x000fc60000000000 */
[C---:B------:R-:W-:Y:S01]  /*8b70*/  IMAD R2, R0.reuse, R21, R2 ;  /* 0x0000001500027224 */ /* 0x040fe200078e0202 */
[----:B------:R-:W-:Y:S01]  /*8b80*/  IABS R21, R4 ;  /* 0x0000000400157213 */ /* 0x000fe20000000000 */
[----:B------:R-:W-:Y:S01]  /*8b90*/  IMAD.MOV R25, RZ, RZ, -R25 ;  /* 0x000000ffff197224 */ /* 0x000fe200078e0a19 */
[----:B0-----:R-:W-:Y:S01]  /*8ba0*/  IABS R3, R29 ;  /* 0x0000001d00037213 */ /* 0x001fe20000000000 */
[----:B------:R-:W-:Y:S02]  /*8bb0*/  IMAD.MOV R24, RZ, RZ, -R24 ;  /* 0x000000ffff187224 */ /* 0x000fe400078e0a18 */
[----:B------:R-:W-:Y:S02]  /*8bc0*/  IMAD R23, R0, R25, R23 ;  /* 0x0000001900177224 */ /* 0x000fe400078e0217 */
[----:B------:R-:W-:-:S04]  /*8bd0*/  IMAD.HI.U32 R26, R19, R20, RZ ;  /* 0x00000014131a7227 */ /* 0x000fc800078e00ff */
[----:B------:R-:W-:-:S04]  /*8be0*/  IMAD.HI.U32 R27, R19, R21, RZ ;  /* 0x00000015131b7227 */ /* 0x000fc800078e00ff */
[----:B------:R-:W-:-:S04]  /*8bf0*/  IMAD.HI.U32 R25, R19, R3, RZ ;  /* 0x0000000313197227 */ /* 0x000fc800078e00ff */
[C---:B------:R-:W-:Y:S02]  /*8c00*/  IMAD R19, R0.reuse, R24, R22 ;  /* 0x0000001800137224 */ /* 0x040fe400078e0216 */
[----:B------:R-:W2:Y:S01]  /*8c10*/  LDL.LU R24, [R1+0x6c] ;  /* 0x00006c0001187983 */ /* 0x000ea20000300800 */
[----:B------:R-:W-:Y:S02]  /*8c20*/  IMAD.MOV R26, RZ, RZ, -R26 ;  /* 0x000000ffff1a7224 */ /* 0x000fe400078e0a1a */
[----:B------:R-:W-:Y:S02]  /*8c30*/  IMAD.MOV R27, RZ, RZ, -R27 ;  /* 0x000000ffff1b7224 */ /* 0x000fe400078e0a1b */
[----:B------:R-:W-:Y:S02]  /*8c40*/  @!P2 IMAD.MOV R7, RZ, RZ, -R7 ;  /* 0x000000ffff07a224 */ /* 0x000fe400078e0a07 */
[C---:B------:R-:W-:Y:S02]  /*8c50*/  IMAD R20, R0.reuse, R26, R20 ;  /* 0x0000001a00147224 */ /* 0x040fe400078e0214 */
[----:B------:R-:W3:Y:S01]  /*8c60*/  LDL.LU R26, [R1+0x4c] ;  /* 0x00004c00011a7983 */ /* 0x000ee20000300800 */
[----:B------:R-:W-:-:S02]  /*8c70*/  IMAD R21, R0, R27, R21 ;  /* 0x0000001b00157224 */ /* 0x000fc400078e0215 */
[----:B------:R-:W-:Y:S01]  /*8c80*/  IMAD.MOV R22, RZ, RZ, -R25 ;  /* 0x000000ffff167224 */ /* 0x000fe200078e0a19 */
[----:B------:R-:W4:Y:S04]  /*8c90*/  LDL.LU R27, [R1+0x48] ;  /* 0x00004800011b7983 */ /* 0x000f280000300800 */
[----:B------:R-:W4:Y:S04]  /*8ca0*/  LDL.LU R25, [R1+0x50] ;  /* 0x0000500001197983 */ /* 0x000f280000300800 */
[----:B------:R0:W-:Y:S04]  /*8cb0*/  STL [R1+0x1b24], R7 ;  /* 0x001b240701007387 */ /* 0x0001e80000100800 */
[----:B0-----:R-:W3:Y:S01]  /*8cc0*/  LDL.LU R7, [R1+0x64] ;  /* 0x0000640001077983 */ /* 0x001ee20000300800 */
[----:B------:R-:W-:Y:S01]  /*8cd0*/  @!P3 IMAD.MOV R8, RZ, RZ, -R8 ;  /* 0x000000ffff08b224 */ /* 0x000fe200078e0a08 */
[----:B------:R-:W-:-:S04]  /*8ce0*/  ISETP.GT.U32.AND P6, PT, R0, R11, PT ;  /* 0x0000000b0000720c */ /* 0x000fc80003fc4070 */
[----:B------:R0:W-:Y:S04]  /*8cf0*/  STL [R1+0x1b28], R8 ;  /* 0x001b280801007387 */ /* 0x0001e80000100800 */
[----:B0-----:R-:W4:Y:S05]  /*8d00*/  LDL.LU R8, [R1+0x74] ;  /* 0x0000740001087983 */ /* 0x001f2a0000300800 */
[----:B------:R-:W-:Y:S02]  /*8d10*/  @!P6 IMAD.IADD R11, R11, 0x1, -R0 ;  /* 0x000000010b0be824 */ /* 0x000fe400078e0a00 */
[----:B------:R-:W-:-:S02]  /*8d20*/  @!P5 IMAD.MOV R9, RZ, RZ, -R9 ;  /* 0x000000ffff09d224 */ /* 0x000fc400078e0a09 */
[----:B------:R-:W-:Y:S02]  /*8d30*/  @!P4 IMAD.MOV R10, RZ, RZ, -R10 ;  /* 0x000000ffff0ac224 */ /* 0x000fe400078e0a0a */
[----:B------:R-:W-:Y:S01]  /*8d40*/  @!P1 IMAD.MOV R11, RZ, RZ, -R11 ;  /* 0x000000ffff0b9224 */ /* 0x000fe200078e0a0b */
[----:B------:R-:W-:Y:S01]  /*8d50*/  STL [R1+0x1b2c], R9 ;  /* 0x001b2c0901007387 */ /* 0x000fe20000100800 */
[----:B------:R-:W-:-:S03]  /*8d60*/  IMAD R22, R0, R22, R3 ;  /* 0x0000001600167224 */ /* 0x000fc600078e0203 */
[----:B------:R0:W-:Y:S01]  /*8d70*/  STL [R1+0x1b30], R10 ;  /* 0x001b300a01007387 */ /* 0x0001e20000100800 */
[----:B------:R-:W-:-:S03]  /*8d80*/  @!P0 IMAD.MOV R12, RZ, RZ, -R12 ;  /* 0x000000ffff0c8224 */ /* 0x000fc600078e0a0c */
[----:B------:R-:W-:Y:S01]  /*8d90*/  STL [R1+0x1b34], R11 ;  /* 0x001b340b01007387 */ /* 0x000fe20000100800 */
[----:B------:R-:W-:-:S03]  /*8da0*/  ISETP.GT.U32.AND P0, PT, R0, R2, PT ;  /* 0x000000020000720c */ /* 0x000fc60003f04070 */
[----:B------:R-:W4:Y:S04]  /*8db0*/  LDL.LU R3, [R1+0x1ba4] ;  /* 0x001ba40001037983 */ /* 0x000f280000300800 */
[----:B------:R-:W-:Y:S06]  /*8dc0*/  STL [R1+0x1b38], R12 ;  /* 0x001b380c01007387 */ /* 0x000fec0000100800 */
[----:B------:R-:W-:Y:S01]  /*8dd0*/  @!P0 IMAD.IADD R2, R2, 0x1, -R0 ;  /* 0x0000000102028824 */ /* 0x000fe200078e0a00 */
[----:B------:R-:W-:-:S02]  /*8de0*/  ISETP.GT.U32.AND P6, PT, R0, R14, PT ;  /* 0x0000000e0000720c */ /* 0x000fc40003fc4070 */
[----:B------:R-:W-:-:S11]  /*8df0*/  ISETP.GT.U32.AND P2, PT, R0, R13, PT ;  /* 0x0000000d0000720c */ /* 0x000fd60003f44070 */
[--C-:B------:R-:W-:Y:S01]  /*8e00*/  @!P6 IMAD.IADD R14, R14, 0x1, -R0.reuse ;  /* 0x000000010e0ee824 */ /* 0x100fe200078e0a00 */
[----:B------:R-:W-:Y:S02]  /*8e10*/  ISETP.GT.U32.AND P6, PT, R0, R16, PT ;  /* 0x000000100000720c */ /* 0x000fe40003fc4070 */
[----:B--2---:R-:W-:Y:S02]  /*8e20*/  ISETP.GE.AND P0, PT, R24, RZ, PT ;  /* 0x000000ff1800720c */ /* 0x004fe40003f06270 */
[----:B------:R-:W2:Y:S09]  /*8e30*/  LDL.LU R24, [R1+0x1e0] ;  /* 0x0001e00001187983 */ /* 0x000eb20000300800 */
[----:B------:R-:W-:Y:S01]  /*8e40*/  @!P6 IMAD.IADD R16, R16, 0x1, -R0 ;  /* 0x000000011010e824 */ /* 0x000fe200078e0a00 */
[----:B------:R-:W-:-:S02]  /*8e50*/  ISETP.GT.U32.AND P6, PT, R0, R17, PT ;  /* 0x000000110000720c */ /* 0x000fc40003fc4070 */
[C---:B------:R-:W-:Y:S01]  /*8e60*/  ISETP.GT.U32.AND P3, PT, R0.reuse, R14, PT ;  /* 0x0000000e0000720c */ /* 0x040fe20003f64070 */
[----:B------:R-:W-:Y:S01]  /*8e70*/  @!P2 IMAD.IADD R13, R13, 0x1, -R0 ;  /* 0x000000010d0da824 */ /* 0x000fe200078e0a00 */
[C---:B------:R-:W-:Y:S02]  /*8e80*/  ISETP.GT.U32.AND P2, PT, R0.reuse, R23, PT ;  /* 0x000000170000720c */ /* 0x040fe40003f44070 */
[C---:B------:R-:W-:Y:S02]  /*8e90*/  ISETP.GT.U32.AND P4, PT, R0.reuse, R16, PT ;  /* 0x000000100000720c */ /* 0x040fe40003f84070 */
[----:B------:R-:W-:-:S05]  /*8ea0*/  ISETP.GT.U32.AND P5, PT, R0, R15, PT ;  /* 0x0000000f0000720c */ /* 0x000fca0003fa4070 */
[--C-:B------:R-:W-:Y:S01]  /*8eb0*/  @!P6 IMAD.IADD R17, R17, 0x1, -R0.reuse ;  /* 0x000000011111e824 */ /* 0x100fe200078e0a00 */
[----:B------:R-:W-:Y:S01]  /*8ec0*/  ISETP.GT.U32.AND P6, PT, R0, R18, PT ;  /* 0x000000120000720c */ /* 0x000fe20003fc4070 */
[--C-:B------:R-:W-:Y:S01]  /*8ed0*/  @!P3 IMAD.IADD R14, R14, 0x1, -R0.reuse ;  /* 0x000000010e0eb824 */ /* 0x100fe200078e0a00 */
[----:B------:R-:W-:Y:S01]  /*8ee0*/  ISETP.GT.U32.AND P3, PT, R0, R19, PT ;  /* 0x000000130000720c */ /* 0x000fe20003f64070 */
[--C-:B------:R-:W-:Y:S02]  /*8ef0*/  @!P2 IMAD.IADD R23, R23, 0x1, -R0.reuse ;  /* 0x000000011717a824 */ /* 0x100fe400078e0a00 */
[----:B------:R-:W-:Y:S01]  /*8f00*/  @!P4 IMAD.IADD R16, R16, 0x1, -R0 ;  /* 0x000000011010c824 */ /* 0x000fe200078e0a00 */
[----:B---3--:R-:W-:-:S07]  /*8f10*/  ISETP.GE.AND P2, PT, R7, RZ, PT ;  /* 0x000000ff0700720c */ /* 0x008fce0003f46270 */
[--C-:B------:R-:W-:Y:S01]  /*8f20*/  @!P6 IMAD.IADD R18, R18, 0x1, -R0.reuse ;  /* 0x000000011212e824 */ /* 0x100fe200078e0a00 */
[C---:B------:R-:W-:Y:S01]  /*8f30*/  ISETP.GT.U32.AND P4, PT, R0.reuse, R21, PT ;  /* 0x000000150000720c */ /* 0x040fe20003f84070 */
[--C-:B------:R-:W-:Y:S02]  /*8f40*/  @!P5 IMAD.IADD R15, R15, 0x1, -R0.reuse ;  /* 0x000000010f0fd824 */ /* 0x100fe400078e0a00 */
[----:B------:R-:W-:Y:S01]  /*8f50*/  @!P3 IMAD.IADD R19, R19, 0x1, -R0 ;  /* 0x000000011313b824 */ /* 0x000fe200078e0a00 */
[C---:B------:R-:W-:Y:S02]  /*8f60*/  ISETP.GT.U32.AND P1, PT, R0.reuse, R18, PT ;  /* 0x000000120000720c */ /* 0x040fe40003f24070 */
[C---:B------:R-:W-:Y:S02]  /*8f70*/  ISETP.GT.U32.AND P6, PT, R0.reuse, R17, PT ;  /* 0x000000110000720c */ /* 0x040fe40003fc4070 */
[C---:B------:R-:W-:Y:S01]  /*8f80*/  ISETP.GT.U32.AND P5, PT, R0.reuse, R20, PT ;  /* 0x000000140000720c */ /* 0x040fe20003fa4070 */
[----:B------:R-:W-:Y:S01]  /*8f90*/  @!P2 IMAD.MOV R15, RZ, RZ, -R15 ;  /* 0x000000ffff0fa224 */ /* 0x000fe200078e0a0f */
[----:B------:R-:W-:-:S03]  /*8fa0*/  ISETP.GT.U32.AND P2, PT, R0, R19, PT ;  /* 0x000000130000720c */ /* 0x000fc60003f44070 */
[--C-:B------:R-:W-:Y:S01]  /*8fb0*/  @!P4 IMAD.IADD R21, R21, 0x1, -R0.reuse ;  /* 0x000000011515c824 */ /* 0x100fe200078e0a00 */
[----:B------:R-:W-:Y:S02]  /*8fc0*/  ISETP.GE.AND P4, PT, R26, RZ, PT ;  /* 0x000000ff1a00720c */ /* 0x000fe40003f86270 */
[----:B------:R-:W1:Y:S01]  /*8fd0*/  S2R R26, SR_TID.X ;  /* 0x00000000001a7919 */ /* 0x000e620000002100 */
[--C-:B------:R-:W-:Y:S01]  /*8fe0*/  @!P1 IMAD.IADD R18, R18, 0x1, -R0.reuse ;  /* 0x0000000112129824 */ /* 0x100fe200078e0a00 */
[----:B----4-:R-:W-:Y:S01]  /*8ff0*/  ISETP.GE.AND P1, PT, R8, RZ, PT ;  /* 0x000000ff0800720c */ /* 0x010fe20003f26270 */
[--C-:B------:R-:W-:Y:S01]  /*9000*/  @!P6 IMAD.IADD R17, R17, 0x1, -R0.reuse ;  /* 0x000000011111e824 */ /* 0x100fe200078e0a00 */
[----:B------:R-:W-:Y:S01]  /*9010*/  ISETP.GT.U32.AND P6, PT, R0, R22, PT ;  /* 0x000000160000720c */ /* 0x000fe20003fc4070 */
[--C-:B------:R-:W-:Y:S01]  /*9020*/  @!P5 IMAD.IADD R20, R20, 0x1, -R0.reuse ;  /* 0x000000011414d824 */ /* 0x100fe200078e0a00 */
[----:B------:R-:W-:Y:S01]  /*9030*/  ISETP.GE.AND P3, PT, R25, RZ, PT ;  /* 0x000000ff1900720c */ /* 0x000fe20003f66270 */
[----:B------:R-:W-:Y:S01]  /*9040*/  @!P2 IMAD.IADD R19, R19, 0x1, -R0 ;  /* 0x000000011313a824 */ /* 0x000fe200078e0a00 */
[----:B------:R-:W-:-:S02]  /*9050*/  ISETP.GE.AND P2, PT, R28, RZ, PT ;  /* 0x000000ff1c00720c */ /* 0x000fc40003f46270 */
[----:B------:R-:W3:Y:S01]  /*9060*/  S2R R28, SR_TID.X ;  /* 0x00000000001c7919 */ /* 0x000ee20000002100 */
[----:B------:R-:W-:-:S04]  /*9070*/  ISETP.GE.AND P5, PT, R27, RZ, PT ;  /* 0x000000ff1b00720c */ /* 0x000fc80003fa6270 */
[----:B------:R-:W-:Y:S01]  /*9080*/  @!P1 IMAD.MOV R13, RZ, RZ, -R13 ;  /* 0x000000ffff0d9224 */ /* 0x000fe200078e0a0d */
[----:B------:R-:W-:Y:S01]  /*9090*/  ISETP.GT.U32.AND P1, PT, R0, R2, PT ;  /* 0x000000020000720c */ /* 0x000fe20003f24070 */
[----:B------:R-:W-:Y:S02]  /*90a0*/  @!P0 IMAD.MOV R14, RZ, RZ, -R14 ;  /* 0x000000ffff0e8224 */ /* 0x000fe400078e0a0e */
[----:B------:R-:W-:Y:S01]  /*90b0*/  @!P6 IMAD.IADD R22, R22, 0x1, -R0 ;  /* 0x000000011616e824 */ /* 0x000fe200078e0a00 */
[----:B------:R-:W-:Y:S01]  /*90c0*/  ISETP.GE.AND P6, PT, R3, RZ, PT ;  /* 0x000000ff0300720c */ /* 0x000fe20003fc6270 */
[----:B------:R-:W-:Y:S01]  /*90d0*/  @!P3 IMAD.MOV R16, RZ, RZ, -R16 ;  /* 0x000000ffff10b224 */ /* 0x000fe200078e0a10 */
[----:B------:R-:W-:Y:S01]  /*90e0*/  STL [R1+0x1b3c], R13 ;  /* 0x001b3c0d01007387 */ /* 0x000fe20000100800 */
[----:B------:R-:W-:Y:S02]  /*90f0*/  @!P4 IMAD.MOV R18, RZ, RZ, -R18 ;  /* 0x000000ffff12c224 */ /* 0x000fe400078e0a12 */
[----:B------:R-:W-:Y:S01]  /*9100*/  @!P5 IMAD.MOV R17, RZ, RZ, -R17 ;  /* 0x000000ffff11d224 */ /* 0x000fe200078e0a11 */
[----:B------:R-:W-:Y:S04]  /*9110*/  STL [R1+0x1b40], R14 ;  /* 0x001b400e01007387 */ /* 0x000fe80000100800 */
[----:B------:R-:W-:Y:S04]  /*9120*/  STL [R1+0x1b44], R15 ;  /* 0x001b440f01007387 */ /* 0x000fe80000100800 */
[----:B------:R-:W-:Y:S01]  /*9130*/  STL [R1+0x1b48], R16 ;  /* 0x001b481001007387 */ /* 0x000fe20000100800 */
[----:B------:R-:W-:-:S03]  /*9140*/  ISETP.GT.U32.AND P3, PT, R0, R20, PT ;  /* 0x000000140000720c */ /* 0x000fc60003f64070 */
[----:B------:R-:W-:Y:S01]  /*9150*/  STL [R1+0x1b4c], R17 ;  /* 0x001b4c1101007387 */ /* 0x000fe20000100800 */
[----:B------:R-:W-:-:S03]  /*9160*/  @!P1 IMAD.IADD R2, R2, 0x1, -R0 ;  /* 0x0000000102029824 */ /* 0x000fc600078e0a00 */
[----:B------:R-:W-:Y:S04]  /*9170*/  STL [R1+0x1b50], R18 ;  /* 0x001b501201007387 */ /* 0x000fe80000100800 */
[----:B------:R-:W4:Y:S01]  /*9180*/  LDL.LU R3, [R1+0x1ba0] ;  /* 0x001ba00001037983 */ /* 0x000f220000300800 */
[----:B-1----:R-:W-:Y:S01]  /*9190*/  IMAD.SHL.U32 R26, R26, 0x2, RZ ;  /* 0x000000021a1a7824 */ /* 0x002fe200078e00ff */
[C---:B------:R-:W-:Y:S01]  /*91a0*/  ISETP.GT.U32.AND P0, PT, R0.reuse, R23, PT ;  /* 0x000000170000720c */ /* 0x040fe20003f04070 */
[----:B------:R-:W-:Y:S01]  /*91b0*/  @!P6 IMAD.MOV R2, RZ, RZ, -R2 ;  /* 0x000000ffff02e224 */ /* 0x000fe200078e0a02 */
[C---:B------:R-:W-:Y:S01]  /*91c0*/  ISETP.GT.U32.AND P5, PT, R0.reuse, R21, PT ;  /* 0x000000150000720c */ /* 0x040fe20003fa4070 */
[----:B0-----:R-:W4:Y:S01]  /*91d0*/  LDL.LU R10, [R1+0x1c8] ;  /* 0x0001c800010a7983 */ /* 0x001f220000300800 */
[----:B------:R-:W-:-:S02]  /*91e0*/  ISETP.GT.U32.AND P4, PT, R0, R22, PT ;  /* 0x000000160000720c */ /* 0x000fc40003f84070 */
[----:B---3--:R-:W-:Y:S01]  /*91f0*/  LOP3.LUT R28, R28, 0x1f, RZ, 0xc0, !PT ;  /* 0x0000001f1c1c7812 */ /* 0x008fe200078ec0ff */
[----:B------:R-:W3:Y:S01]  /*9200*/  LDL.LU R27, [R1+0x1cc] ;  /* 0x0001cc00011b7983 */ /* 0x000ee20000300800 */
[----:B------:R-:W-:-:S03]  /*9210*/  @!P3 IMAD.IADD R20, R20, 0x1, -R0 ;  /* 0x000000011414b824 */ /* 0x000fc600078e0a00 */
[----:B------:R0:W-:Y:S01]  /*9220*/  STL [R1+0x1b54], R2 ;  /* 0x001b540201007387 */ /* 0x0001e20000100800 */
[----:B------:R-:W-:Y:S01]  /*9230*/  ISETP.GE.AND P3, PT, R4, RZ, PT ;  /* 0x000000ff0400720c */ /* 0x000fe20003f66270 */
[----:B------:R-:W-:Y:S01]  /*9240*/  IMAD R4, R28, UR6, RZ ;  /* 0x000000061c047c24 */ /* 0x000fe2000f8e02ff */
[----:B------:R-:W-:Y:S01]  /*9250*/  ISETP.GE.AND P1, PT, R6, RZ, PT ;  /* 0x000000ff0600720c */ /* 0x000fe20003f26270 */
[--C-:B------:R-:W-:Y:S01]  /*9260*/  @!P0 IMAD.IADD R23, R23, 0x1, -R0.reuse ;  /* 0x0000000117178824 */ /* 0x100fe200078e0a00 */
[----:B------:R-:W-:Y:S01]  /*9270*/  ISETP.GE.AND P0, PT, R5, RZ, PT ;  /* 0x000000ff0500720c */ /* 0x000fe20003f06270 */
[--C-:B------:R-:W-:Y:S02]  /*9280*/  @!P5 IMAD.IADD R21, R21, 0x1, -R0.reuse ;  /* 0x000000011515d824 */ /* 0x100fe400078e0a00 */
[----:B------:R-:W-:Y:S01]  /*9290*/  @!P4 IMAD.IADD R22, R22, 0x1, -R0 ;  /* 0x000000011616c824 */ /* 0x000fe200078e0a00 */
[----:B------:R-:W-:Y:S02]  /*92a0*/  LEA R0, P6, R4, UR10, 0x1 ;  /* 0x0000000a04007c11 */ /* 0x000fe4000f8c08ff */
[----:B--2---:R-:W-:-:S02]  /*92b0*/  LOP3.LUT R7, R24, 0x30, R26, 0x78, !PT ;  /* 0x0000003018077812 */ /* 0x004fc400078e781a */
[----:B------:R-:W-:Y:S01]  /*92c0*/  ISETP.GE.AND P5, PT, R29, RZ, PT ;  /* 0x000000ff1d00720c */ /* 0x000fe20003fa6270 */
[----:B------:R-:W2:Y:S04]  /*92d0*/  LDL.LU R26, [R1+0x1d0] ;  /* 0x0001d000011a7983 */ /* 0x000ea80000300800 */
[----:B------:R-:W-:Y:S01]  /*92e0*/  @!P0 IMAD.MOV R19, RZ, RZ, -R19 ;  /* 0x000000ffff138224 */ /* 0x000fe200078e0a13 */
[----:B------:R-:W-:Y:S01]  /*92f0*/  ULDC UR10, c[0x0][0x234] ;  /* 0x00008d00000a7ab9 */ /* 0x000fe20000000800 */
[----:B------:R-:W2:Y:S04]  /*9300*/  LDL.LU R25, [R1+0x1d4] ;  /* 0x0001d40001197983 */ /* 0x000ea80000300800 */
[----:B------:R-:W0:Y:S04]  /*9310*/  LDL.LU R9, [R1+0x1d8] ;  /* 0x0001d80001097983 */ /* 0x000e280000300800 */
[----:B------:R-:W2:Y:S04]  /*9320*/  LDL.LU R8, [R1+0x1dc] ;  /* 0x0001dc0001087983 */ /* 0x000ea80000300800 */
[----:B------:R-:W2:Y:S04]  /*9330*/  LDL.LU R7, [R1+0xc] ;  /* 0x00000c0001077983 */ /* 0x000ea80000300800 */
[----:B------:R-:W2:Y:S04]  /*9340*/  LDL.LU R6, [R1+0x7c] ;  /* 0x00007c0001067983 */ /* 0x000ea80000300800 */
[----:B------:R-:W2:Y:S04]  /*9350*/  LDL.LU R5, [R1+0x1c4] ;  /* 0x0001c40001057983 */ /* 0x000ea80000300800 */
[----:B------:R-:W2:Y:S01]  /*9360*/  LDL.LU R4, [R1+0x88] ;  /* 0x0000880001047983 */ /* 0x000ea20000300800 */
[----:B------:R-:W-:-:S02]  /*9370*/  @!P2 IMAD.MOV R20, RZ, RZ, -R20 ;  /* 0x000000ffff14a224 */ /* 0x000fc400078e0a14 */
[----:B------:R-:W-:Y:S01]  /*9380*/  @!P3 IMAD.MOV R21, RZ, RZ, -R21 ;  /* 0x000000ffff15b224 */ /* 0x000fe200078e0a15 */
[----:B------:R-:W2:Y:S01]  /*9390*/  LDL.LU R29, [R1+0x90] ;  /* 0x00009000011d7983 */ /* 0x000ea20000300800 */
[----:B------:R-:W-:-:S03]  /*93a0*/  @!P5 IMAD.MOV R22, RZ, RZ, -R22 ;  /* 0x000000ffff16d224 */ /* 0x000fc600078e0a16 */
[----:B------:R-:W2:Y:S04]  /*93b0*/  LDL.LU R28, [R1+0xa4] ;  /* 0x0000a400011c7983 */ /* 0x000ea80000300800 */
[----:B------:R1:W-:Y:S01]  /*93c0*/  STL [R1+0x1a9c], R0 ;  /* 0x001a9c0001007387 */ /* 0x0003e20000100800 */
[----:B----4-:R-:W-:Y:S02]  /*93d0*/  ISETP.NE.AND P4, PT, R3, RZ, PT ;  /* 0x000000ff0300720c */ /* 0x010fe40003f85270 */
[----:B------:R-:W-:Y:S01]  /*93e0*/  LOP3.LUT R24, RZ, R3, RZ, 0x33, !PT ;  /* 0x00000003ff187212 */ /* 0x000fe200078e33ff */
[----:B------:R-:W-:-:S04]  /*93f0*/  IMAD.MOV.U32 R3, RZ, RZ, R23 ;  /* 0x000000ffff037224 */ /* 0x000fc800078e0017 */
[----:B------:R-:W-:Y:S01]  /*9400*/  @!P1 IMAD.MOV R3, RZ, RZ, -R3 ;  /* 0x000000ffff039224 */ /* 0x000fe200078e0a03 */
[C---:B------:R-:W-:Y:S02]  /*9410*/  SEL R23, R24.reuse, R10, !P4 ;  /* 0x0000000a18177207 */ /* 0x040fe40006000000 */
[C---:B---3--:R-:W-:Y:S02]  /*9420*/  SEL R27, R24.reuse, R27, !P4 ;  /* 0x0000001b181b7207 */ /* 0x048fe40006000000 */
[----:B------:R3:W-:Y:S04]  /*9430*/  STL [R1+0x1b58], R3 ;  /* 0x001b580301007387 */ /* 0x0007e80000100800 */
[----:B------:R-:W-:Y:S04]  /*9440*/  STL [R1+0x1b5c], R19 ;  /* 0x001b5c1301007387 */ /* 0x000fe80000100800 */
[----:B------:R-:W-:Y:S04]  /*9450*/  STL [R1+0x1b60], R20 ;  /* 0x001b601401007387 */ /* 0x000fe80000100800 */
[----:B------:R-:W-:Y:S04]  /*9460*/  STL [R1+0x1b64], R21 ;  /* 0x001b641501007387 */ /* 0x000fe80000100800 */
[----:B------:R-:W-:Y:S04]  /*9470*/  STL [R1+0x1b68], R22 ;  /* 0x001b681601007387 */ /* 0x000fe80000100800 */
[----:B------:R-:W-:Y:S04]  /*9480*/  STL [R1+0x1b6c], R23 ;  /* 0x001b6c1701007387 */ /* 0x000fe80000100800 */
[----:B------:R-:W-:Y:S01]  /*9490*/  STL [R1+0x1b70], R27 ;  /* 0x001b701b01007387 */ /* 0x000fe20000100800 */
[----:B--2---:R-:W-:-:S02]  /*94a0*/  SEL R26, R24, R26, !P4 ;  /* 0x0000001a181a7207 */ /* 0x004fc40006000000 */
[----:B------:R-:W-:-:S03]  /*94b0*/  SEL R25, R24, R25, !P4 ;  /* 0x0000001918197207 */ /* 0x000fc60006000000 */
[----:B------:R-:W-:Y:S01]  /*94c0*/  STL [R1+0x1b74], R26 ;  /* 0x001b741a01007387 */ /* 0x000fe20000100800 */
[----:B0-----:R-:W-:-:S03]  /*94d0*/  SEL R2, R24, R9, !P4 ;  /* 0x0000000918027207 */ /* 0x001fc60006000000 */
[----:B------:R-:W-:Y:S01]  /*94e0*/  STL [R1+0x1b78], R25 ;  /* 0x001b781901007387 */ /* 0x000fe20000100800 */
[----:B-1----:R-:W-:-:S03]  /*94f0*/  SEL R0, R24, R8, !P4 ;  /* 0x0000000818007207 */ /* 0x002fc60006000000 */
[----:B------:R0:W-:Y:S01]  /*9500*/  STL [R1+0x4], R2 ;  /* 0x0000040201007387 */ /* 0x0001e20000100800 */
[----:B---3--:R-:W-:-:S03]  /*9510*/  SEL R3, R24, R7, !P4 ;  /* 0x0000000718037207 */ /* 0x008fc60006000000 */
[----:B------:R1:W-:Y:S04]  /*9520*/  STL [R1+0x1c], R0 ;  /* 0x00001c0001007387 */ /* 0x0003e80000100800 */
[----:B------:R2:W-:Y:S01]  /*9530*/  STL [R1+0x18], R3 ;  /* 0x0000180301007387 */ /* 0x0005e20000100800 */
[C---:B0-----:R-:W-:Y:S02]  /*9540*/  SEL R2, R24.reuse, R6, !P4 ;  /* 0x0000000618027207 */ /* 0x041fe40006000000 */
[----:B-1----:R-:W-:-:S03]  /*9550*/  SEL R0, R24, R5, !P4 ;  /* 0x0000000518007207 */ /* 0x002fc60006000000 */
[----:B------:R0:W-:Y:S01]  /*9560*/  STL [R1+0x24], R2 ;  /* 0x0000240201007387 */ /* 0x0001e20000100800 */
[----:B--2---:R-:W-:-:S03]  /*9570*/  SEL R3, R24, R4, !P4 ;  /* 0x0000000418037207 */ /* 0x004fc60006000000 */
[----:B------:R1:W-:Y:S04]  /*9580*/  STL [R1+0x3c], R0 ;  /* 0x00003c0001007387 */ /* 0x0003e80000100800 */
[----:B------:R-:W-:Y:S04]  /*9590*/  STL [R1+0x4c], R3 ;  /* 0x00004c0301007387 */ /* 0x000fe80000100800 */
[----:B------:R-:W2:Y:S01]  /*95a0*/  LDL.LU R25, [R1+0x1b4] ;  /* 0x0001b40001197983 */ /* 0x000ea20000300800 */
[C---:B0-----:R-:W-:Y:S02]  /*95b0*/  SEL R2, R24.reuse, R29, !P4 ;  /* 0x0000001d18027207 */ /* 0x041fe40006000000 */
[----:B-1----:R-:W-:-:S03]  /*95c0*/  SEL R0, R24, R28, !P4 ;  /* 0x0000001c18007207 */ /* 0x002fc60006000000 */
[----:B------:R-:W-:Y:S04]  /*95d0*/  STL [R1+0x5c], R2 ;  /* 0x00005c0201007387 */ /* 0x000fe80000100800 */
[----:B--2---:R0:W-:Y:S04]  /*95e0*/  STL [R1+0x1b94], R25 ;  /* 0x001b941901007387 */ /* 0x0041e80000100800 */
[----:B------:R-:W-:Y:S04]  /*95f0*/  STL [R1+0x64], R0 ;  /* 0x0000640001007387 */ /* 0x000fe80000100800 */
[----:B0-----:R-:W2:Y:S04]  /*9600*/  LDL.LU R25, [R1+0x1ac] ;  /* 0x0001ac0001197983 */ /* 0x001ea80000300800 */
[----:B--2---:R0:W-:Y:S04]  /*9610*/  STL [R1+0x1b98], R25 ;  /* 0x001b981901007387 */ /* 0x0041e80000100800 */
[----:B0-----:R-:W2:Y:S04]  /*9620*/  LDL.LU R25, [R1+0xc8] ;  /* 0x0000c80001197983 */ /* 0x001ea80000300800 */
[----:B--2---:R0:W-:Y:S04]  /*9630*/  STL [R1+0x1b9c], R25 ;  /* 0x001b9c1901007387 */ /* 0x0041e80000100800 */
[----:B0-----:R-:W2:Y:S04]  /*9640*/  LDL.LU R25, [R1+0xc0] ;  /* 0x0000c00001197983 */ /* 0x001ea80000300800 */
[----:B------:R-:W3:Y:S04]  /*9650*/  LDL.LU R26, [R1+0x1c0] ;  /* 0x0001c000011a7983 */ /* 0x000ee80000300800 */
[----:B------:R-:W4:Y:S04]  /*9660*/  LDL.LU R27, [R1+0x1bc] ;  /* 0x0001bc00011b7983 */ /* 0x000f280000300800 */
[----:B------:R-:W4:Y:S04]  /*9670*/  LDL.LU R23, [R1+0x1b8] ;  /* 0x0001b80001177983 */ /* 0x000f280000300800 */
[----:B------:R-:W4:Y:S04]  /*9680*/  LDL.LU R22, [R1+0x1b0] ;  /* 0x0001b00001167983 */ /* 0x000f280000300800 */
[----:B------:R-:W4:Y:S04]  /*9690*/  LDL.LU R21, [R1+0xd0] ;  /* 0x0000d00001157983 */ /* 0x000f280000300800 */
[----:B------:R-:W4:Y:S04]  /*96a0*/  LDL.LU R20, [R1+0xd8] ;  /* 0x0000d80001147983 */ /* 0x000f280000300800 */
[----:B------:R-:W4:Y:S04]  /*96b0*/  LDL.LU R19, [R1+0xe0] ;  /* 0x0000e00001137983 */ /* 0x000f280000300800 */
[----:B------:R-:W4:Y:S04]  /*96c0*/  LDL.LU R3, [R1+0xec] ;  /* 0x0000ec0001037983 */ /* 0x000f280000300800 */
        /* <DEDUP_REMOVED lines=18> */
[----:B------:R-:W4:Y:S01]  /*97f0*/  LDL.LU R28, [R1+0x18c] ;  /* 0x00018c00011c7983 */ /* 0x000f220000300800 */
[----:B--2---:R-:W-:-:S05]  /*9800*/  SEL R25, R24, R25, !P4 ;  /* 0x0000001918197207 */ /* 0x004fca0006000000 */
[----:B------:R0:W-:Y:S04]  /*9810*/  STL [R1+0x6c], R25 ;  /* 0x00006c1901007387 */ /* 0x0001e80000100800 */
[----:B0-----:R-:W2:Y:S02]  /*9820*/  LDL.LU R25, [R1+0x1b9c] ;  /* 0x001b9c0001197983 */ /* 0x001ea40000300800 */
[----:B--2---:R-:W-:-:S05]  /*9830*/  SEL R25, R24, R25, !P4 ;  /* 0x0000001918197207 */ /* 0x004fca0006000000 */
[----:B------:R0:W-:Y:S04]  /*9840*/  STL [R1+0x74], R25 ;  /* 0x0000741901007387 */ /* 0x0001e80000100800 */
[----:B0-----:R-:W2:Y:S02]  /*9850*/  LDL.LU R25, [R1+0x1b98] ;  /* 0x001b980001197983 */ /* 0x001ea40000300800 */
[----:B--2---:R-:W-:-:S05]  /*9860*/  SEL R25, R24, R25, !P4 ;  /* 0x0000001918197207 */ /* 0x004fca0006000000 */
[----:B------:R0:W-:Y:S04]  /*9870*/  STL [R1+0x7c], R25 ;  /* 0x00007c1901007387 */ /* 0x0001e80000100800 */
[----:B0-----:R-:W2:Y:S01]  /*9880*/  LDL.LU R25, [R1+0x1b94] ;  /* 0x001b940001197983 */ /* 0x001ea20000300800 */
[C---:B---3--:R-:W-:Y:S02]  /*9890*/  SEL R0, R24.reuse, R0, !P4 ;  /* 0x0000000018007207 */ /* 0x048fe40006000000 */
[----:B--2---:R-:W-:-:S05]  /*98a0*/  SEL R25, R24, R25, !P4 ;  /* 0x0000001918197207 */ /* 0x004fca0006000000 */
[----:B------:R0:W-:Y:S02]  /*98b0*/  STL [R1+0x88], R25 ;  /* 0x0000881901007387 */ /* 0x0001e40000100800 */
[C---:B0-----:R-:W-:Y:S02]  /*98c0*/  SEL R25, R24.reuse, R26, !P4 ;  /* 0x0000001a18197207 */ /* 0x041fe40006000000 */
[----:B----4-:R-:W-:-:S03]  /*98d0*/  SEL R26, R24, R27, !P4 ;  /* 0x0000001b181a7207 */ /* 0x010fc60006000000 */
[----:B------:R0:W-:Y:S04]  /*98e0*/  STL [R1+0x90], R25 ;  /* 0x0000901901007387 */ /* 0x0001e80000100800 */
[----:B------:R-:W-:Y:S01]  /*98f0*/  STL [R1+0xa4], R26 ;  /* 0x0000a41a01007387 */ /* 0x000fe20000100800 */
[C---:B0-----:R-:W-:Y:S02]  /*9900*/  SEL R25, R24.reuse, R23, !P4 ;  /* 0x0000001718197207 */ /* 0x041fe40006000000 */
[C---:B------:R-:W-:Y:S02]  /*9910*/  SEL R23, R24.reuse, R22, !P4 ;  /* 0x0000001618177207 */ /* 0x040fe40006000000 */
[C---:B------:R-:W-:Y:S02]  /*9920*/  SEL R22, R24.reuse, R21, !P4 ;  /* 0x0000001518167207 */ /* 0x040fe40006000000 */
[C---:B------:R-:W-:Y:S01]  /*9930*/  SEL R21, R24.reuse, R20, !P4 ;  /* 0x0000001418157207 */ /* 0x040fe20006000000 */
[----:B------:R-:W-:Y:S01]  /*9940*/  STL [R1+0xc0], R25 ;  /* 0x0000c01901007387 */ /* 0x000fe20000100800 */
[----:B------:R-:W-:-:S02]  /*9950*/  SEL R20, R24, R19, !P4 ;  /* 0x0000001318147207 */ /* 0x000fc40006000000 */
[C---:B------:R-:W-:Y:S01]  /*9960*/  SEL R19, R24.reuse, R3, !P4 ;  /* 0x0000000318137207 */ /* 0x040fe20006000000 */
[----:B------:R-:W-:Y:S01]  /*9970*/  STL [R1+0xc8], R23 ;  /* 0x0000c81701007387 */ /* 0x000fe20000100800 */
[----:B------:R-:W-:-:S03]  /*9980*/  SEL R3, R24, R2, !P4 ;  /* 0x0000000218037207 */ /* 0x000fc60006000000 */
[----:B------:R-:W-:Y:S01]  /*9990*/  STL [R1+0xd0], R22 ;  /* 0x0000d01601007387 */ /* 0x000fe20000100800 */
[----:B------:R-:W-:-:S03]  /*99a0*/  SEL R2, R24, R18, !P4 ;  /* 0x0000001218027207 */ /* 0x000fc60006000000 */
[----:B------:R-:W-:Y:S04]  /*99b0*/  STL [R1+0xd8], R21 ;  /* 0x0000d81501007387 */ /* 0x000fe80000100800 */
[----:B------:R-:W-:Y:S04]  /*99c0*/  STL [R1+0xe0], R20 ;  /* 0x0000e01401007387 */ /* 0x000fe80000100800 */
[----:B------:R-:W-:Y:S04]  /*99d0*/  STL [R1+0xec], R19 ;  /* 0x0000ec1301007387 */ /* 0x000fe80000100800 */
[----:B------:R0:W-:Y:S04]  /*99e0*/  STL [R1+0x100], R0 ;  /* 0x0001000001007387 */ /* 0x0001e80000100800 */
[----:B------:R1:W-:Y:S01]  /*99f0*/  STL [R1+0x104], R3 ;  /* 0x0001040301007387 */ /* 0x0003e20000100800 */
[----:B0-----:R-:W-:-:S03]  /*9a00*/  SEL R0, R24, R17, !P4 ;  /* 0x0000001118007207 */ /* 0x001fc60006000000 */
[----:B------:R0:W-:Y:S01]  /*9a10*/  STL [R1+0x10c], R2 ;  /* 0x00010c0201007387 */ /* 0x0001e20000100800 */
[----:B-1----:R-:W-:-:S03]  /*9a20*/  SEL R3, R24, R16, !P4 ;  /* 0x0000001018037207 */ /* 0x002fc60006000000 */
[----:B------:R1:W-:Y:S04]  /*9a30*/  STL [R1+0x110], R0 ;  /* 0x0001100001007387 */ /* 0x0003e80000100800 */
[----:B------:R2:W-:Y:S01]  /*9a40*/  STL [R1+0x118], R3 ;  /* 0x0001180301007387 */ /* 0x0005e20000100800 */
[C---:B0-----:R-:W-:Y:S02]  /*9a50*/  SEL R2, R24.reuse, R15, !P4 ;  /* 0x0000000f18027207 */ /* 0x041fe40006000000 */
[----:B-1----:R-:W-:-:S03]  /*9a60*/  SEL R0, R24, R14, !P4 ;  /* 0x0000000e18007207 */ /* 0x002fc60006000000 */
[----:B------:R0:W-:Y:S01]  /*9a70*/  STL [R1+0x120], R2 ;  /* 0x0001200201007387 */ /* 0x0001e20000100800 */
[----:B--2---:R-:W-:-:S03]  /*9a80*/  SEL R3, R24, R13, !P4 ;  /* 0x0000000d18037207 */ /* 0x004fc60006000000 */
        /* <DEDUP_REMOVED lines=167> */
[C---:B----4-:R-:W-:Y:S02]  /*a500*/  SEL R27, R24.reuse, R27, !P4 ;  /* 0x0000001b181b7207 */ /* 0x050fe40006000000 */
[C---:B------:R-:W-:Y:S02]  /*a510*/  SEL R23, R24.reuse, R23, !P4 ;  /* 0x0000001718177207 */ /* 0x040fe40006000000 */
[----:B------:R-:W-:-:S02]  /*a520*/  SEL R22, R24, R22, !P4 ;  /* 0x0000001618167207 */ /* 0x000fc40006000000 */
[C---:B------:R-:W-:Y:S02]  /*a530*/  SEL R21, R24.reuse, R21, !P4 ;  /* 0x0000001518157207 */ /* 0x040fe40006000000 */
[C---:B------:R-:W-:Y:S02]  /*a540*/  SEL R20, R24.reuse, R20, !P4 ;  /* 0x0000001418147207 */ /* 0x040fe40006000000 */
[C---:B------:R-:W-:Y:S02]  /*a550*/  SEL R19, R24.reuse, R19, !P4 ;  /* 0x0000001318137207 */ /* 0x040fe40006000000 */
[C---:B------:R-:W-:Y:S02]  /*a560*/  SEL R3, R24.reuse, R3, !P4 ;  /* 0x0000000318037207 */ /* 0x040fe40006000000 */
        /* <DEDUP_REMOVED lines=18> */
[----:B--2---:R-:W-:-:S05]  /*a690*/  SEL R25, R24, R25, !P4 ;  /* 0x0000001918197207 */ /* 0x004fca0006000000 */
[----:B------:R0:W-:Y:S04]  /*a6a0*/  STL [R1+0x158], R25 ;  /* 0x0001581901007387 */ /* 0x0001e80000100800 */
[----:B0-----:R-:W2:Y:S04]  /*a6b0*/  LDL.LU R25, [R1+0x1b78] ;  /* 0x001b780001197983 */ /* 0x001ea80000300800 */
[----:B------:R0:W-:Y:S04]  /*a6c0*/  STL [R1+0x150], R26 ;  /* 0x0001501a01007387 */ /* 0x0001e80000100800 */
[----:B0-----:R-:W3:Y:S04]  /*a6d0*/  LDL.LU R26, [R1+0x1b74] ;  /* 0x001b7400011a7983 */ /* 0x001ee80000300800 */
[----:B------:R0:W-:Y:S04]  /*a6e0*/  STL [R1+0x148], R27 ;  /* 0x0001481b01007387 */ /* 0x0001e80000100800 */
[----:B0-----:R-:W4:Y:S04]  /*a6f0*/  LDL.LU R27, [R1+0x1b70] ;  /* 0x001b7000011b7983 */ /* 0x001f280000300800 */
        /* <DEDUP_REMOVED lines=47> */
[----:B0-----:R-:W4:Y:S01]  /*a9f0*/  LDL.LU R28, [R1+0x1b10] ;  /* 0x001b1000011c7983 */ /* 0x001f220000300800 */
[----:B------:R-:W-:-:S05]  /*aa00*/  SEL R0, R24, R0, !P4 ;  /* 0x0000000018007207 */ /* 0x000fca0006000000 */
[----:B------:R4:W-:Y:S01]  /*aa10*/  STL [R1+0x9c], R0 ;  /* 0x00009c0001007387 */ /* 0x0009e20000100800 */
[C---:B--2---:R-:W-:Y:S02]  /*aa20*/  SEL R4, R24.reuse, R4, !P4 ;  /* 0x0000000418047207 */ /* 0x044fe40006000000 */
[C---:B----4-:R-:W-:Y:S02]  /*aa30*/  SEL R0, R24.reuse, R28, !P4 ;  /* 0x0000001c18007207 */ /* 0x050fe40006000000 */
[----:B------:R-:W2:Y:S04]  /*aa40*/  LDL.LU R28, [R1+0x1b0c] ;  /* 0x001b0c00011c7983 */ /* 0x000ea80000300800 */
[----:B------:R3:W-:Y:S02]  /*aa50*/  STL [R1+0x98], R0 ;  /* 0x0000980001007387 */ /* 0x0007e40000100800 */
[----:B---3--:R-:W-:-:S02]  /*aa60*/  SEL R0, R24, R29, !P4 ;  /* 0x0000001d18007207 */ /* 0x008fc40006000000 */
[----:B------:R-:W3:Y:S04]  /*aa70*/  LDL.LU R29, [R1+0x1b08] ;  /* 0x001b0800011d7983 */ /* 0x000ee80000300800 */
[----:B------:R0:W-:Y:S04]  /*aa80*/  STL [R1+0x94], R0 ;  /* 0x0000940001007387 */ /* 0x0001e80000100800 */
[----:B------:R1:W-:Y:S01]  /*aa90*/  STL [R1+0x8c], R4 ;  /* 0x00008c0401007387 */ /* 0x0003e20000100800 */
[C---:B0-----:R-:W-:Y:S02]  /*aaa0*/  SEL R0, R24.reuse, R5, !P4 ;  /* 0x0000000518007207 */ /* 0x041fe40006000000 */
[----:B------:R-:W-:-:S02]  /*aab0*/  SEL R5, R24, R6, !P4 ;  /* 0x0000000618057207 */ /* 0x000fc40006000000 */
[C---:B-1----:R-:W-:Y:S01]  /*aac0*/  SEL R4, R24.reuse, R7, !P4 ;  /* 0x0000000718047207 */ /* 0x042fe20006000000 */
[----:B------:R0:W-:Y:S04]  /*aad0*/  STL [R1+0x84], R0 ;  /* 0x0000840001007387 */ /* 0x0001e80000100800 */
[----:B------:R1:W-:Y:S01]  /*aae0*/  STL [R1+0x80], R5 ;  /* 0x0000800501007387 */ /* 0x0003e20000100800 */
[----:B0-----:R-:W-:-:S03]  /*aaf0*/  SEL R0, R24, R8, !P4 ;  /* 0x0000000818007207 */ /* 0x001fc60006000000 */
[----:B------:R0:W-:Y:S01]  /*ab00*/  STL [R1+0x78], R4 ;  /* 0x0000780401007387 */ /* 0x0001e20000100800 */
[----:B-1----:R-:W-:-:S03]  /*ab10*/  SEL R5, R24, R9, !P4 ;  /* 0x0000000918057207 */ /* 0x002fc60006000000 */
[----:B------:R1:W-:Y:S01]  /*ab20*/  STL [R1+0x70], R0 ;  /* 0x0000700001007387 */ /* 0x0003e20000100800 */
[----:B0-----:R-:W-:-:S03]  /*ab30*/  SEL R4, R24, R10, !P4 ;  /* 0x0000000a18047207 */ /* 0x001fc60006000000 */
[----:B------:R0:W-:Y:S01]  /*ab40*/  STL [R1+0x68], R5 ;  /* 0x0000680501007387 */ /* 0x0001e20000100800 */
[----:B-1----:R-:W-:-:S03]  /*ab50*/  SEL R0, R24, R11, !P4 ;  /* 0x0000000b18007207 */ /* 0x002fc60006000000 */
[----:B------:R-:W4:Y:S04]  /*ab60*/  LDL.LU R10, [R1+0x200] ;  /* 0x00020000010a7983 */ /* 0x000f280000300800 */
[----:B------:R1:W-:Y:S01]  /*ab70*/  STL [R1+0x60], R4 ;  /* 0x0000600401007387 */ /* 0x0003e20000100800 */
[----:B0-----:R-:W-:-:S03]  /*ab80*/  SEL R5, R24, R12, !P4 ;  /* 0x0000000c18057207 */ /* 0x001fc60006000000 */
[----:B------:R-:W4:Y:S04]  /*ab90*/  LDL.LU R9, [R1+0x204] ;  /* 0x0002040001097983 */ /* 0x000f280000300800 */
[----:B------:R0:W-:Y:S01]  /*aba0*/  STL [R1+0x58], R0 ;  /* 0x0000580001007387 */ /* 0x0001e20000100800 */
[----:B-1----:R-:W-:-:S03]  /*abb0*/  SEL R4, R24, R14, !P4 ;  /* 0x0000000e18047207 */ /* 0x002fc60006000000 */
[----:B------:R1:W-:Y:S01]  /*abc0*/  STL [R1+0x54], R5 ;  /* 0x0000540501007387 */ /* 0x0003e20000100800 */
[C---:B0-----:R-:W-:Y:S02]  /*abd0*/  SEL R0, R24.reuse, R13, !P4 ;  /* 0x0000000d18007207 */ /* 0x041fe40006000000 */
[----:B-1----:R-:W-:-:S03]  /*abe0*/  SEL R5, R24, R15, !P4 ;  /* 0x0000000f18057207 */ /* 0x002fc60006000000 */
[----:B------:R0:W-:Y:S04]  /*abf0*/  STL [R1+0x50], R0 ;  /* 0x0000500001007387 */ /* 0x0001e80000100800 */
[----:B------:R1:W-:Y:S01]  /*ac00*/  STL [R1+0x48], R4 ;  /* 0x0000480401007387 */ /* 0x0003e20000100800 */
[----:B0-----:R-:W-:-:S03]  /*ac10*/  SEL R0, R24, R16, !P4 ;  /* 0x0000001018007207 */ /* 0x001fc60006000000 */
[----:B------:R0:W-:Y:S01]  /*ac20*/  STL [R1+0x44], R5 ;  /* 0x0000440501007387 */ /* 0x0001e20000100800 */
[----:B-1----:R-:W-:-:S03]  /*ac30*/  SEL R4, R24, R17, !P4 ;  /* 0x0000001118047207 */ /* 0x002fc60006000000 */
[----:B------:R-:W-:Y:S04]  /*ac40*/  STL [R1+0x40], R0 ;  /* 0x0000400001007387 */ /* 0x000fe80000100800 */
[----:B------:R1:W-:Y:S01]  /*ac50*/  STL [R1+0x38], R4 ;  /* 0x0000380401007387 */ /* 0x0003e20000100800 */
[C---:B0-----:R-:W-:Y:S02]  /*ac60*/  SEL R5, R24.reuse, R18, !P4 ;  /* 0x0000001218057207 */ /* 0x041fe40006000000 */
[C---:B-1----:R-:W-:Y:S02]  /*ac70*/  SEL R4, R24.reuse, R2, !P4 ;  /* 0x0000000218047207 */ /* 0x042fe40006000000 */
[C---:B------:R-:W-:Y:S02]  /*ac80*/  SEL R2, R24.reuse, R3, !P4 ;  /* 0x0000000318027207 */ /* 0x040fe40006000000 */
[C---:B------:R-:W-:Y:S01]  /*ac90*/  SEL R3, R24.reuse, R19, !P4 ;  /* 0x0000001318037207 */ /* 0x040fe20006000000 */
[----:B------:R-:W-:Y:S04]  /*aca0*/  STL [R1+0x34], R5 ;  /* 0x0000340501007387 */ /* 0x000fe80000100800 */
[----:B------:R-:W-:Y:S04]  /*acb0*/  STL [R1+0x30], R4 ;  /* 0x0000300401007387 */ /* 0x000fe80000100800 */
[----:B------:R0:W-:Y:S04]  /*acc0*/  STL [R1+0x2c], R2 ;  /* 0x00002c0201007387 */ /* 0x0001e80000100800 */
[----:B------:R-:W-:Y:S04]  /*acd0*/  STL [R1+0x28], R3 ;  /* 0x0000280301007387 */ /* 0x000fe80000100800 */
[----:B------:R-:W4:Y:S01]  /*ace0*/  LDL.LU R12, [R1+0x4] ;  /* 0x00000400010c7983 */ /* 0x000f220000300800 */
[----:B------:R-:W1:Y:S01]  /*acf0*/  S2R R0, SR_TID.X ;  /* 0x0000000000007919 */ /* 0x000e620000002100 */
[----:B0-----:R-:W-:-:S02]  /*ad00*/  SEL R2, R24, R20, !P4 ;  /* 0x0000001418027207 */ /* 0x001fc40006000000 */
[----:B------:R-:W4:Y:S04]  /*ad10*/  LDL.LU R13, [R1+0x1c] ;  /* 0x00001c00010d7983 */ /* 0x000f280000300800 */
[----:B------:R0:W-:Y:S01]  /*ad20*/  STL [R1+0x20], R2 ;  /* 0x0000200201007387 */ /* 0x0001e20000100800 */
[----:B-1----:R-:W-:-:S05]  /*ad30*/  LOP3.LUT R0, R0, 0x1f, RZ, 0xc0, !PT ;  /* 0x0000001f00007812 */ /* 0x002fca00078ec0ff */
[----:B------:R-:W-:Y:S01]  /*ad40*/  IMAD R4, R0, UR6, RZ ;  /* 0x0000000600047c24 */ /* 0x000fe2000f8e02ff */
[----:B------:R-:W-:-:S05]  /*ad50*/  SEL R0, R24, R21, !P4 ;  /* 0x0000001518007207 */ /* 0x000fca0006000000 */
[----:B------:R1:W-:Y:S01]  /*ad60*/  STL [R1+0x1aa0], R0 ;  /* 0x001aa00001007387 */ /* 0x0003e20000100800 */
[----:B0-----:R-:W-:-:S03]  /*ad70*/  LEA.HI.X.SX32 R2, R4, UR11, 0x1, P6 ;  /* 0x0000000b04027c11 */ /* 0x001fc6000b0f0eff */
[----:B------:R-:W4:Y:S01]  /*ad80*/  LDL.LU R14, [R1+0x18] ;  /* 0x00001800010e7983 */ /* 0x000f220000300800 */
[----:B-1----:R-:W-:-:S05]  /*ad90*/  SEL R0, R24, R22, !P4 ;  /* 0x0000001618007207 */ /* 0x002fca0006000000 */
[----:B------:R0:W-:Y:S04]  /*ada0*/  STL [R1+0xc], R0 ;  /* 0x00000c0001007387 */ /* 0x0001e80000100800 */
[----:B------:R-:W4:Y:S04]  /*adb0*/  LDL.LU R4, [R1+0x24] ;  /* 0x0000240001047983 */ /* 0x000f280000300800 */
[----:B------:R-:W4:Y:S01]  /*adc0*/  LDL.LU R5, [R1+0x3c] ;  /* 0x00003c0001057983 */ /* 0x000f220000300800 */
[----:B0-----:R-:W-:-:S03]  /*add0*/  IMAD R0, R23, UR7, RZ ;  /* 0x0000000717007c24 */ /* 0x001fc6000f8e02ff */
[----:B------:R-:W4:Y:S04]  /*ade0*/  LDL.LU R6, [R1+0x4c] ;  /* 0x00004c0001067983 */ /* 0x000f280000300800 */
[----:B------:R-:W4:Y:S04]  /*adf0*/  LDL.LU R7, [R1+0x5c] ;  /* 0x00005c0001077983 */ /* 0x000f280000300800 */
[----:B------:R4:W-:Y:S04]  /*ae00*/  STL [R1+0x1a98], R2 ;  /* 0x001a980201007387 */ /* 0x0009e80000100800 */
[----:B------:R-:W4:Y:S04]  /*ae10*/  LDL.LU R8, [R1+0x64] ;  /* 0x0000640001087983 */ /* 0x000f280000300800 */
[----:B------:R0:W-:Y:S01]  /*ae20*/  STL [R1+0x10], R0 ;  /* 0x0000100001007387 */ /* 0x0001e20000100800 */
[----:B--2---:R-:W-:-:S02]  /*ae30*/  IMAD R28, R28, UR10, RZ ;  /* 0x0000000a1c1c7c24 */ /* 0x004fc4000f8e02ff */
[----:B---3--:R-:W-:Y:S02]  /*ae40*/  IMAD R29, R29, UR10, RZ ;  /* 0x0000000a1d1d7c24 */ /* 0x008fe4000f8e02ff */
[----:B----4-:R-:W-:Y:S02]  /*ae50*/  IMAD R2, R10, UR10, RZ ;  /* 0x0000000a0a027c24 */ /* 0x010fe4000f8e02ff */
[----:B0-----:R-:W-:Y:S02]  /*ae60*/  IMAD R0, R9, UR10, RZ ;  /* 0x0000000a09007c24 */ /* 0x001fe4000f8e02ff */
[----:B------:R-:W2:Y:S04]  /*ae70*/  LDL.LU R9, [R1+0x6c] ;  /* 0x00006c0001097983 */ /* 0x000ea80000300800 */
[----:B------:R0:W-:Y:S04]  /*ae80*/  STL [R1+0x1fc], R2 ;  /* 0x0001fc0201007387 */ /* 0x0001e80000100800 */
[----:B------:R1:W-:Y:S04]  /*ae90*/  STL [R1+0x200], R0 ;  /* 0x0002000001007387 */ /* 0x0003e80000100800 */
[----:B------:R-:W-:Y:S01]  /*aea0*/  STL [R1+0x1a88], R29 ;  /* 0x001a881d01007387 */ /* 0x000fe20000100800 */
[----:B0-----:R-:W-:-:S03]  /*aeb0*/  IMAD R2, R27, UR7, RZ ;  /* 0x000000071b027c24 */ /* 0x001fc6000f8e02ff */
[----:B------:R-:W3:Y:S01]  /*aec0*/  LDL.LU R10, [R1+0x74] ;  /* 0x00007400010a7983 */ /* 0x000ee20000300800 */
[----:B------:R-:W-:Y:S02]  /*aed0*/  IMAD R27, R25, UR7, RZ ;  /* 0x00000007191b7c24 */ /* 0x000fe4000f8e02ff */
[----:B-1----:R-:W-:Y:S01]  /*aee0*/  IMAD R0, R26, UR7, RZ ;  /* 0x000000071a007c24 */ /* 0x002fe2000f8e02ff */
[----:B------:R-:W-:Y:S04]  /*aef0*/  STL [R1+0x1a84], R28 ;  /* 0x001a841c01007387 */ /* 0x000fe80000100800 */
[----:B------:R-:W4:Y:S04]  /*af00*/  LDL.LU R11, [R1+0x7c] ;  /* 0x00007c00010b7983 */ /* 0x000f280000300800 */
[----:B------:R-:W-:Y:S04]  /*af10*/  STL [R1+0x8], R2 ;  /* 0x0000080201007387 */ /* 0x000fe80000100800 */
[----:B------:R-:W-:Y:S04]  /*af20*/  STL [R1], R0 ;  /* 0x0000000001007387 */ /* 0x000fe80000100800 */
[----:B------:R-:W-:Y:S01]  /*af30*/  STL [R1+0x1aa4], R27 ;  /* 0x001aa41b01007387 */ /* 0x000fe20000100800 */
[----:B------:R-:W-:-:S03]  /*af40*/  IMAD R26, R12, UR7, RZ ;  /* 0x000000070c1a7c24 */ /* 0x000fc6000f8e02ff */
[----:B------:R-:W4:Y:S01]  /*af50*/  LDL.LU R12, [R1+0x88] ;  /* 0x00008800010c7983 */ /* 0x000f220000300800 */
[----:B------:R-:W-:-:S03]  /*af60*/  IMAD R25, R13, UR7, RZ ;  /* 0x000000070d197c24 */ /* 0x000fc6000f8e02ff */
[----:B------:R-:W-:Y:S04]  /*af70*/  STL [R1+0x1aa8], R26 ;  /* 0x001aa81a01007387 */ /* 0x000fe80000100800 */
[----:B------:R-:W4:Y:S04]  /*af80*/  LDL.LU R13, [R1+0x90] ;  /* 0x00009000010d7983 */ /* 0x000f280000300800 */
[----:B------:R-:W-:Y:S01]  /*af90*/  STL [R1+0x1aac], R25 ;  /* 0x001aac1901007387 */ /* 0x000fe20000100800 */
[----:B------:R-:W-:-:S05]  /*afa0*/  IMAD R3, R14, UR7, RZ ;  /* 0x000000070e037c24 */ /* 0x000fca000f8e02ff */
[----:B------:R-:W-:Y:S01]  /*afb0*/  STL [R1+0x1ab0], R3 ;  /* 0x001ab00301007387 */ /* 0x000fe20000100800 */
[----:B------:R-:W-:Y:S02]  /*afc0*/  IMAD R4, R4, UR7, RZ ;  /* 0x0000000704047c24 */ /* 0x000fe4000f8e02ff */
[----:B------:R-:W-:-:S03]  /*afd0*/  IMAD R5, R5, UR7, RZ ;  /* 0x0000000705057c24 */ /* 0x000fc6000f8e02ff */
[----:B------:R0:W-:Y:S01]  /*afe0*/  STL [R1+0x1ab4], R4 ;  /* 0x001ab40401007387 */ /* 0x0001e20000100800 */
[----:B------:R-:W-:-:S03]  /*aff0*/  IMAD R6, R6, UR7, RZ ;  /* 0x0000000706067c24 */ /* 0x000fc6000f8e02ff */
[----:B------:R1:W-:Y:S01]  /*b000*/  STL [R1+0x1a94], R5 ;  /* 0x001a940501007387 */ /* 0x0003e20000100800 */
[----:B------:R-:W-:-:S03]  /*b010*/  IMAD R7, R7, UR7, RZ ;  /* 0x0000000707077c24 */ /* 0x000fc6000f8e02ff */
[----:B------:R-:W-:Y:S04]  /*b020*/  STL [R1+0x1a90], R6 ;  /* 0x001a900601007387 */ /* 0x000fe80000100800 */
[----:B------:R-:W4:Y:S01]  /*b030*/  LDL.LU R14, [R1+0xa4] ;  /* 0x0000a400010e7983 */ /* 0x000f220000300800 */
[----:B------:R-:W-:-:S03]  /*b040*/  IMAD R8, R8, UR7, RZ ;  /* 0x0000000708087c24 */ /* 0x000fc6000f8e02ff */
[----:B------:R-:W-:Y:S04]  /*b050*/  STL [R1+0x1a8c], R7 ;  /* 0x001a8c0701007387 */ /* 0x000fe80000100800 */
[----:B------:R-:W4:Y:S04]  /*b060*/  LDL.LU R15, [R1+0xc0] ;  /* 0x0000c000010f7983 */ /* 0x000f280000300800 */
[----:B------:R-:W-:Y:S04]  /*b070*/  STL [R1+0x1ab8], R8 ;  /* 0x001ab80801007387 */ /* 0x000fe80000100800 */
[----:B------:R-:W4:Y:S04]  /*b080*/  LDL.LU R16, [R1+0xc8] ;  /* 0x0000c80001107983 */ /* 0x000f280000300800 */
[----:B------:R-:W4:Y:S01]  /*b090*/  LDL.LU R17, [R1+0xd0] ;  /* 0x0000d00001117983 */ /* 0x000f220000300800 */
[----:B--2---:R-:W-:-:S05]  /*b0a0*/  IMAD R9, R9, UR7, RZ ;  /* 0x0000000709097c24 */ /* 0x004fca000f8e02ff */
[----:B------:R-:W-:Y:S04]  /*b0b0*/  STL [R1+0x1abc], R9 ;  /* 0x001abc0901007387 */ /* 0x000fe80000100800 */
[----:B------:R-:W2:Y:S04]  /*b0c0*/  LDL.LU R18, [R1+0xd8] ;  /* 0x0000d80001127983 */ /* 0x000ea80000300800 */
[----:B------:R-:W2:Y:S01]  /*b0d0*/  LDL.LU R19, [R1+0xe0] ;  /* 0x0000e00001137983 */ /* 0x000ea20000300800 */
[----:B---3--:R-:W-:-:S05]  /*b0e0*/  IMAD R10, R10, UR7, RZ ;  /* 0x000000070a0a7c24 */ /* 0x008fca000f8e02ff */
[----:B------:R-:W-:Y:S01]  /*b0f0*/  STL [R1+0x1ac0], R10 ;  /* 0x001ac00a01007387 */ /* 0x000fe20000100800 */
[----:B----4-:R-:W-:-:S03]  /*b100*/  IMAD R11, R11, UR7, RZ ;  /* 0x000000070b0b7c24 */ /* 0x010fc6000f8e02ff */
[----:B------:R-:W3:Y:S04]  /*b110*/  LDL.LU R20, [R1+0xec] ;  /* 0x0000ec0001147983 */ /* 0x000ee80000300800 */
[----:B------:R-:W4:Y:S04]  /*b120*/  LDL.LU R21, [R1+0x100] ;  /* 0x0001000001157983 */ /* 0x000f280000300800 */
[----:B------:R-:W-:Y:S04]  /*b130*/  STL [R1+0x1ac4], R11 ;  /* 0x001ac40b01007387 */ /* 0x000fe80000100800 */
[----:B------:R-:W4:Y:S04]  /*b140*/  LDL.LU R22, [R1+0x104] ;  /* 0x0001040001167983 */ /* 0x000f280000300800 */
[----:B------:R-:W4:Y:S01]  /*b150*/  LDL.LU R23, [R1+0x10c] ;  /* 0x00010c0001177983 */ /* 0x000f220000300800 */
[----:B------:R-:W-:-:S05]  /*b160*/  IMAD R12, R12, UR7, RZ ;  /* 0x000000070c0c7c24 */ /* 0x000fca000f8e02ff */
[----:B------:R-:W-:Y:S04]  /*b170*/  STL [R1+0x1ac8], R12 ;  /* 0x001ac80c01007387 */ /* 0x000fe80000100800 */
[----:B------:R-:W4:Y:S04]  /*b180*/  LDL.LU R24, [R1+0x110] ;  /* 0x0001100001187983 */ /* 0x000f280000300800 */
[----:B0-----:R-:W4:Y:S04]  /*b190*/  LDL.LU R4, [R1+0x118] ;  /* 0x0001180001047983 */ /* 0x001f280000300800 */
[----:B------:R-:W4:Y:S04]  /*b1a0*/  LDL.LU R3, [R1+0x120] ;  /* 0x0001200001037983 */ /* 0x000f280000300800 */
[----:B------:R-:W1:Y:S04]  /*b1b0*/  LDL.LU R25, [R1+0x124] ;  /* 0x0001240001197983 */ /* 0x000e680000300800 */
[----:B------:R-:W4:Y:S04]  /*b1c0*/  LDL.LU R26, [R1+0x130] ;  /* 0x00013000011a7983 */ /* 0x000f280000300800 */
[----:B------:R-:W4:Y:S04]  /*b1d0*/  LDL.LU R27, [R1+0x138] ;  /* 0x00013800011b7983 */ /* 0x000f280000300800 */
[----:B------:R-:W4:Y:S04]  /*b1e0*/  LDL.LU R28, [R1+0x140] ;  /* 0x00014000011c7983 */ /* 0x000f280000300800 */
[----:B------:R-:W4:Y:S04]  /*b1f0*/  LDL.LU R29, [R1+0x144] ;  /* 0x00014400011d7983 */ /* 0x000f280000300800 */
[----:B------:R-:W4:Y:S01]  /*b200*/  LDL.LU R2, [R1+0x14c] ;  /* 0x00014c0001027983 */ /* 0x000f220000300800 */
[----:B------:R-:W-:-:S05]  /*b210*/  IMAD R13, R13, UR7, RZ ;  /* 0x000000070d0d7c24 */ /* 0x000fca000f8e02ff */
[----:B------:R-:W-:Y:S04]  /*b220*/  STL [R1+0x1acc], R13 ;  /* 0x001acc0d01007387 */ /* 0x000fe80000100800 */
[----:B------:R-:W4:Y:S01]  /*b230*/  LDL.LU R0, [R1+0x154] ;  /* 0x0001540001007983 */ /* 0x000f220000300800 */
[----:B------:R-:W-:Y:S02]  /*b240*/  IMAD R14, R14, UR7, RZ ;  /* 0x000000070e0e7c24 */ /* 0x000fe4000f8e02ff */
[----:B------:R-:W-:-:S03]  /*b250*/  IMAD R15, R15, UR7, RZ ;  /* 0x000000070f0f7c24 */ /* 0x000fc6000f8e02ff */
[----:B------:R-:W-:Y:S01]  /*b260*/  STL [R1+0x1ad0], R14 ;  /* 0x001ad00e01007387 */ /* 0x000fe20000100800 */
[----:B------:R-:W-:-:S03]  /*b270*/  IMAD R16, R16, UR7, RZ ;  /* 0x0000000710107c24 */ /* 0x000fc6000f8e02ff */
[----:B------:R-:W-:Y:S01]  /*b280*/  STL [R1+0x1ad4], R15 ;  /* 0x001ad40f01007387 */ /* 0x000fe20000100800 */
[----:B------:R-:W-:-:S03]  /*b290*/  IMAD R17, R17, UR7, RZ ;  /* 0x0000000711117c24 */ /* 0x000fc6000f8e02ff */
[----:B------:R-:W-:Y:S04]  /*b2a0*/  STL [R1+0x1ad8], R16 ;  /* 0x001ad81001007387 */ /* 0x000fe80000100800 */
[----:B------:R-:W-:Y:S01]  /*b2b0*/  STL [R1+0x1adc], R17 ;  /* 0x001adc1101007387 */ /* 0x000fe20000100800 */
[----:B--2---:R-:W-:Y:S02]  /*b2c0*/  IMAD R18, R18, UR7, RZ ;  /* 0x0000000712127c24 */ /* 0x004fe4000f8e02ff */
[----:B------:R-:W-:-:S03]  /*b2d0*/  IMAD R19, R19, UR7, RZ ;  /* 0x0000000713137c24 */ /* 0x000fc6000f8e02ff */
[----:B------:R-:W-:Y:S04]  /*b2e0*/  STL [R1+0x1ae0], R18 ;  /* 0x001ae01201007387 */ /* 0x000fe80000100800 */
[----:B------:R-:W-:Y:S01]  /*b2f0*/  STL [R1+0x1ae4], R19 ;  /* 0x001ae41301007387 */ /* 0x000fe20000100800 */
[----:B---3--:R-:W-:Y:S02]  /*b300*/  IMAD R20, R20, UR7, RZ ;  /* 0x0000000714147c24 */ /* 0x008fe4000f8e02ff */
[----:B----4-:R-:W-:-:S03]  /*b310*/  IMAD R21, R21, UR7, RZ ;  /* 0x0000000715157c24 */ /* 0x010fc6000f8e02ff */
[----:B------:R-:W-:Y:S01]  /*b320*/  STL [R1+0x1ae8], R20 ;  /* 0x001ae81401007387 */ /* 0x000fe20000100800 */
[----:B------:R-:W-:-:S03]  /*b330*/  IMAD R22, R22, UR7, RZ ;  /* 0x0000000716167c24 */ /* 0x000fc6000f8e02ff */
[----:B------:R-:W-:Y:S01]  /*b340*/  STL [R1+0x1aec], R21 ;  /* 0x001aec1501007387 */ /* 0x000fe20000100800 */
[----:B------:R-:W-:-:S03]  /*b350*/  IMAD R23, R23, UR7, RZ ;  /* 0x0000000717177c24 */ /* 0x000fc6000f8e02ff */
[----:B------:R-:W-:Y:S04]  /*b360*/  STL [R1+0x1af0], R22 ;  /* 0x001af01601007387 */ /* 0x000fe80000100800 */
[----:B------:R-:W-:Y:S01]  /*b370*/  STL [R1+0x1af4], R23 ;  /* 0x001af41701007387 */ /* 0x000fe20000100800 */
[----:B------:R-:W-:Y:S02]  /*b380*/  IMAD R24, R24, UR7, RZ ;  /* 0x0000000718187c24 */ /* 0x000fe4000f8e02ff */
[----:B------:R-:W-:-:S03]  /*b390*/  IMAD R4, R4, UR7, RZ ;  /* 0x0000000704047c24 */ /* 0x000fc6000f8e02ff */
[----:B------:R-:W-:Y:S01]  /*b3a0*/  STL [R1+0x1af8], R24 ;  /* 0x001af81801007387 */ /* 0x000fe20000100800 */
[----:B------:R-:W-:-:S03]  /*b3b0*/  IMAD R3, R3, UR7, RZ ;  /* 0x0000000703037c24 */ /* 0x000fc6000f8e02ff */
[----:B------:R0:W-:Y:S01]  /*b3c0*/  STL [R1+0x4], R4 ;  /* 0x0000040401007387 */ /* 0x0001e20000100800 */
[----:B-1----:R-:W-:-:S03]  /*b3d0*/  IMAD R5, R25, UR7, RZ ;  /* 0x0000000719057c24 */ /* 0x002fc6000f8e02ff */
[----:B------:R1:W-:Y:S01]  /*b3e0*/  STL [R1+0x18], R3 ;  /* 0x0000180301007387 */ /* 0x0003e20000100800 */
[----:B0-----:R-:W-:-:S03]  /*b3f0*/  IMAD R4, R26, UR7, RZ ;  /* 0x000000071a047c24 */ /* 0x001fc6000f8e02ff */
[----:B------:R0:W-:Y:S01]  /*b400*/  STL [R1+0x1c], R5 ;  /* 0x00001c0501007387 */ /* 0x0001e20000100800 */
[----:B-1----:R-:W-:-:S03]  /*b410*/  IMAD R3, R27, UR7, RZ ;  /* 0x000000071b037c24 */ /* 0x002fc6000f8e02ff */
[----:B------:R1:W-:Y:S04]  /*b420*/  STL [R1+0x24], R4 ;  /* 0x0000240401007387 */ /* 0x0003e80000100800 */
[----:B------:R2:W-:Y:S01]  /*b430*/  STL [R1+0x3c], R3 ;  /* 0x00003c0301007387 */ /* 0x0005e20000100800 */
[----:B0-----:R-:W-:Y:S02]  /*b440*/  IMAD R5, R28, UR7, RZ ;  /* 0x000000071c057c24 */ /* 0x001fe4000f8e02ff */
[----:B-1----:R-:W-:-:S03]  /*b450*/  IMAD R4, R29, UR7, RZ ;  /* 0x000000071d047c24 */ /* 0x002fc6000f8e02ff */
[----:B------:R-:W-:Y:S01]  /*b460*/  STL [R1+0x4c], R5 ;  /* 0x00004c0501007387 */ /* 0x000fe20000100800 */
[----:B--2---:R-:W-:-:S03]  /*b470*/  IMAD R3, R2, UR7, RZ ;  /* 0x0000000702037c24 */ /* 0x004fc6000f8e02ff */
[----:B------:R-:W2:Y:S04]  /*b480*/  LDL.LU R2, [R1+0x174] ;  /* 0x0001740001027983 */ /* 0x000ea80000300800 */
[----:B------:R-:W-:Y:S04]  /*b490*/  STL [R1+0x5c], R4 ;  /* 0x00005c0401007387 */ /* 0x000fe80000100800 */
[----:B------:R-:W-:Y:S04]  /*b4a0*/  STL [R1+0x64], R3 ;  /* 0x0000640301007387 */ /* 0x000fe80000100800 */
[----:B------:R-:W3:Y:S01]  /*b4b0*/  LDL.LU R24, [R1+0x17c] ;  /* 0x00017c0001187983 */ /* 0x000ee20000300800 */
[----:B------:R-:W-:-:S03]  /*b4c0*/  IMAD R0, R0, UR7, RZ ;  /* 0x0000000700007c24 */ /* 0x000fc6000f8e02ff */
[----:B---3--:R0:W-:Y:S04]  /*b4d0*/  STL [R1+0x1b04], R24 ;  /* 0x001b041801007387 */ /* 0x0081e80000100800 */
[----:B------:R1:W-:Y:S04]  /*b4e0*/  STL [R1+0x6c], R0 ;  /* 0x00006c0001007387 */ /* 0x0003e80000100800 */
[----:B0-----:R-:W3:Y:S04]  /*b4f0*/  LDL.LU R24, [R1+0x178] ;  /* 0x0001780001187983 */ /* 0x001ee80000300800 */
        /* <DEDUP_REMOVED lines=19> */
[----:B--2---:R-:W-:-:S03]  /*b630*/  IMAD R2, R2, UR7, RZ ;  /* 0x0000000702027c24 */ /* 0x004fc6000f8e02ff */
[----:B------:R-:W2:Y:S04]  /*b640*/  LDL.LU R4, [R1+0x1e4] ;  /* 0x0001e40001047983 */ /* 0x000ea80000300800 */
[----:B------:R-:W4:Y:S04]  /*b650*/  LDL.LU R3, [R1+0x1e0] ;  /* 0x0001e00001037983 */ /* 0x000f280000300800 */
[----:B------:R-:W4:Y:S04]  /*b660*/  LDL.LU R25, [R1+0x1d0] ;  /* 0x0001d00001197983 */ /* 0x000f280000300800 */
[----:B------:R-:W4:Y:S04]  /*b670*/  LDL.LU R26, [R1+0x1cc] ;  /* 0x0001cc00011a7983 */ /* 0x000f280000300800 */
[----:B------:R-:W4:Y:S04]  /*b680*/  LDL.LU R27, [R1+0x1c8] ;  /* 0x0001c800011b7983 */ /* 0x000f280000300800 */
[----:B------:R-:W4:Y:S04]  /*b690*/  LDL.LU R28, [R1+0x1bc] ;  /* 0x0001bc00011c7983 */ /* 0x000f280000300800 */
[----:B-1----:R-:W4:Y:S04]  /*b6a0*/  LDL.LU R0, [R1+0x1b8] ;  /* 0x0001b80001007983 */ /* 0x002f280000300800 */
[----:B------:R-:W4:Y:S04]  /*b6b0*/  LDL.LU R29, [R1+0x1b0] ;  /* 0x0001b000011d7983 */ /* 0x000f280000300800 */
[----:B------:R0:W-:Y:S04]  /*b6c0*/  STL [R1+0x74], R2 ;  /* 0x0000740201007387 */ /* 0x0001e80000100800 */
[----:B0-----:R-:W4:Y:S01]  /*b6d0*/  LDL.LU R2, [R1+0x1a8] ;  /* 0x0001a80001027983 */ /* 0x001f220000300800 */
[----:B---3--:R-:W-:-:S05]  /*b6e0*/  IMAD R24, R24, UR7, RZ ;  /* 0x0000000718187c24 */ /* 0x008fca000f8e02ff */
[----:B------:R0:W-:Y:S04]  /*b6f0*/  STL [R1+0x7c], R24 ;  /* 0x00007c1801007387 */ /* 0x0001e80000100800 */
[----:B0-----:R-:W3:Y:S01]  /*b700*/  LDL.LU R24, [R1+0x1b04] ;  /* 0x001b040001187983 */ /* 0x001ee20000300800 */
[----:B--2---:R-:W-:Y:S02]  /*b710*/  IMAD R4, R4, UR7, RZ ;  /* 0x0000000704047c24 */ /* 0x004fe4000f8e02ff */
[----:B---3--:R-:W-:-:S05]  /*b720*/  IMAD R24, R24, UR7, RZ ;  /* 0x0000000718187c24 */ /* 0x008fca000f8e02ff */
[----:B------:R4:W-:Y:S02]  /*b730*/  STL [R1+0x88], R24 ;  /* 0x0000881801007387 */ /* 0x0009e40000100800 */
[----:B----4-:R-:W-:Y:S02]  /*b740*/  IMAD R24, R23, UR7, RZ ;  /* 0x0000000717187c24 */ /* 0x010fe4000f8e02ff */
[----:B------:R-:W-:Y:S02]  /*b750*/  IMAD R23, R22, UR7, RZ ;  /* 0x0000000716177c24 */ /* 0x000fe4000f8e02ff */
[----:B------:R-:W-:Y:S02]  /*b760*/  IMAD R22, R21, UR7, RZ ;  /* 0x0000000715167c24 */ /* 0x000fe4000f8e02ff */
[----:B------:R-:W-:Y:S01]  /*b770*/  IMAD R21, R20, UR7, RZ ;  /* 0x0000000714157c24 */ /* 0x000fe2000f8e02ff */
[----:B------:R-:W-:Y:S01]  /*b780*/  STL [R1+0x90], R24 ;  /* 0x0000901801007387 */ /* 0x000fe20000100800 */
[----:B------:R-:W-:-:S02]  /*b790*/  IMAD R20, R19, UR7, RZ ;  /* 0x0000000713147c24 */ /* 0x000fc4000f8e02ff */
[----:B------:R-:W-:Y:S01]  /*b7a0*/  IMAD R19, R18, UR7, RZ ;  /* 0x0000000712137c24 */ /* 0x000fe2000f8e02ff */
[----:B------:R-:W-:Y:S01]  /*b7b0*/  STL [R1+0xa4], R23 ;  /* 0x0000a41701007387 */ /* 0x000fe20000100800 */
[----:B------:R-:W-:Y:S02]  /*b7c0*/  IMAD R18, R17, UR7, RZ ;  /* 0x0000000711127c24 */ /* 0x000fe4000f8e02ff */
[----:B------:R-:W-:Y:S01]  /*b7d0*/  IMAD R17, R16, UR7, RZ ;  /* 0x0000000710117c24 */ /* 0x000fe2000f8e02ff */
[----:B------:R-:W-:Y:S01]  /*b7e0*/  STL [R1+0xc0], R22 ;  /* 0x0000c01601007387 */ /* 0x000fe20000100800 */
[----:B------:R-:W-:Y:S02]  /*b7f0*/  IMAD R16, R15, UR7, RZ ;  /* 0x000000070f107c24 */ /* 0x000fe4000f8e02ff */
[----:B------:R-:W-:Y:S01]  /*b800*/  IMAD R15, R14, UR7, RZ ;  /* 0x000000070e0f7c24 */ /* 0x000fe2000f8e02ff */
[----:B------:R-:W-:Y:S01]  /*b810*/  STL [R1+0xc8], R21 ;  /* 0x0000c81501007387 */ /* 0x000fe20000100800 */
[----:B------:R-:W-:-:S03]  /*b820*/  IMAD R14, R13, UR7, RZ ;  /* 0x000000070d0e7c24 */ /* 0x000fc6000f8e02ff */
        /* <DEDUP_REMOVED lines=16> */
[----:B------:R-:W-:Y:S04]  /*b930*/  STL [R1+0x118], R12 ;  /* 0x0001180c01007387 */ /* 0x000fe80000100800 */
[----:B------:R-:W-:Y:S01]  /*b940*/  STL [R1+0x120], R11 ;  /* 0x0001200b01007387 */ /* 0x000fe20000100800 */
[----:B------:R-:W-:-:S03]  /*b950*/  IMAD R5, R3, UR7, RZ ;  /* 0x0000000703057c24 */ /* 0x000fc6000f8e02ff */
[----:B------:R-:W-:Y:S04]  /*b960*/  STL [R1+0x124], R10 ;  /* 0x0001240a01007387 */ /* 0x000fe80000100800 */
[----:B------:R-:W-:Y:S01]  /*b970*/  STL [R1+0x130], R9 ;  /* 0x0001300901007387 */ /* 0x000fe20000100800 */
[----:B------:R-:W-:-:S03]  /*b980*/  IMAD R3, R25, UR7, RZ ;  /* 0x0000000719037c24 */ /* 0x000fc6000f8e02ff */
[----:B------:R-:W-:Y:S04]  /*b990*/  STL [R1+0x138], R8 ;  /* 0x0001380801007387 */ /* 0x000fe80000100800 */
[----:B------:R-:W-:Y:S04]  /*b9a0*/  STL [R1+0x140], R7 ;  /* 0x0001400701007387 */ /* 0x000fe80000100800 */
[----:B------:R-:W-:Y:S04]  /*b9b0*/  STL [R1+0x144], R6 ;  /* 0x0001440601007387 */ /* 0x000fe80000100800 */
[----:B------:R0:W-:Y:S04]  /*b9c0*/  STL [R1+0x14c], R4 ;  /* 0x00014c0401007387 */ /* 0x0001e80000100800 */
[----:B------:R1:W-:Y:S01]  /*b9d0*/  STL [R1+0x154], R5 ;  /* 0x0001540501007387 */ /* 0x0003e20000100800 */
[----:B0-----:R-:W-:-:S03]  /*b9e0*/  IMAD R4, R26, UR7, RZ ;  /* 0x000000071a047c24 */ /* 0x001fc6000f8e02ff */
[----:B------:R0:W-:Y:S01]  /*b9f0*/  STL [R1+0x174], R3 ;  /* 0x0001740301007387 */ /* 0x0001e20000100800 */
[----:B-1----:R-:W-:-:S03]  /*ba00*/  IMAD R5, R27, UR7, RZ ;  /* 0x000000071b057c24 */ /* 0x002fc6000f8e02ff */
[----:B------:R1:W-:Y:S01]  /*ba10*/  STL [R1+0x178], R4 ;  /* 0x0001780401007387 */ /* 0x0003e20000100800 */
[----:B0-----:R-:W-:-:S03]  /*ba20*/  IMAD R3, R28, UR7, RZ ;  /* 0x000000071c037c24 */ /* 0x001fc6000f8e02ff */
[----:B------:R-:W-:Y:S01]  /*ba30*/  STL [R1+0x17c], R5 ;  /* 0x00017c0501007387 */ /* 0x000fe20000100800 */
[----:B-1----:R-:W-:-:S03]  /*ba40*/  IMAD R4, R0, UR7, RZ ;  /* 0x0000000700047c24 */ /* 0x002fc6000f8e02ff */
[----:B------:R-:W2:Y:S04]  /*ba50*/  LDL.LU R0, [R1+0x1a0] ;  /* 0x0001a00001007983 */ /* 0x000ea80000300800 */
[----:B------:R0:W-:Y:S04]  /*ba60*/  STL [R1+0x180], R3 ;  /* 0x0001800301007387 */ /* 0x0001e80000100800 */
[----:B------:R-:W-:Y:S04]  /*ba70*/  STL [R1+0x188], R4 ;  /* 0x0001880401007387 */ /* 0x000fe80000100800 */
[----:B------:R-:W3:Y:S01]  /*ba80*/  LDL.LU R24, [R1+0x184] ;  /* 0x0001840001187983 */ /* 0x000ee20000300800 */
[----:B0-----:R-:W-:-:S02]  /*ba90*/  IMAD R3, R29, UR7, RZ ;  /* 0x000000071d037c24 */ /* 0x001fc4000f8e02ff */
[----:B------:R-:W-:-:S03]  /*baa0*/  IMAD R2, R2, UR7, RZ ;  /* 0x0000000702027c24 */ /* 0x000fc6000f8e02ff */
[----:B------:R-:W-:Y:S04]  /*bab0*/  STL [R1+0x18c], R3 ;  /* 0x00018c0301007387 */ /* 0x000fe80000100800 */
        /* <DEDUP_REMOVED lines=24> */
[----:B------:R-:W2:Y:S04]  /*bc40*/  LDL.LU R3, [R1+0xe8] ;  /* 0x0000e80001037983 */ /* 0x000ea80000300800 */
[----:B------:R-:W2:Y:S04]  /*bc50*/  LDL.LU R25, [R1+0xe4] ;  /* 0x0000e40001197983 */ /* 0x000ea80000300800 */
[----:B------:R-:W2:Y:S04]  /*bc60*/  LDL.LU R26, [R1+0xdc] ;  /* 0x0000dc00011a7983 */ /* 0x000ea80000300800 */
[----:B------:R-:W2:Y:S04]  /*bc70*/  LDL.LU R27, [R1+0xd4] ;  /* 0x0000d400011b7983 */ /* 0x000ea80000300800 */
[----:B-1----:R-:W2:Y:S04]  /*bc80*/  LDL.LU R2, [R1+0xcc] ;  /* 0x0000cc0001027983 */ /* 0x002ea80000300800 */
[----:B------:R-:W2:Y:S04]  /*bc90*/  LDL.LU R28, [R1+0xc4] ;  /* 0x0000c400011c7983 */ /* 0x000ea80000300800 */
[----:B------:R-:W2:Y:S04]  /*bca0*/  LDL.LU R29, [R1+0xbc] ;  /* 0x0000bc00011d7983 */ /* 0x000ea80000300800 */
[----:B------:R0:W-:Y:S04]  /*bcb0*/  STL [R1+0x194], R0 ;  /* 0x0001940001007387 */ /* 0x0001e80000100800 */
[----:B0-----:R-:W2:Y:S01]  /*bcc0*/  LDL.LU R0, [R1+0xb8] ;  /* 0x0000b80001007983 */ /* 0x001ea20000300800 */
[----:B---3--:R-:W-:-:S05]  /*bcd0*/  IMAD R24, R24, UR7, RZ ;  /* 0x0000000718187c24 */ /* 0x008fca000f8e02ff */
[----:B------:R0:W-:Y:S04]  /*bce0*/  STL [R1+0x198], R24 ;  /* 0x0001981801007387 */ /* 0x0001e80000100800 */
[----:B0-----:R-:W3:Y:S02]  /*bcf0*/  LDL.LU R24, [R1+0x1b00] ;  /* 0x001b000001187983 */ /* 0x001ee40000300800 */
        /* <DEDUP_REMOVED lines=34> */
[----:B--2---:R-:W-:-:S03]  /*bf20*/  IMAD R5, R4, UR7, RZ ;  /* 0x0000000704057c24 */ /* 0x004fc6000f8e02ff */
        /* <DEDUP_REMOVED lines=13> */
[----:B------:R-:W-:Y:S01]  /*c000*/  STL [R1+0xdc], R5 ;  /* 0x0000dc0501007387 */ /* 0x000fe20000100800 */
[----:B0-----:R-:W-:-:S03]  /*c010*/  IMAD R3, R2, UR7, RZ ;  /* 0x0000000702037c24 */ /* 0x001fc6000f8e02ff */
[----:B------:R-:W2:Y:S04]  /*c020*/  LDL.LU R2, [R1+0xb4] ;  /* 0x0000b40001027983 */ /* 0x000ea80000300800 */
[----:B------:R0:W-:Y:S04]  /*c030*/  STL [R1+0xd4], R4 ;  /* 0x0000d40401007387 */ /* 0x0001e80000100800 */
[----:B------:R1:W-:Y:S01]  /*c040*/  STL [R1+0xcc], R3 ;  /* 0x0000cc0301007387 */ /* 0x0003e20000100800 */
[----:B0-----:R-:W-:-:S05]  /*c050*/  IMAD R4, R28, UR7, RZ ;  /* 0x000000071c047c24 */ /* 0x001fca000f8e02ff */
[----:B------:R-:W-:Y:S04]  /*c060*/  STL [R1+0xc4], R4 ;  /* 0x0000c40401007387 */ /* 0x000fe80000100800 */
[----:B------:R-:W3:Y:S01]  /*c070*/  LDL.LU R24, [R1+0xac] ;  /* 0x0000ac0001187983 */ /* 0x000ee20000300800 */
[----:B-1----:R-:W-:Y:S02]  /*c080*/  IMAD R3, R29, UR7, RZ ;  /* 0x000000071d037c24 */ /* 0x002fe4000f8e02ff */
        /* <DEDUP_REMOVED lines=33> */
[----:B0-----:R-:W2:Y:S04]  /*c2a0*/  LDL.LU R6, [R1+0x8] ;  /* 0x0000080001067983 */ /* 0x001ea80000300800 */
[----:B------:R-:W2:Y:S01]  /*c2b0*/  LDL.LU R7, [R1] ;  /* 0x0000000001077983 */ /* 0x000ea20000300800 */
[----:B---3--:R-:W-:-:S05]  /*c2c0*/  IMAD R24, R24, UR7, RZ ;  /* 0x0000000718187c24 */ /* 0x008fca000f8e02ff */
[----:B------:R0:W-:Y:S04]  /*c2d0*/  STL [R1+0xb0], R24 ;  /* 0x0000b01801007387 */ /* 0x0001e80000100800 */
[----:B0-----:R-:W3:Y:S01]  /*c2e0*/  LDL.LU R24, [R1+0x1afc] ;  /* 0x001afc0001187983 */ /* 0x001ee20000300800 */
[----:B----4-:R-:W-:Y:S02]  /*c2f0*/  IMAD R23, R23, UR7, RZ ;  /* 0x0000000717177c24 */ /* 0x010fe4000f8e02ff */
[----:B------:R-:W-:Y:S02]  /*c300*/  IMAD R22, R22, UR7, RZ ;  /* 0x0000000716167c24 */ /* 0x000fe4000f8e02ff */
[----:B------:R-:W-:Y:S02]  /*c310*/  IMAD R21, R21, UR7, RZ ;  /* 0x0000000715157c24 */ /* 0x000fe4000f8e02ff */
[----:B------:R-:W-:-:S02]  /*c320*/  IMAD R20, R20, UR7, RZ ;  /* 0x0000000714147c24 */ /* 0x000fc4000f8e02ff */
[----:B------:R-:W-:Y:S02]  /*c330*/  IMAD R19, R19, UR7, RZ ;  /* 0x0000000713137c24 */ /* 0x000fe4000f8e02ff */
[----:B------:R-:W-:Y:S02]  /*c340*/  IMAD R18, R18, UR7, RZ ;  /* 0x0000000712127c24 */ /* 0x000fe4000f8e02ff */
[----:B------:R-:W-:Y:S02]  /*c350*/  IMAD R17, R17, UR7, RZ ;  /* 0x0000000711117c24 */ /* 0x000fe4000f8e02ff */
        /* <DEDUP_REMOVED lines=11> */
[----:B--2---:R-:W-:Y:S02]  /*c410*/  IMAD R25, R25, UR7, RZ ;  /* 0x0000000719197c24 */ /* 0x004fe4000f8e02ff */
[----:B------:R-:W-:Y:S02]  /*c420*/  IMAD R26, R26, UR7, RZ ;  /* 0x000000071a1a7c24 */ /* 0x000fe4000f8e02ff */
[----:B------:R-:W-:Y:S02]  /*c430*/  IMAD R27, R27, UR7, RZ ;  /* 0x000000071b1b7c24 */ /* 0x000fe4000f8e02ff */
[----:B------:R-:W-:-:S02]  /*c440*/  IMAD R0, R0, UR7, RZ ;  /* 0x0000000700007c24 */ /* 0x000fc4000f8e02ff */
[----:B---3--:R-:W-:-:S05]  /*c450*/  IMAD R24, R24, UR7, RZ ;  /* 0x0000000718187c24 */ /* 0x008fca000f8e02ff */
        /* <DEDUP_REMOVED lines=45> */
[----:B0-----:R-:W3:Y:S02]  /*c730*/  LDL.LU R0, [R1+0x1aa0] ;  /* 0x001aa00001007983 */ /* 0x001ee40000300800 */
[----:B---3--:R-:W-:-:S05]  /*c740*/  IMAD R0, R0, UR7, RZ ;  /* 0x0000000700007c24 */ /* 0x008fca000f8e02ff */
[----:B------:R0:W-:Y:S04]  /*c750*/  STL [R1+0x14], R0 ;  /* 0x0000140001007387 */ /* 0x0001e80000100800 */
[----:B0-----:R-:W3:Y:S01]  /*c760*/  LDL.LU R0, [R1+0x1a9c] ;  /* 0x001a9c0001007983 */ /* 0x001ee20000300800 */
[----:B------:R-:W-:-:S05]  /*c770*/  IMAD R2, R2, UR7, RZ ;  /* 0x0000000702027c24 */ /* 0x000fca000f8e02ff */
[----:B------:R3:W-:Y:S02]  /*c780*/  STL [R1+0xc], R2 ;  /* 0x00000c0201007387 */ /* 0x0007e40000100800 */
[----:B---3--:R-:W-:-:S05]  /*c790*/  LEA R2, P1, R5, R0, 0x1 ;  /* 0x0000000005027211 */ /* 0x008fca00078208ff */
[----:B------:R0:W-:Y:S02]  /*c7a0*/  STL [R1+0x1a4c], R2 ;  /* 0x001a4c0201007387 */ /* 0x0001e40000100800 */
[----:B0-----:R-:W-:-:S05]  /*c7b0*/  LEA R2, P2, R6, R0, 0x1 ;  /* 0x0000000006027211 */ /* 0x001fca00078408ff */
[----:B------:R0:W-:Y:S02]  /*c7c0*/  STL [R1+0x1a34], R2 ;  /* 0x001a340201007387 */ /* 0x0001e40000100800 */
[----:B0-----:R-:W-:-:S05]  /*c7d0*/  LEA R2, P3, R7, R0, 0x1 ;  /* 0x0000000007027211 */ /* 0x001fca00078608ff */
[----:B------:R2:W-:Y:S02]  /*c7e0*/  STL [R1+0x1a38], R2 ;  /* 0x001a380201007387 */ /* 0x0005e40000100800 */
[----:B--2---:R-:W-:-:S05]  /*c7f0*/  LEA R2, P4, R27, R0, 0x1 ;  /* 0x000000001b027211 */ /* 0x004fca00078808ff */
[----:B------:R4:W-:Y:S02]  /*c800*/  STL [R1+0x1a3c], R2 ;  /* 0x001a3c0201007387 */ /* 0x0009e40000100800 */
[----:B----4-:R-:W-:-:S05]  /*c810*/  LEA R2, P5, R26, R0, 0x1 ;  /* 0x000000001a027211 */ /* 0x010fca00078a08ff */
[----:B------:R0:W-:Y:S02]  /*c820*/  STL [R1+0x1a40], R2 ;  /* 0x001a400201007387 */ /* 0x0001e40000100800 */
[----:B0-----:R-:W-:-:S05]  /*c830*/  LEA R2, P6, R25, R0, 0x1 ;  /* 0x0000000019027211 */ /* 0x001fca00078c08ff */
[----:B------:R0:W-:Y:S02]  /*c840*/  STL [R1+0x1a44], R2 ;  /* 0x001a440201007387 */ /* 0x0001e40000100800 */
[----:B0-----:R-:W-:-:S05]  /*c850*/  LEA R2, P0, R3, R0, 0x1 ;  /* 0x0000000003027211 */ /* 0x001fca00078008ff */
[----:B------:R0:W-:Y:S04]  /*c860*/  STL [R1+0x1a48], R2 ;  /* 0x001a480201007387 */ /* 0x0001e80000100800 */
[----:B0-----:R-:W2:Y:S02]  /*c870*/  LDL.LU R2, [R1+0x1a98] ;  /* 0x001a980001027983 */ /* 0x001ea40000300800 */
[----:B--2---:R-:W-:-:S05]  /*c880*/  LEA.HI.X.SX32 R5, R5, R2, 0x1, P1 ;  /* 0x0000000205057211 */ /* 0x004fca00008f0eff */
[----:B------:R0:W-:Y:S02]  /*c890*/  STL [R1+0x1a30], R5 ;  /* 0x001a300501007387 */ /* 0x0001e40000100800 */
[----:B0-----:R-:W-:-:S05]  /*c8a0*/  LEA R5, P1, R4, R0, 0x1 ;  /* 0x0000000004057211 */ /* 0x001fca00078208ff */
[----:B------:R0:W-:Y:S04]  /*c8b0*/  STL [R1+0x1a2c], R5 ;  /* 0x001a2c0501007387 */ /* 0x0001e80000100800 */
[----:B0-----:R-:W2:Y:S01]  /*c8c0*/  LDL.LU R5, [R1+0x1a94] ;  /* 0x001a940001057983 */ /* 0x001ea20000300800 */
[----:B------:R-:W-:-:S05]  /*c8d0*/  LEA.HI.X.SX32 R6, R6, R2, 0x1, P2 ;  /* 0x0000000206067211 */ /* 0x000fca00010f0eff */
[----:B------:R2:W-:Y:S02]  /*c8e0*/  STL [R1+0x1a24], R6 ;  /* 0x001a240601007387 */ /* 0x0005e40000100800 */
[----:B--2---:R-:W-:-:S05]  /*c8f0*/  LEA R6, P2, R5, R0, 0x1 ;  /* 0x0000000005067211 */ /* 0x004fca00078408ff */
[----:B------:R0:W-:Y:S04]  /*c900*/  STL [R1+0x1a28], R6 ;  /* 0x001a280601007387 */ /* 0x0001e80000100800 */
[----:B0-----:R-:W2:Y:S01]  /*c910*/  LDL.LU R6, [R1+0x1a90] ;  /* 0x001a900001067983 */ /* 0x001ea20000300800 */
[----:B------:R-:W-:-:S05]  /*c920*/  LEA.HI.X.SX32 R7, R7, R2, 0x1, P3 ;  /* 0x0000000207077211 */ /* 0x000fca00018f0eff */
[----:B------:R2:W-:Y:S02]  /*c930*/  STL [R1+0x1a1c], R7 ;  /* 0x001a1c0701007387 */ /* 0x0005e40000100800 */
[----:B--2---:R-:W-:-:S05]  /*c940*/  LEA R7, P3, R6, R0, 0x1 ;  /* 0x0000000006077211 */ /* 0x004fca00078608ff */
[----:B------:R0:W-:Y:S04]  /*c950*/  STL [R1+0x1a20], R7 ;  /* 0x001a200701007387 */ /* 0x0001e80000100800 */
[----:B0-----:R-:W2:Y:S01]  /*c960*/  LDL.LU R7, [R1+0x1a8c] ;  /* 0x001a8c0001077983 */ /* 0x001ea20000300800 */
[-C--:B------:R-:W-:Y:S02]  /*c970*/  LEA.HI.X.SX32 R27, R27, R2.reuse, 0x1, P4 ;  /* 0x000000021b1b7211 */ /* 0x080fe400020f0eff */
[----:B------:R-:W-:-:S03]  /*c980*/  LEA.HI.X.SX32 R26, R26, R2, 0x1, P5 ;  /* 0x000000021a1a7211 */ /* 0x000fc600028f0eff */
[----:B------:R2:W-:Y:S01]  /*c990*/  STL [R1+0x1a14], R27 ;  /* 0x001a141b01007387 */ /* 0x0005e20000100800 */
[-C--:B------:R-:W-:Y:S02]  /*c9a0*/  LEA.HI.X.SX32 R25, R25, R2.reuse, 0x1, P6 ;  /* 0x0000000219197211 */ /* 0x080fe400030f0eff */
[-C--:B------:R-:W-:Y:S02]  /*c9b0*/  LEA.HI.X.SX32 R3, R3, R2.reuse, 0x1, P0 ;  /* 0x0000000203037211 */ /* 0x080fe400000f0eff */
[-C--:B------:R-:W-:Y:S02]  /*c9c0*/  LEA.HI.X.SX32 R4, R4, R2.reuse, 0x1, P1 ;  /* 0x0000000204047211 */ /* 0x080fe400008f0eff */
[----:B------:R-:W-:Y:S02]  /*c9d0*/  LEA.HI.X.SX32 R5, R5, R2, 0x1, P2 ;  /* 0x0000000205057211 */ /* 0x000fe400010f0eff */
[----:B--2---:R-:W-:-:S05]  /*c9e0*/  LEA R27, P4, R7, R0, 0x1 ;  /* 0x00000000071b7211 */ /* 0x004fca00078808ff */
[----:B------:R0:W-:Y:S04]  /*c9f0*/  STL [R1+0x1a18], R27 ;  /* 0x001a181b01007387 */ /* 0x0001e80000100800 */
[----:B------:R1:W-:Y:S01]  /*ca00*/  STL [R1+0x1a0c], R26 ;  /* 0x001a0c1a01007387 */ /* 0x0003e20000100800 */
[-C--:B0-----:R-:W-:Y:S02]  /*ca10*/  LEA R27, P5, R8, R0.reuse, 0x1 ;  /* 0x00000000081b7211 */ /* 0x081fe400078a08ff */
[----:B-1----:R-:W-:-:S03]  /*ca20*/  LEA R26, P6, R9, R0, 0x1 ;  /* 0x00000000091a7211 */ /* 0x002fc600078c08ff */
[----:B------:R-:W-:Y:S04]  /*ca30*/  STL [R1+0x1a10], R27 ;  /* 0x001a101b01007387 */ /* 0x000fe80000100800 */
[----:B------:R0:W-:Y:S04]  /*ca40*/  STL [R1+0x1a04], R25 ;  /* 0x001a041901007387 */ /* 0x0001e80000100800 */
[----:B------:R-:W-:Y:S04]  /*ca50*/  STL [R1+0x1a08], R26 ;  /* 0x001a081a01007387 */ /* 0x000fe80000100800 */
[----:B------:R1:W-:Y:S01]  /*ca60*/  STL [R1+0x19fc], R3 ;  /* 0x0019fc0301007387 */ /* 0x0003e20000100800 */
[----:B0-----:R-:W-:-:S05]  /*ca70*/  LEA R25, P0, R10, R0, 0x1 ;  /* 0x000000000a197211 */ /* 0x001fca00078008ff */
[----:B------:R-:W-:Y:S01]  /*ca80*/  STL [R1+0x1a00], R25 ;  /* 0x001a001901007387 */ /* 0x000fe20000100800 */
[----:B-1----:R-:W-:-:S03]  /*ca90*/  LEA R3, P1, R11, R0, 0x1 ;  /* 0x000000000b037211 */ /* 0x002fc600078208ff */
[----:B------:R0:W-:Y:S04]  /*caa0*/  STL [R1+0x19f4], R4 ;  /* 0x0019f40401007387 */ /* 0x0001e80000100800 */
[----:B------:R1:W-:Y:S04]  /*cab0*/  STL [R1+0x19f8], R3 ;  /* 0x0019f80301007387 */ /* 0x0003e80000100800 */
[----:B------:R2:W-:Y:S01]  /*cac0*/  STL [R1+0x19ec], R5 ;  /* 0x0019ec0501007387 */ /* 0x0005e20000100800 */
[----:B0-----:R-:W-:Y:S02]  /*cad0*/  LEA R4, P2, R12, R0, 0x1 ;  /* 0x000000000c047211 */ /* 0x001fe400078408ff */
[----:B-1----:R-:W-:-:S03]  /*cae0*/  LEA.HI.X.SX32 R3, R6, R2, 0x1, P3 ;  /* 0x0000000206037211 */ /* 0x002fc600018f0eff */
[----:B------:R0:W-:Y:S01]  /*caf0*/  STL [R1+0x19f0], R4 ;  /* 0x0019f00401007387 */ /* 0x0001e20000100800 */
[----:B--2---:R-:W-:-:S03]  /*cb00*/  LEA R5, P3, R13, R0, 0x1 ;  /* 0x000000000d057211 */ /* 0x004fc600078608ff */
[----:B------:R1:W-:Y:S04]  /*cb10*/  STL [R1+0x19e4], R3 ;  /* 0x0019e40301007387 */ /* 0x0003e80000100800 */
[----:B------:R2:W-:Y:S01]  /*cb20*/  STL [R1+0x19e8], R5 ;  /* 0x0019e80501007387 */ /* 0x0005e20000100800 */
[----:B0-----:R-:W-:Y:S02]  /*cb30*/  LEA.HI.X.SX32 R4, R7, R2, 0x1, P4 ;  /* 0x0000000207047211 */ /* 0x001fe400020f0eff */
[----:B-1----:R-:W-:-:S03]  /*cb40*/  LEA R3, P4, R14, R0, 0x1 ;  /* 0x000000000e037211 */ /* 0x002fc600078808ff */
[----:B------:R0:W-:Y:S01]  /*cb50*/  STL [R1+0x19dc], R4 ;  /* 0x0019dc0401007387 */ /* 0x0001e20000100800 */
[----:B--2---:R-:W-:-:S03]  /*cb60*/  LEA.HI.X.SX32 R5, R8, R2, 0x1, P5 ;  /* 0x0000000208057211 */ /* 0x004fc600028f0eff */
[----:B------:R1:W-:Y:S04]  /*cb70*/  STL [R1+0x19e0], R3 ;  /* 0x0019e00301007387 */ /* 0x0003e80000100800 */
[----:B------:R-:W-:Y:S01]  /*cb80*/  STL [R1+0x19d4], R5 ;  /* 0x0019d40501007387 */ /* 0x000fe20000100800 */
[----:B0-----:R-:W-:Y:S02]  /*cb90*/  LEA R4, P5, R15, R0, 0x1 ;  /* 0x000000000f047211 */ /* 0x001fe400078a08ff */
[----:B-1----:R-:W-:Y:S02]  /*cba0*/  LEA.HI.X.SX32 R3, R9, R2, 0x1, P6 ;  /* 0x0000000209037211 */ /* 0x002fe400030f0eff */
[----:B------:R-:W2:Y:S04]  /*cbb0*/  LDL.LU R9, [R1+0x4] ;  /* 0x0000040001097983 */ /* 0x000ea80000300800 */
[----:B------:R0:W-:Y:S04]  /*cbc0*/  STL [R1+0x19d8], R4 ;  /* 0x0019d80401007387 */ /* 0x0001e80000100800 */
[----:B------:R-:W3:Y:S04]  /*cbd0*/  LDL.LU R8, [R1+0x18] ;  /* 0x0000180001087983 */ /* 0x000ee80000300800 */
[----:B------:R1:W-:Y:S01]  /*cbe0*/  STL [R1+0x19cc], R3 ;  /* 0x0019cc0301007387 */ /* 0x0003e20000100800 */
[----:B0-----:R-:W-:-:S03]  /*cbf0*/  LEA R4, P6, R16, R0, 0x1 ;  /* 0x0000000010047211 */ /* 0x001fc600078c08ff */
[----:B------:R-:W4:Y:S04]  /*cc00*/  LDL.LU R7, [R1+0x1c] ;  /* 0x00001c0001077983 */ /* 0x000f280000300800 */
[----:B------:R0:W-:Y:S01]  /*cc10*/  STL [R1+0x19d0], R4 ;  /* 0x0019d00401007387 */ /* 0x0001e20000100800 */
[----:B-1----:R-:W-:-:S05]  /*cc20*/  LEA.HI.X.SX32 R3, R10, R2, 0x1, P0 ;  /* 0x000000020a037211 */ /* 0x002fca00000f0eff */
[----:B------:R1:W-:Y:S01]  /*cc30*/  STL [R1+0x19c4], R3 ;  /* 0x0019c40301007387 */ /* 0x0003e20000100800 */
[----:B0-----:R-:W-:-:S03]  /*cc40*/  LEA R4, P0, R17, R0, 0x1 ;  /* 0x0000000011047211 */ /* 0x001fc600078008ff */
[----:B------:R-:W4:Y:S04]  /*cc50*/  LDL.LU R6, [R1+0x24] ;  /* 0x0000240001067983 */ /* 0x000f280000300800 */
[----:B------:R0:W-:Y:S01]  /*cc60*/  STL [R1+0x19c8], R4 ;  /* 0x0019c80401007387 */ /* 0x0001e20000100800 */
[----:B-1----:R-:W-:-:S05]  /*cc70*/  LEA.HI.X.SX32 R3, R11, R2, 0x1, P1 ;  /* 0x000000020b037211 */ /* 0x002fca00008f0eff */
[----:B------:R1:W-:Y:S01]  /*cc80*/  STL [R1+0x19bc], R3 ;  /* 0x0019bc0301007387 */ /* 0x0003e20000100800 */
[----:B0-----:R-:W-:-:S03]  /*cc90*/  LEA R4, P1, R18, R0, 0x1 ;  /* 0x0000000012047211 */ /* 0x001fc600078208ff */
[----:B------:R-:W4:Y:S01]  /*cca0*/  LDL.LU R26, [R1+0x3c] ;  /* 0x00003c00011a7983 */ /* 0x000f220000300800 */
[----:B------:R-:W-:-:S03]  /*ccb0*/  LEA.HI.X.SX32 R5, R13, R2, 0x1, P3 ;  /* 0x000000020d057211 */ /* 0x000fc600018f0eff */
[----:B------:R0:W-:Y:S01]  /*ccc0*/  STL [R1+0x19c0], R4 ;  /* 0x0019c00401007387 */ /* 0x0001e20000100800 */
[----:B-1----:R-:W-:-:S05]  /*ccd0*/  LEA.HI.X.SX32 R3, R12, R2, 0x1, P2 ;  /* 0x000000020c037211 */ /* 0x002fca00010f0eff */
[----:B------:R1:W-:Y:S01]  /*cce0*/  STL [R1+0x19b4], R3 ;  /* 0x0019b40301007387 */ /* 0x0003e20000100800 */
[----:B0-----:R-:W-:-:S05]  /*ccf0*/  LEA R4, P2, R19, R0, 0x1 ;  /* 0x0000000013047211 */ /* 0x001fca00078408ff */
[----:B------:R0:W-:Y:S01]  /*cd00*/  STL [R1+0x19b8], R4 ;  /* 0x0019b80401007387 */ /* 0x0001e20000100800 */
[----:B-1----:R-:W-:-:S03]  /*cd10*/  LEA R3, P3, R20, R0, 0x1 ;  /* 0x0000000014037211 */ /* 0x002fc600078608ff */
[----:B------:R1:W-:Y:S01]  /*cd20*/  STL [R1+0x19ac], R5 ;  /* 0x0019ac0501007387 */ /* 0x0003e20000100800 */
[-C--:B------:R-:W-:Y:S02]  /*cd30*/  LEA.HI.X.SX32 R10, R15, R2.reuse, 0x1, P5 ;  /* 0x000000020f0a7211 */ /* 0x080fe400028f0eff */
[----:B0-----:R-:W-:Y:S01]  /*cd40*/  LEA.HI.X.SX32 R4, R14, R2, 0x1, P4 ;  /* 0x000000020e047211 */ /* 0x001fe200020f0eff */
[----:B-1----:R-:W4:Y:S04]  /*cd50*/  LDL.LU R5, [R1+0x5c] ;  /* 0x00005c0001057983 */ /* 0x002f280000300800 */
[----:B------:R0:W-:Y:S04]  /*cd60*/  STL [R1+0x19b0], R3 ;  /* 0x0019b00301007387 */ /* 0x0001e80000100800 */
[----:B------:R1:W-:Y:S01]  /*cd70*/  STL [R1+0x19a4], R4 ;  /* 0x0019a40401007387 */ /* 0x0003e20000100800 */
[----:B0-----:R-:W-:-:S03]  /*cd80*/  LEA R3, P4, R21, R0, 0x1 ;  /* 0x0000000015037211 */ /* 0x001fc600078808ff */
[----:B-1----:R-:W4:Y:S04]  /*cd90*/  LDL.LU R4, [R1+0x64] ;  /* 0x0000640001047983 */ /* 0x002f280000300800 */
[----:B------:R-:W-:Y:S04]  /*cda0*/  STL [R1+0x19a8], R3 ;  /* 0x0019a80301007387 */ /* 0x000fe80000100800 */
[----:B------:R0:W-:Y:S02]  /*cdb0*/  STL [R1+0x199c], R10 ;  /* 0x00199c0a01007387 */ /* 0x0001e40000100800 */
[----:B0-----:R-:W-:-:S02]  /*cdc0*/  LEA.HI.X.SX32 R10, R16, R2, 0x1, P6 ;  /* 0x00000002100a7211 */ /* 0x001fc400030f0eff */
[----:B------:R-:W4:Y:S01]  /*cdd0*/  LDL.LU R16, [R1+0x4c] ;  /* 0x00004c0001107983 */ /* 0x000f220000300800 */
[----:B------:R-:W-:-:S05]  /*cde0*/  LEA R3, P5, R22, R0, 0x1 ;  /* 0x0000000016037211 */ /* 0x000fca00078a08ff */
[----:B------:R0:W-:Y:S01]  /*cdf0*/  STL [R1+0x19a0], R3 ;  /* 0x0019a00301007387 */ /* 0x0001e20000100800 */
[----:B------:R-:W-:-:S03]  /*ce00*/  LEA R11, P6, R23, R0, 0x1 ;  /* 0x00000000170b7211 */ /* 0x000fc600078c08ff */
[----:B0-----:R-:W4:Y:S04]  /*ce10*/  LDL.LU R3, [R1+0x6c] ;  /* 0x00006c0001037983 */ /* 0x001f280000300800 */
[----:B------:R0:W-:Y:S04]  /*ce20*/  STL [R1+0x1994], R10 ;  /* 0x0019940a01007387 */ /* 0x0001e80000100800 */
[----:B------:R-:W4:Y:S01]  /*ce30*/  LDL.LU R25, [R1+0x74] ;  /* 0x0000740001197983 */ /* 0x000f220000300800 */
[----:B0-----:R-:W-:-:S03]  /*ce40*/  LEA.HI.X.SX32 R10, R17, R2, 0x1, P0 ;  /* 0x00000002110a7211 */ /* 0x001fc600000f0eff */
[----:B------:R0:W-:Y:S04]  /*ce50*/  STL [R1+0x1998], R11 ;  /* 0x0019980b01007387 */ /* 0x0001e80000100800 */
[----:B------:R1:W-:Y:S04]  /*ce60*/  STL [R1+0x198c], R10 ;  /* 0x00198c0a01007387 */ /* 0x0003e80000100800 */
[----:B------:R-:W4:Y:S01]  /*ce70*/  LDL.LU R15, [R1+0x7c] ;  /* 0x00007c00010f7983 */ /* 0x000f220000300800 */
[----:B0-----:R-:W-:Y:S02]  /*ce80*/  LEA R11, P0, R24, R0, 0x1 ;  /* 0x00000000180b7211 */ /* 0x001fe400078008ff */
[----:B-1----:R-:W-:-:S03]  /*ce90*/  LEA.HI.X.SX32 R10, R18, R2, 0x1, P1 ;  /* 0x00000002120a7211 */ /* 0x002fc600008f0eff */
[----:B------:R-:W-:Y:S04]  /*cea0*/  STL [R1+0x1990], R11 ;  /* 0x0019900b01007387 */ /* 0x000fe80000100800 */
[----:B------:R0:W-:Y:S04]  /*ceb0*/  STL [R1+0x1984], R10 ;  /* 0x0019840a01007387 */ /* 0x0001e80000100800 */
[----:B------:R-:W4:Y:S01]  /*cec0*/  LDL.LU R27, [R1+0x88] ;  /* 0x00008800011b7983 */ /* 0x000f220000300800 */
[----:B0-----:R-:W-:Y:S02]  /*ced0*/  LEA.HI.X.SX32 R10, R19, R2, 0x1, P2 ;  /* 0x00000002130a7211 */ /* 0x001fe400010f0eff */
[----:B--2---:R-:W-:-:S05]  /*cee0*/  LEA R11, P1, R9, R0, 0x1 ;  /* 0x00000000090b7211 */ /* 0x004fca00078208ff */
[----:B------:R3:W-:Y:S04]  /*cef0*/  STL [R1+0x1988], R11 ;  /* 0x0019880b01007387 */ /* 0x0007e80000100800 */
[----:B------:R0:W-:Y:S04]  /*cf00*/  STL [R1+0x197c], R10 ;  /* 0x00197c0a01007387 */ /* 0x0001e80000100800 */
[----:B------:R-:W2:Y:S01]  /*cf10*/  LDL.LU R14, [R1+0x90] ;  /* 0x00009000010e7983 */ /* 0x000ea20000300800 */
[----:B---3--:R-:W-:Y:S02]  /*cf20*/  LEA R11, P2, R8, R0, 0x1 ;  /* 0x00000000080b7211 */ /* 0x008fe400078408ff */
[----:B0-----:R-:W-:-:S03]  /*cf30*/  LEA.HI.X.SX32 R10, R20, R2, 0x1, P3 ;  /* 0x00000002140a7211 */ /* 0x001fc600018f0eff */
[----:B------:R4:W-:Y:S04]  /*cf40*/  STL [R1+0x1980], R11 ;  /* 0x0019800b01007387 */ /* 0x0009e80000100800 */
[----:B------:R0:W-:Y:S04]  /*cf50*/  STL [R1+0x1974], R10 ;  /* 0x0019740a01007387 */ /* 0x0001e80000100800 */
[----:B------:R-:W3:Y:S01]  /*cf60*/  LDL.LU R13, [R1+0xa4] ;  /* 0x0000a400010d7983 */ /* 0x000ee20000300800 */
[----:B----4-:R-:W-:Y:S02]  /*cf70*/  LEA R11, P3, R7, R0, 0x1 ;  /* 0x00000000070b7211 */ /* 0x010fe400078608ff */
[----:B0-----:R-:W-:-:S03]  /*cf80*/  LEA.HI.X.SX32 R10, R21, R2, 0x1, P4 ;  /* 0x00000002150a7211 */ /* 0x001fc600020f0eff */
[----:B------:R0:W-:Y:S04]  /*cf90*/  STL [R1+0x1978], R11 ;  /* 0x0019780b01007387 */ /* 0x0001e80000100800 */
[----:B------:R1:W-:Y:S04]  /*cfa0*/  STL [R1+0x196c], R10 ;  /* 0x00196c0a01007387 */ /* 0x0003e80000100800 */
[----:B------:R-:W4:Y:S01]  /*cfb0*/  LDL.LU R12, [R1+0xc0] ;  /* 0x0000c000010c7983 */ /* 0x000f220000300800 */
[----:B0-----:R-:W-:Y:S02]  /*cfc0*/  LEA R11, P4, R6, R0, 0x1 ;  /* 0x00000000060b7211 */ /* 0x001fe400078808ff */
[----:B-1----:R-:W-:-:S03]  /*cfd0*/  LEA.HI.X.SX32 R10, R22, R2, 0x1, P5 ;  /* 0x00000002160a7211 */ /* 0x002fc600028f0eff */
[----:B------:R0:W-:Y:S01]  /*cfe0*/  STL [R1+0x1970], R11 ;  /* 0x0019700b01007387 */ /* 0x0001e20000100800 */
[----:B------:R-:W-:-:S03]  /*cff0*/  LEA R17, P5, R26, R0, 0x1 ;  /* 0x000000001a117211 */ /* 0x000fc600078a08ff */
[----:B------:R1:W-:Y:S04]  /*d000*/  STL [R1+0x1964], R10 ;  /* 0x0019640a01007387 */ /* 0x0003e80000100800 */
[----:B0-----:R-:W4:Y:S01]  /*d010*/  LDL.LU R11, [R1+0xc8] ;  /* 0x0000c800010b7983 */ /* 0x001f220000300800 */
[----:B-1----:R-:W-:-:S03]  /*d020*/  LEA.HI.X.SX32 R10, R23, R2, 0x1, P6 ;  /* 0x00000002170a7211 */ /* 0x002fc600030f0eff */
[----:B------:R0:W-:Y:S04]  /*d030*/  STL [R1+0x1968], R17 ;  /* 0x0019681101007387 */ /* 0x0001e80000100800 */
[----:B------:R1:W-:Y:S01]  /*d040*/  STL [R1+0x195c], R10 ;  /* 0x00195c0a01007387 */ /* 0x0003e20000100800 */
[----:B0-----:R-:W-:-:S03]  /*d050*/  LEA.HI.X.SX32 R17, R24, R2, 0x1, P0 ;  /* 0x0000000218117211 */ /* 0x001fc600000f0eff */
[----:B-1----:R-:W4:Y:S01]  /*d060*/  LDL.LU R10, [R1+0xd0] ;  /* 0x0000d000010a7983 */ /* 0x002f220000300800 */
[----:B------:R-:W-:-:S05]  /*d070*/  LEA R18, P6, R16, R0, 0x1 ;  /* 0x0000000010127211 */ /* 0x000fca00078c08ff */
[----:B------:R0:W-:Y:S04]  /*d080*/  STL [R1+0x1960], R18 ;  /* 0x0019601201007387 */ /* 0x0001e80000100800 */
[----:B------:R1:W-:Y:S01]  /*d090*/  STL [R1+0x166c], R17 ;  /* 0x00166c1101007387 */ /* 0x0003e20000100800 */
[----:B0-----:R-:W-:Y:S02]  /*d0a0*/  LEA R18, P0, R5, R0, 0x1 ;  /* 0x0000000005127211 */ /* 0x001fe400078008ff */
[----:B-1----:R-:W-:Y:S02]  /*d0b0*/  LEA.HI.X.SX32 R17, R9, R2, 0x1, P1 ;  /* 0x0000000209117211 */ /* 0x002fe400008f0eff */
[----:B------:R-:W4:Y:S04]  /*d0c0*/  LDL.LU R9, [R1+0xd8] ;  /* 0x0000d80001097983 */ /* 0x000f280000300800 */
[----:B------:R0:W-:Y:S04]  /*d0d0*/  STL [R1+0x168c], R18 ;  /* 0x00168c1201007387 */ /* 0x0001e80000100800 */
[----:B------:R1:W-:Y:S01]  /*d0e0*/  STL [R1+0x1670], R17 ;  /* 0x0016701101007387 */ /* 0x0003e20000100800 */
[----:B0-----:R-:W-:-:S02]  /*d0f0*/  LEA R18, P1, R4, R0, 0x1 ;  /* 0x0000000004127211 */ /* 0x001fc400078208ff */
        /* <DEDUP_REMOVED lines=20> */
[-C--:B-1----:R-:W-:Y:S02]  /*d240*/  LEA.HI.X.SX32 R17, R16, R2.reuse, 0x1, P6 ;  /* 0x0000000210117211 */ /* 0x082fe400030f0eff */
[----:B------:R-:W4:Y:S04]  /*d250*/  LDL.LU R16, [R1+0x10c] ;  /* 0x00010c0001107983 */ /* 0x000f280000300800 */
[----:B------:R-:W-:Y:S04]  /*d260*/  STL [R1+0x16b4], R18 ;  /* 0x0016b41201007387 */ /* 0x000fe80000100800 */
[----:B------:R0:W-:Y:S02]  /*d270*/  STL [R1+0x1684], R17 ;  /* 0x0016841101007387 */ /* 0x0001e40000100800 */
[----:B0-----:R-:W-:-:S02]  /*d280*/  LEA.HI.X.SX32 R17, R5, R2, 0x1, P0 ;  /* 0x0000000205117211 */ /* 0x001fc400000f0eff */
[----:B------:R-:W4:Y:S01]  /*d290*/  LDL.LU R5, [R1+0x110] ;  /* 0x0001100001057983 */ /* 0x000f220000300800 */
[----:B--2---:R-:W-:-:S05]  /*d2a0*/  LEA R18, P6, R14, R0, 0x1 ;  /* 0x000000000e127211 */ /* 0x004fca00078c08ff */
[----:B------:R3:W-:Y:S04]  /*d2b0*/  STL [R1+0x16bc], R18 ;  /* 0x0016bc1201007387 */ /* 0x0007e80000100800 */
[----:B------:R0:W-:Y:S01]  /*d2c0*/  STL [R1+0x1688], R17 ;  /* 0x0016881101007387 */ /* 0x0001e20000100800 */
[----:B---3--:R-:W-:Y:S02]  /*d2d0*/  LEA R18, P0, R13, R0, 0x1 ;  /* 0x000000000d127211 */ /* 0x008fe400078008ff */
[-C--:B0-----:R-:W-:Y:S02]  /*d2e0*/  LEA.HI.X.SX32 R17, R4, R2.reuse, 0x1, P1 ;  /* 0x0000000204117211 */ /* 0x081fe400008f0eff */
[----:B------:R-:W2:Y:S04]  /*d2f0*/  LDL.LU R4, [R1+0x118] ;  /* 0x0001180001047983 */ /* 0x000ea80000300800 */
[----:B------:R-:W-:Y:S04]  /*d300*/  STL [R1+0x16c4], R18 ;  /* 0x0016c41201007387 */ /* 0x000fe80000100800 */
[----:B------:R0:W-:Y:S02]  /*d310*/  STL [R1+0x1690], R17 ;  /* 0x0016901101007387 */ /* 0x0001e40000100800 */
[----:B0-----:R-:W-:-:S02]  /*d320*/  LEA.HI.X.SX32 R17, R3, R2, 0x1, P2 ;  /* 0x0000000203117211 */ /* 0x001fc400010f0eff */
[----:B------:R-:W3:Y:S01]  /*d330*/  LDL.LU R3, [R1+0x120] ;  /* 0x0001200001037983 */ /* 0x000ee20000300800 */
[----:B----4-:R-:W-:-:S05]  /*d340*/  LEA R18, P1, R12, R0, 0x1 ;  /* 0x000000000c127211 */ /* 0x010fca00078208ff */
        /* <DEDUP_REMOVED lines=14> */
[----:B------:R-:W-:-:S05]  /*d430*/  LEA R18, P4, R9, R0, 0x1 ;  /* 0x0000000009127211 */ /* 0x000fca00078808ff */
[----:B------:R-:W-:Y:S04]  /*d440*/  STL [R1+0x16e4], R18 ;  /* 0x0016e41201007387 */ /* 0x000fe80000100800 */
[----:B------:R0:W-:Y:S02]  /*d450*/  STL [R1+0x16b0], R17 ;  /* 0x0016b01101007387 */ /* 0x0001e40000100800 */
[----:B0-----:R-:W-:Y:S02]  /*d460*/  LEA.HI.X.SX32 R17, R14, R2, 0x1, P6 ;  /* 0x000000020e117211 */ /* 0x001fe400030f0eff */
[-C--:B------:R-:W-:Y:S01]  /*d470*/  LEA R18, P5, R8, R0.reuse, 0x1 ;  /* 0x0000000008127211 */ /* 0x080fe200078a08ff */
        /* <DEDUP_REMOVED lines=31> */
[----:B------:R-:W-:Y:S04]  /*d670*/  STL [R1+0x171c], R18 ;  /* 0x00171c1201007387 */ /* 0x000fe80000100800 */
[----:B------:R0:W-:Y:S02]  /*d680*/  STL [R1+0x16e8], R17 ;  /* 0x0016e81101007387 */ /* 0x0001e40000100800 */
[----:B0-----:R-:W-:Y:S02]  /*d690*/  LEA.HI.X.SX32 R17, R7, R2, 0x1, P6 ;  /* 0x0000000207117211 */ /* 0x001fe400030f0eff */
[----:B---3--:R-:W-:Y:S01]  /*d6a0*/  LEA R18, P5, R3, R0, 0x1 ;  /* 0x0000000003127211 */ /* 0x008fe200078a08ff */
        /* <DEDUP_REMOVED lines=8> */
[----:B------:R-:W-:Y:S02]  /*d730*/  LEA.HI.X.SX32 R16, R16, R2, 0x1, P2 ;  /* 0x0000000210107211 */ /* 0x000fe400010f0eff */
[----:B0-----:R-:W-:Y:S02]  /*d740*/  LEA R18, P0, R15, R0, 0x1 ;  /* 0x000000000f127211 */ /* 0x001fe400078008ff */
[----:B-1----:R-:W-:Y:S02]  /*d750*/  LEA.HI.X.SX32 R17, R26, R2, 0x1, P1 ;  /* 0x000000021a117211 */ /* 0x002fe400008f0eff */
[----:B------:R-:W4:Y:S04]  /*d760*/  LDL.LU R26, [R1+0x18c] ;  /* 0x00018c00011a7983 */ /* 0x000f280000300800 */
        /* <DEDUP_REMOVED lines=22> */
[-C--:B-1----:R-:W-:Y:S02]  /*d8d0*/  LEA.HI.X.SX32 R16, R25, R2.reuse, 0x1, P6 ;  /* 0x0000000219107211 */ /* 0x082fe400030f0eff */
[----:B------:R-:W4:Y:S04]  /*d8e0*/  LDL.LU R25, [R1+0x170] ;  /* 0x0001700001197983 */ /* 0x000f280000300800 */
[----:B------:R0:W-:Y:S04]  /*d8f0*/  STL [R1+0x175c], R18 ;  /* 0x00175c1201007387 */ /* 0x0001e80000100800 */
[----:B------:R1:W-:Y:S01]  /*d900*/  STL [R1+0x1728], R16 ;  /* 0x0017281001007387 */ /* 0x0003e20000100800 */
[----:B------:R-:W-:-:S02]  /*d910*/  LEA.HI.X.SX32 R15, R15, R2, 0x1, P0 ;  /* 0x000000020f0f7211 */ /* 0x000fc400000f0eff */
[----:B0-----:R-:W-:Y:S01]  /*d920*/  LEA R18, P6, R10, R0, 0x1 ;  /* 0x000000000a127211 */ /* 0x001fe200078c08ff */
[----:B-1----:R-:W4:Y:S04]  /*d930*/  LDL.LU R16, [R1+0x16c] ;  /* 0x00016c0001107983 */ /* 0x002f280000300800 */
[----:B------:R0:W-:Y:S04]  /*d940*/  STL [R1+0x1764], R18 ;  /* 0x0017641201007387 */ /* 0x0001e80000100800 */
[----:B------:R1:W-:Y:S01]  /*d950*/  STL [R1+0x1730], R15 ;  /* 0x0017300f01007387 */ /* 0x0003e20000100800 */
[----:B------:R-:W-:-:S02]  /*d960*/  LEA.HI.X.SX32 R14, R14, R2, 0x1, P2 ;  /* 0x000000020e0e7211 */ /* 0x000fc400010f0eff */
[----:B0-----:R-:W-:Y:S02]  /*d970*/  LEA R18, P0, R9, R0, 0x1 ;  /* 0x0000000009127211 */ /* 0x001fe400078008ff */
[-C--:B-1----:R-:W-:Y:S02]  /*d980*/  LEA.HI.X.SX32 R15, R27, R2.reuse, 0x1, P1 ;  /* 0x000000021b0f7211 */ /* 0x082fe400008f0eff */
[----:B------:R-:W4:Y:S04]  /*d990*/  LDL.LU R27, [R1+0x168] ;  /* 0x00016800011b7983 */ /* 0x000f280000300800 */
[----:B------:R0:W-:Y:S04]  /*d9a0*/  STL [R1+0x176c], R18 ;  /* 0x00176c1201007387 */ /* 0x0001e80000100800 */
[----:B------:R1:W-:Y:S01]  /*d9b0*/  STL [R1+0x1738], R15 ;  /* 0x0017380f01007387 */ /* 0x0003e20000100800 */
[----:B------:R-:W-:-:S02]  /*d9c0*/  LEA.HI.X.SX32 R13, R13, R2, 0x1, P3 ;  /* 0x000000020d0d7211 */ /* 0x000fc400018f0eff */
[----:B0-----:R-:W-:Y:S01]  /*d9d0*/  LEA R18, P1, R8, R0, 0x1 ;  /* 0x0000000008127211 */ /* 0x001fe200078208ff */
[----:B-1----:R-:W4:Y:S04]  /*d9e0*/  LDL.LU R15, [R1+0x164] ;  /* 0x00016400010f7983 */ /* 0x002f280000300800 */
[----:B------:R-:W-:Y:S04]  /*d9f0*/  STL [R1+0x1774], R18 ;  /* 0x0017741201007387 */ /* 0x000fe80000100800 */
[----:B------:R0:W-:Y:S01]  /*da00*/  STL [R1+0x1740], R14 ;  /* 0x0017400e01007387 */ /* 0x0001e20000100800 */
[----:B------:R-:W-:-:S03]  /*da10*/  LEA.HI.X.SX32 R12, R12, R2, 0x1, P4 ;  /* 0x000000020c0c7211 */ /* 0x000fc600020f0eff */
[----:B0-----:R-:W4:Y:S01]  /*da20*/  LDL.LU R14, [R1+0x160] ;  /* 0x00016000010e7983 */ /* 0x001f220000300800 */
[----:B--2---:R-:W-:-:S05]  /*da30*/  LEA R18, P2, R7, R0, 0x1 ;  /* 0x0000000007127211 */ /* 0x004fca00078408ff */
[----:B------:R-:W-:Y:S04]  /*da40*/  STL [R1+0x177c], R18 ;  /* 0x00177c1201007387 */ /* 0x000fe80000100800 */
[----:B------:R0:W-:Y:S04]  /*da50*/  STL [R1+0x1748], R13 ;  /* 0x0017480d01007387 */ /* 0x0001e80000100800 */
[----:B0-----:R-:W2:Y:S01]  /*da60*/  LDL.LU R13, [R1+0x15c] ;  /* 0x00015c00010d7983 */ /* 0x001ea20000300800 */
[----:B---3--:R-:W-:-:S05]  /*da70*/  LEA R18, P3, R6, R0, 0x1 ;  /* 0x0000000006127211 */ /* 0x008fca00078608ff */
[----:B------:R-:W-:Y:S04]  /*da80*/  STL [R1+0x1784], R18 ;  /* 0x0017841201007387 */ /* 0x000fe80000100800 */
[----:B------:R0:W-:Y:S04]  /*da90*/  STL [R1+0x1750], R12 ;  /* 0x0017500c01007387 */ /* 0x0001e80000100800 */
[----:B0-----:R-:W3:Y:S01]  /*daa0*/  LDL.LU R12, [R1+0x158] ;  /* 0x00015800010c7983 */ /* 0x001ee20000300800 */
[----:B------:R-:W-:Y:S02]  /*dab0*/  LEA.HI.X.SX32 R11, R11, R2, 0x1, P5 ;  /* 0x000000020b0b7211 */ /* 0x000fe400028f0eff */
[----:B----4-:R-:W-:-:S05]  /*dac0*/  LEA R18, P4, R26, R0, 0x1 ;  /* 0x000000001a127211 */ /* 0x010fca00078808ff */
[----:B------:R0:W-:Y:S01]  /*dad0*/  STL [R1+0x178c], R18 ;  /* 0x00178c1201007387 */ /* 0x0001e20000100800 */
[----:B------:R-:W-:-:S03]  /*dae0*/  LEA.HI.X.SX32 R10, R10, R2, 0x1, P6 ;  /* 0x000000020a0a7211 */ /* 0x000fc600030f0eff */
[----:B------:R1:W-:Y:S01]  /*daf0*/  STL [R1+0x1758], R11 ;  /* 0x0017580b01007387 */ /* 0x0003e20000100800 */
[----:B0-----:R-:W-:-:S03]  /*db00*/  LEA R18, P5, R17, R0, 0x1 ;  /* 0x0000000011127211 */ /* 0x001fc600078a08ff */
[----:B-1----:R-:W4:Y:S04]  /*db10*/  LDL.LU R11, [R1+0x150] ;  /* 0x00015000010b7983 */ /* 0x002f280000300800 */
[----:B------:R-:W-:Y:S01]  /*db20*/  STL [R1+0x1794], R18 ;  /* 0x0017941201007387 */ /* 0x000fe20000100800 */
[----:B------:R-:W-:-:S03]  /*db30*/  LEA.HI.X.SX32 R9, R9, R2, 0x1, P0 ;  /* 0x0000000209097211 */ /* 0x000fc600000f0eff */
[----:B------:R0:W-:Y:S01]  /*db40*/  STL [R1+0x1760], R10 ;  /* 0x0017600a01007387 */ /* 0x0001e20000100800 */
[----:B------:R-:W-:-:S03]  /*db50*/  LEA.HI.X.SX32 R8, R8, R2, 0x1, P1 ;  /* 0x0000000208087211 */ /* 0x000fc600008f0eff */
[----:B0-----:R-:W4:Y:S01]  /*db60*/  LDL.LU R10, [R1+0x148] ;  /* 0x00014800010a7983 */ /* 0x001f220000300800 */
[----:B------:R-:W-:-:S05]  /*db70*/  LEA R18, P6, R5, R0, 0x1 ;  /* 0x0000000005127211 */ /* 0x000fca00078c08ff */
[----:B------:R-:W-:Y:S04]  /*db80*/  STL [R1+0x179c], R18 ;  /* 0x00179c1201007387 */ /* 0x000fe80000100800 */
[----:B------:R0:W-:Y:S01]  /*db90*/  STL [R1+0x1768], R9 ;  /* 0x0017680901007387 */ /* 0x0001e20000100800 */
[----:B------:R-:W-:-:S03]  /*dba0*/  LEA.HI.X.SX32 R7, R7, R2, 0x1, P2 ;  /* 0x0000000207077211 */ /* 0x000fc600010f0eff */
[----:B0-----:R-:W4:Y:S01]  /*dbb0*/  LDL.LU R9, [R1+0x13c] ;  /* 0x00013c0001097983 */ /* 0x001f220000300800 */
[-C--:B------:R-:W-:Y:S02]  /*dbc0*/  LEA.HI.X.SX32 R6, R6, R2.reuse, 0x1, P3 ;  /* 0x0000000206067211 */ /* 0x080fe400018f0eff */
[----:B------:R-:W-:Y:S02]  /*dbd0*/  LEA.HI.X.SX32 R19, R26, R2, 0x1, P4 ;  /* 0x000000021a137211 */ /* 0x000fe400020f0eff */
[----:B------:R-:W-:-:S05]  /*dbe0*/  LEA R18, P0, R4, R0, 0x1 ;  /* 0x0000000004127211 */ /* 0x000fca00078008ff */
[----:B------:R-:W-:Y:S04]  /*dbf0*/  STL [R1+0x17a4], R18 ;  /* 0x0017a41201007387 */ /* 0x000fe80000100800 */
[----:B------:R0:W-:Y:S04]  /*dc00*/  STL [R1+0x1770], R8 ;  /* 0x0017700801007387 */ /* 0x0001e80000100800 */
[----:B0-----:R-:W4:Y:S01]  /*dc10*/  LDL.LU R8, [R1+0x134] ;  /* 0x0001340001087983 */ /* 0x001f220000300800 */
[----:B------:R-:W-:-:S05]  /*dc20*/  LEA R18, P1, R3, R0, 0x1 ;  /* 0x0000000003127211 */ /* 0x000fca00078208ff */
[----:B------:R-:W-:Y:S04]  /*dc30*/  STL [R1+0x17ac], R18 ;  /* 0x0017ac1201007387 */ /* 0x000fe80000100800 */
[----:B------:R0:W-:Y:S04]  /*dc40*/  STL [R1+0x1778], R7 ;  /* 0x0017780701007387 */ /* 0x0001e80000100800 */
[----:B0-----:R-:W4:Y:S01]  /*dc50*/  LDL.LU R7, [R1+0x12c] ;  /* 0x00012c0001077983 */ /* 0x001f220000300800 */
[----:B------:R-:W-:-:S05]  /*dc60*/  LEA R18, P2, R25, R0, 0x1 ;  /* 0x0000000019127211 */ /* 0x000fca00078408ff */
[----:B------:R0:W-:Y:S04]  /*dc70*/  STL [R1+0x17b4], R18 ;  /* 0x0017b41201007387 */ /* 0x0001e80000100800 */
[----:B------:R1:W-:Y:S01]  /*dc80*/  STL [R1+0x1780], R6 ;  /* 0x0017800601007387 */ /* 0x0003e20000100800 */
[----:B0-----:R-:W-:-:S03]  /*dc90*/  LEA R18, P3, R16, R0, 0x1 ;  /* 0x0000000010127211 */ /* 0x001fc600078608ff */
[----:B-1----:R-:W4:Y:S04]  /*dca0*/  LDL.LU R6, [R1+0x128] ;  /* 0x0001280001067983 */ /* 0x002f280000300800 */
[----:B------:R-:W-:Y:S04]  /*dcb0*/  STL [R1+0x17bc], R18 ;  /* 0x0017bc1201007387 */ /* 0x000fe80000100800 */
[----:B------:R0:W-:Y:S04]  /*dcc0*/  STL [R1+0x1788], R19 ;  /* 0x0017881301007387 */ /* 0x0001e80000100800 */
[----:B------:R-:W4:Y:S01]  /*dcd0*/  LDL.LU R26, [R1+0x11c] ;  /* 0x00011c00011a7983 */ /* 0x000f220000300800 */
[----:B0-----:R-:W-:-:S02]  /*dce0*/  LEA.HI.X.SX32 R19, R17, R2, 0x1, P5 ;  /* 0x0000000211137211 */ /* 0x001fc400028f0eff */
[----:B------:R-:W-:Y:S02]  /*dcf0*/  LEA R18, P4, R27, R0, 0x1 ;  /* 0x000000001b127211 */ /* 0x000fe400078808ff */
[----:B------:R-:W-:-:S03]  /*dd00*/  LEA.HI.X.SX32 R17, R5, R2, 0x1, P6 ;  /* 0x0000000205117211 */ /* 0x000fc600030f0eff */
[----:B------:R0:W-:Y:S04]  /*dd10*/  STL [R1+0x17c4], R18 ;  /* 0x0017c41201007387 */ /* 0x0001e80000100800 */
[----:B------:R-:W-:Y:S04]  /*dd20*/  STL [R1+0x1790], R19 ;  /* 0x0017901301007387 */ /* 0x000fe80000100800 */
[----:B------:R-:W4:Y:S01]  /*dd30*/  LDL.LU R5, [R1+0x114] ;  /* 0x0001140001057983 */ /* 0x000f220000300800 */
[----:B0-----:R-:W-:-:S05]  /*dd40*/  LEA R18, P5, R15, R0, 0x1 ;  /* 0x000000000f127211 */ /* 0x001fca00078a08ff */
[----:B------:R0:W-:Y:S04]  /*dd50*/  STL [R1+0x17cc], R18 ;  /* 0x0017cc1201007387 */ /* 0x0001e80000100800 */
[----:B------:R1:W-:Y:S01]  /*dd60*/  STL [R1+0x1798], R17 ;  /* 0x0017981101007387 */ /* 0x0003e20000100800 */
[----:B0-----:R-:W-:Y:S02]  /*dd70*/  LEA R18, P6, R14, R0, 0x1 ;  /* 0x000000000e127211 */ /* 0x001fe400078c08ff */
        /* <DEDUP_REMOVED lines=13> */
[----:B------:R0:W-:Y:S04]  /*de50*/  STL [R1+0x17b0], R17 ;  /* 0x0017b01101007387 */ /* 0x0001e80000100800 */
[----:B0-----:R-:W3:Y:S01]  /*de60*/  LDL.LU R17, [R1+0xf4] ;  /* 0x0000f40001117983 */ /* 0x001ee20000300800 */
[----:B------:R-:W-:-:S02]  /*de70*/  LEA.HI.X.SX32 R16, R16, R2, 0x1, P3 ;  /* 0x0000000210107211 */ /* 0x000fc400018f0eff */
[----:B----4-:R-:W-:-:S05]  /*de80*/  LEA R18, P2, R11, R0, 0x1 ;  /* 0x000000000b127211 */ /* 0x010fca00078408ff */
[----:B------:R0:W-:Y:S04]  /*de90*/  STL [R1+0x17ec], R18 ;  /* 0x0017ec1201007387 */ /* 0x0001e80000100800 */
[----:B------:R1:W-:Y:S01]  /*dea0*/  STL [R1+0x17b8], R16 ;  /* 0x0017b81001007387 */ /* 0x0003e20000100800 */
[----:B0-----:R-:W-:Y:S02]  /*deb0*/  LEA R18, P3, R10, R0, 0x1 ;  /* 0x000000000a127211 */ /* 0x001fe400078608ff */
[-C--:B-1----:R-:W-:Y:S02]  /*dec0*/  LEA.HI.X.SX32 R16, R27, R2.reuse, 0x1, P4 ;  /* 0x000000021b107211 */ /* 0x082fe400020f0eff */
[----:B------:R-:W4:Y:S04]  /*ded0*/  LDL.LU R27, [R1+0xf0] ;  /* 0x0000f000011b7983 */ /* 0x000f280000300800 */
[----:B------:R0:W-:Y:S01]  /*dee0*/  STL [R1+0x17f4], R18 ;  /* 0x0017f41201007387 */ /* 0x0001e20000100800 */
[----:B------:R-:W-:-:S03]  /*def0*/  LEA.HI.X.SX32 R15, R15, R2, 0x1, P5 ;  /* 0x000000020f0f7211 */ /* 0x000fc600028f0eff */
[----:B------:R1:W-:Y:S01]  /*df00*/  STL [R1+0x17c0], R16 ;  /* 0x0017c01001007387 */ /* 0x0003e20000100800 */
[----:B0-----:R-:W-:-:S03]  /*df10*/  LEA R18, P4, R9, R0, 0x1 ;  /* 0x0000000009127211 */ /* 0x001fc600078808ff */
[----:B-1----:R-:W4:Y:S04]  /*df20*/  LDL.LU R16, [R1+0xe8] ;  /* 0x0000e80001107983 */ /* 0x002f280000300800 */
[----:B------:R-:W-:Y:S01]  /*df30*/  STL [R1+0x17fc], R18 ;  /* 0x0017fc1201007387 */ /* 0x000fe20000100800 */
[----:B------:R-:W-:-:S03]  /*df40*/  LEA.HI.X.SX32 R14, R14, R2, 0x1, P6 ;  /* 0x000000020e0e7211 */ /* 0x000fc600030f0eff */
[----:B------:R0:W-:Y:S04]  /*df50*/  STL [R1+0x17c8], R15 ;  /* 0x0017c80f01007387 */ /* 0x0001e80000100800 */
[----:B0-----:R-:W4:Y:S01]  /*df60*/  LDL.LU R15, [R1+0xe4] ;  /* 0x0000e400010f7983 */ /* 0x001f220000300800 */
[----:B------:R-:W-:Y:S02]  /*df70*/  LEA.HI.X.SX32 R11, R11, R2, 0x1, P2 ;  /* 0x000000020b0b7211 */ /* 0x000fe400010f0eff */
[----:B------:R-:W-:-:S05]  /*df80*/  LEA R18, P5, R8, R0, 0x1 ;  /* 0x0000000008127211 */ /* 0x000fca00078a08ff */
[----:B------:R0:W-:Y:S04]  /*df90*/  STL [R1+0x1804], R18 ;  /* 0x0018041201007387 */ /* 0x0001e80000100800 */
[----:B------:R1:W-:Y:S01]  /*dfa0*/  STL [R1+0x17d0], R14 ;  /* 0x0017d00e01007387 */ /* 0x0003e20000100800 */
[----:B0-----:R-:W-:-:S03]  /*dfb0*/  LEA.HI.X.SX32 R18, R13, R2, 0x1, P0 ;  /* 0x000000020d127211 */ /* 0x001fc600000f0eff */
[----:B-1----:R-:W4:Y:S01]  /*dfc0*/  LDL.LU R14, [R1+0xdc] ;  /* 0x0000dc00010e7983 */ /* 0x002f220000300800 */
[----:B------:R-:W-:-:S05]  /*dfd0*/  LEA R19, P6, R7, R0, 0x1 ;  /* 0x0000000007137211 */ /* 0x000fca00078c08ff */
[----:B------:R-:W-:Y:S04]  /*dfe0*/  STL [R1+0x180c], R19 ;  /* 0x00180c1301007387 */ /* 0x000fe80000100800 */
[----:B------:R0:W-:Y:S02]  /*dff0*/  STL [R1+0x17d8], R18 ;  /* 0x0017d81201007387 */ /* 0x0001e40000100800 */
[----:B0-----:R-:W-:Y:S02]  /*e000*/  LEA.HI.X.SX32 R18, R12, R2, 0x1, P1 ;  /* 0x000000020c127211 */ /* 0x001fe400008f0eff */
[----:B------:R-:W-:-:S05]  /*e010*/  LEA R13, P0, R6, R0, 0x1 ;  /* 0x00000000060d7211 */ /* 0x000fca00078008ff */
[----:B------:R0:W-:Y:S01]  /*e020*/  STL [R1+0x1814], R13 ;  /* 0x0018140d01007387 */ /* 0x0001e20000100800 */
[----:B------:R-:W-:-:S03]  /*e030*/  LEA R12, P1, R26, R0, 0x1 ;  /* 0x000000001a0c7211 */ /* 0x000fc600078208ff */
[----:B0-----:R-:W4:Y:S04]  /*e040*/  LDL.LU R13, [R1+0xd4] ;  /* 0x0000d400010d7983 */ /* 0x001f280000300800 */
[----:B------:R-:W-:Y:S04]  /*e050*/  STL [R1+0x17e0], R18 ;  /* 0x0017e01201007387 */ /* 0x000fe80000100800 */
[----:B------:R0:W-:Y:S01]  /*e060*/  STL [R1+0x181c], R12 ;  /* 0x00181c0c01007387 */ /* 0x0001e20000100800 */
[----:B------:R-:W-:-:S03]  /*e070*/  LEA.HI.X.SX32 R10, R10, R2, 0x1, P3 ;  /* 0x000000020a0a7211 */ /* 0x000fc600018f0eff */
[----:B0-----:R-:W4:Y:S01]  /*e080*/  LDL.LU R12, [R1+0xcc] ;  /* 0x0000cc00010c7983 */ /* 0x001f220000300800 */
[----:B------:R-:W-:-:S03]  /*e090*/  LEA R18, P2, R5, R0, 0x1 ;  /* 0x0000000005127211 */ /* 0x000fc600078408ff */
[----:B------:R0:W-:Y:S01]  /*e0a0*/  STL [R1+0x17e8], R11 ;  /* 0x0017e80b01007387 */ /* 0x0001e20000100800 */
[----:B------:R-:W-:-:S03]  /*e0b0*/  LEA.HI.X.SX32 R9, R9, R2, 0x1, P4 ;  /* 0x0000000209097211 */ /* 0x000fc600020f0eff */
[----:B0-----:R-:W4:Y:S04]  /*e0c0*/  LDL.LU R11, [R1+0xc4] ;  /* 0x0000c400010b7983 */ /* 0x001f280000300800 */
[----:B------:R0:W-:Y:S04]  /*e0d0*/  STL [R1+0x1824], R18 ;  /* 0x0018241201007387 */ /* 0x0001e80000100800 */
[----:B------:R1:W-:Y:S01]  /*e0e0*/  STL [R1+0x17f0], R10 ;  /* 0x0017f00a01007387 */ /* 0x0003e20000100800 */
[----:B0-----:R-:W-:-:S03]  /*e0f0*/  LEA R18, P3, R4, R0, 0x1 ;  /* 0x0000000004127211 */ /* 0x001fc600078608ff */
[----:B-1----:R-:W4:Y:S04]  /*e100*/  LDL.LU R10, [R1+0xbc] ;  /* 0x0000bc00010a7983 */ /* 0x002f280000300800 */
[----:B------:R-:W-:Y:S04]  /*e110*/  STL [R1+0x182c], R18 ;  /* 0x00182c1201007387 */ /* 0x000fe80000100800 */
[----:B------:R0:W-:Y:S01]  /*e120*/  STL [R1+0x17f8], R9 ;  /* 0x0017f80901007387 */ /* 0x0001e20000100800 */
[----:B------:R-:W-:-:S03]  /*e130*/  LEA R19, P4, R3, R0, 0x1 ;  /* 0x0000000003137211 */ /* 0x000fc600078808ff */
[----:B0-----:R-:W4:Y:S01]  /*e140*/  LDL.LU R9, [R1+0xb8] ;  /* 0x0000b80001097983 */ /* 0x001f220000300800 */
[----:B------:R-:W-:-:S03]  /*e150*/  LEA.HI.X.SX32 R18, R8, R2, 0x1, P5 ;  /* 0x0000000208127211 */ /* 0x000fc600028f0eff */
[----:B------:R-:W-:Y:S04]  /*e160*/  STL [R1+0x1834], R19 ;  /* 0x0018341301007387 */ /* 0x000fe80000100800 */
[----:B------:R-:W4:Y:S04]  /*e170*/  LDL.LU R8, [R1+0xb4] ;  /* 0x0000b40001087983 */ /* 0x000f280000300800 */
[----:B------:R0:W-:Y:S02]  /*e180*/  STL [R1+0x1800], R18 ;  /* 0x0018001201007387 */ /* 0x0001e40000100800 */
[----:B0-----:R-:W-:-:S02]  /*e190*/  LEA.HI.X.SX32 R18, R7, R2, 0x1, P6 ;  /* 0x0000000207127211 */ /* 0x001fc400030f0eff */
[----:B--2---:R-:W-:-:S05]  /*e1a0*/  LEA R19, P5, R25, R0, 0x1 ;  /* 0x0000000019137211 */ /* 0x004fca00078a08ff */
[----:B------:R3:W-:Y:S04]  /*e1b0*/  STL [R1+0x183c], R19 ;  /* 0x00183c1301007387 */ /* 0x0007e80000100800 */
[----:B------:R-:W2:Y:S04]  /*e1c0*/  LDL.LU R7, [R1+0xb0] ;  /* 0x0000b00001077983 */ /* 0x000ea80000300800 */
[----:B------:R0:W-:Y:S01]  /*e1d0*/  STL [R1+0x1808], R18 ;  /* 0x0018081201007387 */ /* 0x0001e20000100800 */
[----:B---3--:R-:W-:Y:S02]  /*e1e0*/  LEA R19, P6, R17, R0, 0x1 ;  /* 0x0000000011137211 */ /* 0x008fe400078c08ff */
[----:B0-----:R-:W-:-:S03]  /*e1f0*/  LEA.HI.X.SX32 R18, R6, R2, 0x1, P0 ;  /* 0x0000000206127211 */ /* 0x001fc600000f0eff */
[----:B------:R-:W-:Y:S04]  /*e200*/  STL [R1+0x1844], R19 ;  /* 0x0018441301007387 */ /* 0x000fe80000100800 */
[----:B------:R-:W3:Y:S04]  /*e210*/  LDL.LU R6, [R1+0xac] ;  /* 0x0000ac0001067983 */ /* 0x000ee80000300800 */
[----:B------:R0:W-:Y:S02]  /*e220*/  STL [R1+0x1810], R18 ;  /* 0x0018101201007387 */ /* 0x0001e40000100800 */
[----:B0-----:R-:W-:-:S02]  /*e230*/  LEA.HI.X.SX32 R18, R26, R2, 0x1, P1 ;  /* 0x000000021a127211 */ /* 0x001fc400008f0eff */
[----:B----4-:R-:W-:-:S05]  /*e240*/  LEA R19, P0, R27, R0, 0x1 ;  /* 0x000000001b137211 */ /* 0x010fca00078008ff */
[----:B------:R0:W-:Y:S04]  /*e250*/  STL [R1+0x184c], R19 ;  /* 0x00184c1301007387 */ /* 0x0001e80000100800 */
[----:B------:R-:W4:Y:S04]  /*e260*/  LDL.LU R26, [R1+0xa8] ;  /* 0x0000a800011a7983 */ /* 0x000f280000300800 */
[----:B------:R1:W-:Y:S01]  /*e270*/  STL [R1+0x1818], R18 ;  /* 0x0018181201007387 */ /* 0x0003e20000100800 */
[----:B0-----:R-:W-:Y:S02]  /*e280*/  LEA R19, P1, R16, R0, 0x1 ;  /* 0x0000000010137211 */ /* 0x001fe400078208ff */
[----:B-1----:R-:W-:-:S03]  /*e290*/  LEA.HI.X.SX32 R18, R5, R2, 0x1, P2 ;  /* 0x0000000205127211 */ /* 0x002fc600010f0eff */
[----:B------:R0:W-:Y:S04]  /*e2a0*/  STL [R1+0x1854], R19 ;  /* 0x0018541301007387 */ /* 0x0001e80000100800 */
[----:B------:R-:W4:Y:S04]  /*e2b0*/  LDL.LU R5, [R1+0xa0] ;  /* 0x0000a00001057983 */ /* 0x000f280000300800 */
[----:B------:R1:W-:Y:S01]  /*e2c0*/  STL [R1+0x1820], R18 ;  /* 0x0018201201007387 */ /* 0x0003e20000100800 */
[----:B0-----:R-:W-:Y:S02]  /*e2d0*/  LEA R19, P2, R15, R0, 0x1 ;  /* 0x000000000f137211 */ /* 0x001fe400078408ff */
[----:B-1----:R-:W-:-:S03]  /*e2e0*/  LEA.HI.X.SX32 R18, R4, R2, 0x1, P3 ;  /* 0x0000000204127211 */ /* 0x002fc600018f0eff */
[----:B------:R-:W-:Y:S04]  /*e2f0*/  STL [R1+0x185c], R19 ;  /* 0x00185c1301007387 */ /* 0x000fe80000100800 */
[----:B------:R-:W4:Y:S04]  /*e300*/  LDL.LU R4, [R1+0x9c] ;  /* 0x00009c0001047983 */ /* 0x000f280000300800 */
[----:B------:R0:W-:Y:S02]  /*e310*/  STL [R1+0x1828], R18 ;  /* 0x0018281201007387 */ /* 0x0001e40000100800 */
[----:B0-----:R-:W-:-:S02]  /*e320*/  LEA.HI.X.SX32 R18, R3, R2, 0x1, P4 ;  /* 0x0000000203127211 */ /* 0x001fc400020f0eff */
[----:B------:R-:W-:-:S05]  /*e330*/  LEA R19, P3, R14, R0, 0x1 ;  /* 0x000000000e137211 */ /* 0x000fca00078608ff */
[----:B------:R0:W-:Y:S04]  /*e340*/  STL [R1+0x1864], R19 ;  /* 0x0018641301007387 */ /* 0x0001e80000100800 */
[----:B------:R-:W4:Y:S04]  /*e350*/  LDL.LU R3, [R1+0x98] ;  /* 0x0000980001037983 */ /* 0x000f280000300800 */
[----:B------:R1:W-:Y:S01]  /*e360*/  STL [R1+0x1830], R18 ;  /* 0x0018301201007387 */ /* 0x0003e20000100800 */
[-C--:B0-----:R-:W-:Y:S02]  /*e370*/  LEA.HI.X.SX32 R19, R25, R2.reuse, 0x1, P5 ;  /* 0x0000000219137211 */ /* 0x081fe400028f0eff */
[----:B------:R-:W-:-:S02]  /*e380*/  LEA.HI.X.SX32 R16, R16, R2, 0x1, P1 ;  /* 0x0000000210107211 */ /* 0x000fc400008f0eff */
[----:B------:R-:W-:-:S05]  /*e390*/  LEA R20, P4, R13, R0, 0x1 ;  /* 0x000000000d147211 */ /* 0x000fca00078808ff */
[----:B------:R-:W-:Y:S04]  /*e3a0*/  STL [R1+0x186c], R20 ;  /* 0x00186c1401007387 */ /* 0x000fe80000100800 */
[----:B------:R-:W4:Y:S04]  /*e3b0*/  LDL.LU R25, [R1+0x94] ;  /* 0x0000940001197983 */ /* 0x000f280000300800 */
[----:B------:R0:W-:Y:S01]  /*e3c0*/  STL [R1+0x1838], R19 ;  /* 0x0018381301007387 */ /* 0x0001e20000100800 */
[----:B-1----:R-:W-:Y:S02]  /*e3d0*/  LEA R18, P5, R12, R0, 0x1 ;  /* 0x000000000c127211 */ /* 0x002fe400078a08ff */
[----:B0-----:R-:W-:-:S03]  /*e3e0*/  LEA.HI.X.SX32 R19, R17, R2, 0x1, P6 ;  /* 0x0000000211137211 */ /* 0x001fc600030f0eff */
[----:B------:R0:W-:Y:S01]  /*e3f0*/  STL [R1+0x1874], R18 ;  /* 0x0018741201007387 */ /* 0x0001e20000100800 */
[----:B------:R-:W-:-:S03]  /*e400*/  LEA.HI.X.SX32 R17, R27, R2, 0x1, P0 ;  /* 0x000000021b117211 */ /* 0x000fc600000f0eff */
[----:B------:R-:W-:Y:S04]  /*e410*/  STL [R1+0x1840], R19 ;  /* 0x0018401301007387 */ /* 0x000fe80000100800 */
[----:B------:R-:W4:Y:S01]  /*e420*/  LDL.LU R27, [R1+0x8c] ;  /* 0x00008c00011b7983 */ /* 0x000f220000300800 */
[----:B0-----:R-:W-:-:S05]  /*e430*/  LEA R18, P6, R11, R0, 0x1 ;  /* 0x000000000b127211 */ /* 0x001fca00078c08ff */
[----:B------:R0:W-:Y:S04]  /*e440*/  STL [R1+0x187c], R18 ;  /* 0x00187c1201007387 */ /* 0x0001e80000100800 */
[----:B------:R1:W-:Y:S01]  /*e450*/  STL [R1+0x1848], R17 ;  /* 0x0018481101007387 */ /* 0x0003e20000100800 */
[----:B0-----:R-:W-:-:S05]  /*e460*/  LEA R18, P0, R10, R0, 0x1 ;  /* 0x000000000a127211 */ /* 0x001fca00078008ff */
[----:B------:R-:W-:Y:S04]  /*e470*/  STL [R1+0x1884], R18 ;  /* 0x0018841201007387 */ /* 0x000fe80000100800 */
[----:B------:R-:W4:Y:S04]  /*e480*/  LDL.LU R19, [R1+0x84] ;  /* 0x0000840001137983 */ /* 0x000f280000300800 */
[----:B------:R0:W-:Y:S01]  /*e490*/  STL [R1+0x1850], R16 ;  /* 0x0018501001007387 */ /* 0x0001e20000100800 */
[----:B-1----:R-:W-:Y:S02]  /*e4a0*/  LEA R17, P1, R9, R0, 0x1 ;  /* 0x0000000009117211 */ /* 0x002fe400078208ff */
[----:B0-----:R-:W-:-:S03]  /*e4b0*/  LEA.HI.X.SX32 R16, R15, R2, 0x1, P2 ;  /* 0x000000020f107211 */ /* 0x001fc600010f0eff */
[----:B------:R0:W-:Y:S01]  /*e4c0*/  STL [R1+0x188c], R17 ;  /* 0x00188c1101007387 */ /* 0x0001e20000100800 */
[----:B------:R-:W-:Y:S02]  /*e4d0*/  LEA.HI.X.SX32 R14, R14, R2, 0x1, P3 ;  /* 0x000000020e0e7211 */ /* 0x000fe400018f0eff */
[----:B------:R-:W-:Y:S01]  /*e4e0*/  LEA R15, P2, R8, R0, 0x1 ;  /* 0x00000000080f7211 */ /* 0x000fe200078408ff */
[----:B------:R-:W-:Y:S04]  /*e4f0*/  STL [R1+0x1858], R16 ;  /* 0x0018581001007387 */ /* 0x000fe80000100800 */
[----:B------:R-:W4:Y:S04]  /*e500*/  LDL.LU R18, [R1+0x80] ;  /* 0x0000800001127983 */ /* 0x000f280000300800 */
[----:B------:R-:W-:Y:S04]  /*e510*/  STL [R1+0x1894], R15 ;  /* 0x0018940f01007387 */ /* 0x000fe80000100800 */
[----:B------:R1:W-:Y:S04]  /*e520*/  STL [R1+0x1860], R14 ;  /* 0x0018600e01007387 */ /* 0x0003e80000100800 */
[----:B0-----:R-:W4:Y:S01]  /*e530*/  LDL.LU R17, [R1+0x78] ;  /* 0x0000780001117983 */ /* 0x001f220000300800 */
[----:B-1----:R-:W-:-:S02]  /*e540*/  LEA.HI.X.SX32 R14, R13, R2, 0x1, P4 ;  /* 0x000000020d0e7211 */ /* 0x002fc400020f0eff */
[----:B--2---:R-:W-:-:S05]  /*e550*/  LEA R15, P3, R7, R0, 0x1 ;  /* 0x00000000070f7211 */ /* 0x004fca00078608ff */
[----:B------:R-:W-:Y:S04]  /*e560*/  STL [R1+0x189c], R15 ;  /* 0x00189c0f01007387 */ /* 0x000fe80000100800 */
[----:B------:R0:W-:Y:S04]  /*e570*/  STL [R1+0x1868], R14 ;  /* 0x0018680e01007387 */ /* 0x0001e80000100800 */
[----:B------:R-:W2:Y:S01]  /*e580*/  LDL.LU R16, [R1+0x70] ;  /* 0x0000700001107983 */ /* 0x000ea20000300800 */
[----:B---3--:R-:W-:Y:S02]  /*e590*/  LEA R13, P4, R6, R0, 0x1 ;  /* 0x00000000060d7211 */ /* 0x008fe400078808ff */
[----:B0-----:R-:W-:-:S03]  /*e5a0*/  LEA.HI.X.SX32 R14, R12, R2, 0x1, P5 ;  /* 0x000000020c0e7211 */ /* 0x001fc600028f0eff */
[----:B------:R4:W-:Y:S04]  /*e5b0*/  STL [R1+0x18a4], R13 ;  /* 0x0018a40d01007387 */ /* 0x0009e80000100800 */
[----:B------:R0:W-:Y:S04]  /*e5c0*/  STL [R1+0x1870], R14 ;  /* 0x0018700e01007387 */ /* 0x0001e80000100800 */
[----:B------:R-:W3:Y:S01]  /*e5d0*/  LDL.LU R15, [R1+0x68] ;  /* 0x00006800010f7983 */ /* 0x000ee20000300800 */
[-C--:B------:R-:W-:Y:S02]  /*e5e0*/  LEA.HI.X.SX32 R12, R11, R2.reuse, 0x1, P6 ;  /* 0x000000020b0c7211 */ /* 0x080fe400030f0eff */
[----:B------:R-:W-:-:S02]  /*e5f0*/  LEA.HI.X.SX32 R10, R10, R2, 0x1, P0 ;  /* 0x000000020a0a7211 */ /* 0x000fc400000f0eff */
[----:B----4-:R-:W-:-:S05]  /*e600*/  LEA R13, P5, R26, R0, 0x1 ;  /* 0x000000001a0d7211 */ /* 0x010fca00078a08ff */
[----:B------:R-:W-:Y:S04]  /*e610*/  STL [R1+0x18ac], R13 ;  /* 0x0018ac0d01007387 */ /* 0x000fe80000100800 */
[----:B------:R-:W-:Y:S04]  /*e620*/  STL [R1+0x1878], R12 ;  /* 0x0018780c01007387 */ /* 0x000fe80000100800 */
[----:B0-----:R-:W4:Y:S01]  /*e630*/  LDL.LU R14, [R1+0x60] ;  /* 0x00006000010e7983 */ /* 0x001f220000300800 */
[----:B------:R-:W-:Y:S02]  /*e640*/  LEA R11, P6, R5, R0, 0x1 ;  /* 0x00000000050b7211 */ /* 0x000fe400078c08ff */
[----:B------:R-:W-:-:S03]  /*e650*/  LEA.HI.X.SX32 R9, R9, R2, 0x1, P1 ;  /* 0x0000000209097211 */ /* 0x000fc600008f0eff */
[----:B------:R0:W-:Y:S04]  /*e660*/  STL [R1+0x18b4], R11 ;  /* 0x0018b40b01007387 */ /* 0x0001e80000100800 */
[----:B------:R-:W-:Y:S01]  /*e670*/  STL [R1+0x1880], R10 ;  /* 0x0018800a01007387 */ /* 0x000fe20000100800 */
[----:B0-----:R-:W-:-:S05]  /*e680*/  LEA R11, P0, R4, R0, 0x1 ;  /* 0x00000000040b7211 */ /* 0x001fca00078008ff */
[----:B------:R-:W-:Y:S04]  /*e690*/  STL [R1+0x18bc], R11 ;  /* 0x0018bc0b01007387 */ /* 0x000fe80000100800 */
[----:B------:R-:W4:Y:S04]  /*e6a0*/  LDL.LU R13, [R1+0x58] ;  /* 0x00005800010d7983 */ /* 0x000f280000300800 */
[----:B------:R0:W-:Y:S01]  /*e6b0*/  STL [R1+0x1888], R9 ;  /* 0x0018880901007387 */ /* 0x0001e20000100800 */
[-C--:B------:R-:W-:Y:S02]  /*e6c0*/  LEA.HI.X.SX32 R7, R7, R2.reuse, 0x1, P3 ;  /* 0x0000000207077211 */ /* 0x080fe400018f0eff */
[----:B0-----:R-:W-:-:S02]  /*e6d0*/  LEA.HI.X.SX32 R9, R8, R2, 0x1, P2 ;  /* 0x0000000208097211 */ /* 0x001fc400010f0eff */
[----:B------:R-:W-:-:S05]  /*e6e0*/  LEA R10, P1, R3, R0, 0x1 ;  /* 0x00000000030a7211 */ /* 0x000fca00078208ff */
[----:B------:R0:W-:Y:S04]  /*e6f0*/  STL [R1+0x18c4], R10 ;  /* 0x0018c40a01007387 */ /* 0x0001e80000100800 */
[----:B------:R-:W4:Y:S04]  /*e700*/  LDL.LU R12, [R1+0x54] ;  /* 0x00005400010c7983 */ /* 0x000f280000300800 */
[----:B------:R1:W-:Y:S04]  /*e710*/  STL [R1+0x1890], R9 ;  /* 0x0018900901007387 */ /* 0x0003e80000100800 */
[----:B------:R-:W4:Y:S01]  /*e720*/  LDL.LU R11, [R1+0x50] ;  /* 0x00005000010b7983 */ /* 0x000f220000300800 */
[----:B------:R-:W-:-:S02]  /*e730*/  LEA.HI.X.SX32 R20, R26, R2, 0x1, P5 ;  /* 0x000000021a147211 */ /* 0x000fc400028f0eff */
[----:B------:R-:W-:-:S05]  /*e740*/  LEA R8, P2, R25, R0, 0x1 ;  /* 0x0000000019087211 */ /* 0x000fca00078408ff */
[----:B------:R1:W-:Y:S04]  /*e750*/  STL [R1+0x18cc], R8 ;  /* 0x0018cc0801007387 */ /* 0x0003e80000100800 */
[----:B0-----:R-:W4:Y:S04]  /*e760*/  LDL.LU R10, [R1+0x48] ;  /* 0x00004800010a7983 */ /* 0x001f280000300800 */
[----:B------:R0:W-:Y:S04]  /*e770*/  STL [R1+0x1898], R7 ;  /* 0x0018980701007387 */ /* 0x0001e80000100800 */
[----:B-1----:R-:W4:Y:S01]  /*e780*/  LDL.LU R9, [R1+0x44] ;  /* 0x0000440001097983 */ /* 0x002f220000300800 */
[----:B------:R-:W-:-:S02]  /*e790*/  LEA R8, P3, R27, R0, 0x1 ;  /* 0x000000001b087211 */ /* 0x000fc400078608ff */
[----:B0-----:R-:W-:-:S03]  /*e7a0*/  LEA.HI.X.SX32 R7, R6, R2, 0x1, P4 ;  /* 0x0000000206077211 */ /* 0x001fc600020f0eff */
[----:B------:R0:W-:Y:S04]  /*e7b0*/  STL [R1+0x18d4], R8 ;  /* 0x0018d40801007387 */ /* 0x0001e80000100800 */
[----:B0-----:R-:W4:Y:S04]  /*e7c0*/  LDL.LU R8, [R1+0x40] ;  /* 0x0000400001087983 */ /* 0x001f280000300800 */
[----:B------:R0:W-:Y:S01]  /*e7d0*/  STL [R1+0x18a0], R7 ;  /* 0x0018a00701007387 */ /* 0x0001e20000100800 */
[----:B------:R-:W-:-:S03]  /*e7e0*/  LEA R6, P4, R19, R0, 0x1 ;  /* 0x0000000013067211 */ /* 0x000fc600078808ff */
[----:B0-----:R-:W4:Y:S04]  /*e7f0*/  LDL.LU R7, [R1+0x38] ;  /* 0x0000380001077983 */ /* 0x001f280000300800 */
[----:B------:R0:W-:Y:S04]  /*e800*/  STL [R1+0x18dc], R6 ;  /* 0x0018dc0601007387 */ /* 0x0001e80000100800 */
[----:B0-----:R-:W4:Y:S04]  /*e810*/  LDL.LU R6, [R1+0x34] ;  /* 0x0000340001067983 */ /* 0x001f280000300800 */
[----:B------:R0:W-:Y:S01]  /*e820*/  STL [R1+0x18a8], R20 ;  /* 0x0018a81401007387 */ /* 0x0001e20000100800 */
[----:B------:R-:W-:-:S03]  /*e830*/  LEA R21, P5, R18, R0, 0x1 ;  /* 0x0000000012157211 */ /* 0x000fc600078a08ff */
[----:B------:R-:W4:Y:S04]  /*e840*/  LDL.LU R26, [R1+0x30] ;  /* 0x00003000011a7983 */ /* 0x000f280000300800 */
[----:B------:R1:W-:Y:S01]  /*e850*/  STL [R1+0x18e4], R21 ;  /* 0x0018e41501007387 */ /* 0x0003e20000100800 */
[-C--:B0-----:R-:W-:Y:S02]  /*e860*/  LEA.HI.X.SX32 R20, R5, R2.reuse, 0x1, P6 ;  /* 0x0000000205147211 */ /* 0x081fe400030f0eff */
[----:B------:R-:W-:Y:S02]  /*e870*/  LEA.HI.X.SX32 R5, R4, R2, 0x1, P0 ;  /* 0x0000000204057211 */ /* 0x000fe400000f0eff */
[----:B-1----:R-:W-:Y:S01]  /*e880*/  LEA R21, P6, R17, R0, 0x1 ;  /* 0x0000000011157211 */ /* 0x002fe200078c08ff */
[----:B------:R-:W-:Y:S04]  /*e890*/  STL [R1+0x18b0], R20 ;  /* 0x0018b01401007387 */ /* 0x000fe80000100800 */
        /* <DEDUP_REMOVED lines=8> */
[----:B0-----:R-:W-:Y:S02]  /*e920*/  LEA.HI.X.SX32 R20, R25, R2, 0x1, P2 ;  /* 0x0000000219147211 */ /* 0x001fe400010f0eff */
[----:B---3--:R-:W-:Y:S01]  /*e930*/  LEA R21, P1, R15, R0, 0x1 ;  /* 0x000000000f157211 */ /* 0x008fe200078208ff */
[----:B-1----:R-:W3:Y:S04]  /*e940*/  LDL.LU R5, [R1+0x1fc] ;  /* 0x0001fc0001057983 */ /* 0x002ee80000300800 */
[----:B------:R-:W-:Y:S04]  /*e950*/  STL [R1+0x18fc], R21 ;  /* 0x0018fc1501007387 */ /* 0x000fe80000100800 */
[----:B------:R0:W-:Y:S04]  /*e960*/  STL [R1+0x18c8], R20 ;  /* 0x0018c81401007387 */ /* 0x0001e80000100800 */
[----:B------:R-:W3:Y:S01]  /*e970*/  LDL.LU R25, [R1+0xc] ;  /* 0x00000c0001197983 */ /* 0x000ee20000300800 */
[----:B0-----:R-:W-:-:S02]  /*e980*/  LEA.HI.X.SX32 R20, R27, R2, 0x1, P3 ;  /* 0x000000021b147211 */ /* 0x001fc400018f0eff */
[----:B----4-:R-:W-:-:S05]  /*e990*/  LEA R21, P2, R14, R0, 0x1 ;  /* 0x000000000e157211 */ /* 0x010fca00078408ff */
[----:B------:R-:W-:Y:S04]  /*e9a0*/  STL [R1+0x1904], R21 ;  /* 0x0019041501007387 */ /* 0x000fe80000100800 */
[----:B------:R-:W4:Y:S01]  /*e9b0*/  LDL.LU R27, [R1+0x200] ;  /* 0x00020000011b7983 */ /* 0x000f220000300800 */
[----:B------:R-:W-:-:S03]  /*e9c0*/  LEA.HI.X.SX32 R18, R18, R2, 0x1, P5 ;  /* 0x0000000212127211 */ /* 0x000fc600028f0eff */
[----:B------:R0:W-:Y:S02]  /*e9d0*/  STL [R1+0x18d0], R20 ;  /* 0x0018d01401007387 */ /* 0x0001e40000100800 */
[----:B0-----:R-:W-:Y:S02]  /*e9e0*/  LEA.HI.X.SX32 R20, R19, R2, 0x1, P4 ;  /* 0x0000000213147211 */ /* 0x001fe400020f0eff */
[----:B------:R-:W-:-:S05]  /*e9f0*/  LEA R21, P3, R13, R0, 0x1 ;  /* 0x000000000d157211 */ /* 0x000fca00078608ff */
[----:B------:R-:W-:Y:S04]  /*ea00*/  STL [R1+0x190c], R21 ;  /* 0x00190c1501007387 */ /* 0x000fe80000100800 */
[----:B------:R0:W-:Y:S01]  /*ea10*/  STL [R1+0x18d8], R20 ;  /* 0x0018d81401007387 */ /* 0x0001e20000100800 */
[----:B------:R-:W-:Y:S01]  /*ea20*/  LEA.HI.X.SX32 R15, R15, R2, 0x1, P1 ;  /* 0x000000020f0f7211 */ /* 0x000fe200008f0eff */
[----:B------:R-:W-:Y:S02]  /*ea30*/  IMAD R29, R29, UR7, RZ ;  /* 0x000000071d1d7c24 */ /* 0x000fe4000f8e02ff */
[----:B------:R-:W-:Y:S01]  /*ea40*/  IMAD R28, R28, UR7, RZ ;  /* 0x000000071c1c7c24 */ /* 0x000fe2000f8e02ff */
[----:B------:R-:W-:-:S05]  /*ea50*/  LEA R19, P4, R12, R0, 0x1 ;  /* 0x000000000c137211 */ /* 0x000fca00078808ff */
[----:B------:R1:W-:Y:S01]  /*ea60*/  STL [R1+0x1914], R19 ;  /* 0x0019141301007387 */ /* 0x0003e20000100800 */
[----:B0-----:R-:W-:-:S03]  /*ea70*/  LEA R20, P5, R11, R0, 0x1 ;  /* 0x000000000b147211 */ /* 0x001fc600078a08ff */
[----:B------:R0:W-:Y:S01]  /*ea80*/  STL [R1+0x18e0], R18 ;  /* 0x0018e01201007387 */ /* 0x0001e20000100800 */
[-C--:B-1----:R-:W-:Y:S02]  /*ea90*/  LEA.HI.X.SX32 R19, R17, R2.reuse, 0x1, P6 ;  /* 0x0000000211137211 */ /* 0x082fe400030f0eff */
[-C--:B------:R-:W-:Y:S01]  /*eaa0*/  LEA.HI.X.SX32 R17, R16, R2.reuse, 0x1, P0 ;  /* 0x0000000210117211 */ /* 0x080fe200000f0eff */
[----:B------:R-:W-:Y:S04]  /*eab0*/  STL [R1+0x191c], R20 ;  /* 0x00191c1401007387 */ /* 0x000fe80000100800 */
[----:B------:R-:W-:Y:S01]  /*eac0*/  STL [R1+0x18e8], R19 ;  /* 0x0018e81301007387 */ /* 0x000fe20000100800 */
[----:B------:R-:W-:Y:S02]  /*ead0*/  LEA.HI.X.SX32 R12, R12, R2, 0x1, P4 ;  /* 0x000000020c0c7211 */ /* 0x000fe400020f0eff */
[----:B0-----:R-:W-:-:S05]  /*eae0*/  LEA R18, P6, R10, R0, 0x1 ;  /* 0x000000000a127211 */ /* 0x001fca00078c08ff */
[----:B------:R-:W-:Y:S01]  /*eaf0*/  STL [R1+0x1924], R18 ;  /* 0x0019241201007387 */ /* 0x000fe20000100800 */
[----:B------:R-:W-:-:S03]  /*eb00*/  LEA R16, P0, R9, R0, 0x1 ;  /* 0x0000000009107211 */ /* 0x000fc600078008ff */
[----:B------:R-:W-:Y:S04]  /*eb10*/  STL [R1+0x18f0], R17 ;  /* 0x0018f01101007387 */ /* 0x000fe80000100800 */
[----:B------:R0:W-:Y:S04]  /*eb20*/  STL [R1+0x192c], R16 ;  /* 0x00192c1001007387 */ /* 0x0001e80000100800 */
[----:B------:R1:W-:Y:S01]  /*eb30*/  STL [R1+0x18f8], R15 ;  /* 0x0018f80f01007387 */ /* 0x0003e20000100800 */
[-C--:B0-----:R-:W-:Y:S02]  /*eb40*/  LEA.HI.X.SX32 R16, R14, R2.reuse, 0x1, P2 ;  /* 0x000000020e107211 */ /* 0x081fe400010f0eff */
[----:B------:R-:W-:-:S02]  /*eb50*/  LEA.HI.X.SX32 R14, R13, R2, 0x1, P3 ;  /* 0x000000020d0e7211 */ /* 0x000fc400018f0eff */
[----:B------:R-:W-:-:S05]  /*eb60*/  LEA R17, P1, R8, R0, 0x1 ;  /* 0x0000000008117211 */ /* 0x000fca00078208ff */
[----:B------:R-:W-:Y:S04]  /*eb70*/  STL [R1+0x1934], R17 ;  /* 0x0019341101007387 */ /* 0x000fe80000100800 */
[----:B------:R-:W-:Y:S01]  /*eb80*/  STL [R1+0x1900], R16 ;  /* 0x0019001001007387 */ /* 0x000fe20000100800 */
[----:B-1----:R-:W-:-:S05]  /*eb90*/  LEA R15, P2, R7, R0, 0x1 ;  /* 0x00000000070f7211 */ /* 0x002fca00078408ff */
[----:B------:R-:W-:Y:S04]  /*eba0*/  STL [R1+0x193c], R15 ;  /* 0x00193c0f01007387 */ /* 0x000fe80000100800 */
[----:B------:R0:W-:Y:S01]  /*ebb0*/  STL [R1+0x1908], R14 ;  /* 0x0019080e01007387 */ /* 0x0001e20000100800 */
[----:B------:R-:W-:-:S05]  /*ebc0*/  LEA R13, P3, R6, R0, 0x1 ;  /* 0x00000000060d7211 */ /* 0x000fca00078608ff */
[----:B------:R1:W-:Y:S01]  /*ebd0*/  STL [R1+0x1944], R13 ;  /* 0x0019440d01007387 */ /* 0x0003e20000100800 */
[----:B0-----:R-:W-:-:S03]  /*ebe0*/  LEA R14, P4, R26, R0, 0x1 ;  /* 0x000000001a0e7211 */ /* 0x001fc600078808ff */
[----:B------:R0:W-:Y:S01]  /*ebf0*/  STL [R1+0x1910], R12 ;  /* 0x0019100c01007387 */ /* 0x0001e20000100800 */
[-C--:B------:R-:W-:Y:S02]  /*ec00*/  LEA.HI.X.SX32 R9, R9, R2.reuse, 0x1, P0 ;  /* 0x0000000209097211 */ /* 0x080fe400000f0eff */
[-C--:B-1----:R-:W-:Y:S02]  /*ec10*/  LEA.HI.X.SX32 R13, R11, R2.reuse, 0x1, P5 ;  /* 0x000000020b0d7211 */ /* 0x082fe400028f0eff */
[----:B------:R-:W-:Y:S02]  /*ec20*/  LEA.HI.X.SX32 R11, R10, R2, 0x1, P6 ;  /* 0x000000020a0b7211 */ /* 0x000fe400030f0eff */
[-C--:B0-----:R-:W-:Y:S01]  /*ec30*/  LEA R12, P5, R29, R0.reuse, 0x1 ;  /* 0x000000001d0c7211 */ /* 0x081fe200078a08ff */
[----:B------:R-:W-:Y:S01]  /*ec40*/  STL [R1+0x1948], R14 ;  /* 0x0019480e01007387 */ /* 0x000fe20000100800 */
[----:B------:R-:W-:-:S03]  /*ec50*/  LEA R10, P6, R28, R0, 0x1 ;  /* 0x000000001c0a7211 */ /* 0x000fc600078c08ff */
[----:B------:R-:W-:Y:S04]  /*ec60*/  STL [R1+0x1918], R13 ;  /* 0x0019180d01007387 */ /* 0x000fe80000100800 */
[----:B------:R-:W-:Y:S04]  /*ec70*/  STL [R1+0x194c], R12 ;  /* 0x00194c0c01007387 */ /* 0x000fe80000100800 */
[----:B------:R0:W-:Y:S04]  /*ec80*/  STL [R1+0x1920], R11 ;  /* 0x0019200b01007387 */ /* 0x0001e80000100800 */
[----:B------:R1:W-:Y:S04]  /*ec90*/  STL [R1+0x1950], R10 ;  /* 0x0019500a01007387 */ /* 0x0003e80000100800 */
[----:B------:R2:W-:Y:S01]  /*eca0*/  STL [R1+0x1928], R9 ;  /* 0x0019280901007387 */ /* 0x0005e20000100800 */
[----:B0-----:R-:W-:-:S02]  /*ecb0*/  LEA R11, P0, R4, R0, 0x1 ;  /* 0x00000000040b7211 */ /* 0x001fc400078008ff */
[-C--:B-1----:R-:W-:Y:S02]  /*ecc0*/  LEA.HI.X.SX32 R10, R8, R2.reuse, 0x1, P1 ;  /* 0x00000002080a7211 */ /* 0x082fe400008f0eff */
[-C--:B------:R-:W-:Y:S01]  /*ecd0*/  LEA.HI.X.SX32 R8, R7, R2.reuse, 0x1, P2 ;  /* 0x0000000207087211 */ /* 0x080fe200010f0eff */
[----:B------:R-:W-:Y:S01]  /*ece0*/  STL [R1+0x1954], R11 ;  /* 0x0019540b01007387 */ /* 0x000fe20000100800 */
[----:B------:R-:W-:-:S03]  /*ecf0*/  LEA.HI.X.SX32 R7, R6, R2, 0x1, P3 ;  /* 0x0000000206077211 */ /* 0x000fc600018f0eff */
[----:B------:R-:W-:Y:S01]  /*ed00*/  STL [R1+0x1930], R10 ;  /* 0x0019300a01007387 */ /* 0x000fe20000100800 */
[----:B--2---:R-:W-:-:S05]  /*ed10*/  LEA R9, P1, R3, R0, 0x1 ;  /* 0x0000000003097211 */ /* 0x004fca00078208ff */
[----:B------:R-:W-:Y:S04]  /*ed20*/  STL [R1+0x1958], R9 ;  /* 0x0019580901007387 */ /* 0x000fe80000100800 */
[----:B------:R-:W-:Y:S04]  /*ed30*/  STL [R1+0x1938], R8 ;  /* 0x0019380801007387 */ /* 0x000fe80000100800 */
[----:B------:R-:W-:Y:S01]  /*ed40*/  STL [R1+0x1940], R7 ;  /* 0x0019400701007387 */ /* 0x000fe20000100800 */
[----:B---3--:R-:W-:-:S04]  /*ed50*/  LEA R16, P2, R5, UR12, 0x1 ;  /* 0x0000000c05107c11 */ /* 0x008fc8000f8408ff */
[----:B------:R-:W-:Y:S02]  /*ed60*/  LEA.HI.X.SX32 R17, R5, UR13, 0x1, P2 ;  /* 0x0000000d05117c11 */ /* 0x000fe400090f0eff */
[----:B------:R-:W-:Y:S02]  /*ed70*/  LEA R6, P3, R25, R0, 0x1 ;  /* 0x0000000019067211 */ /* 0x000fe400078608ff */
[-C--:B------:R-:W-:Y:S02]  /*ed80*/  LEA.HI.X.SX32 R0, R26, R2.reuse, 0x1, P4 ;  /* 0x000000021a007211 */ /* 0x080fe400020f0eff */
[-C--:B------:R-:W-:Y:S01]  /*ed90*/  LEA.HI.X.SX32 R5, R28, R2.reuse, 0x1, P6 ;  /* 0x000000021c057211 */ /* 0x080fe200030f0eff */
[----:B------:R-:W-:Y:S01]  /*eda0*/  STL [R1+0x1668], R6 ;  /* 0x0016680601007387 */ /* 0x000fe20000100800 */
[----:B------:R-:W0:Y:S03]  /*edb0*/  LDC R26, c[0x0][0x238] ;  /* 0x00008e00ff1a7b82 */ /* 0x000e260000000800 */
[----:B------:R1:W-:Y:S02]  /*edc0*/  STL [R1+0x1654], R0 ;  /* 0x0016540001007387 */ /* 0x0003e40000100800 */
[----:B-1----:R-:W-:-:S02]  /*edd0*/  LEA.HI.X.SX32 R0, R29, R2, 0x1, P5 ;  /* 0x000000021d007211 */ /* 0x002fc400028f0eff */
[----:B------:R-:W2:Y:S04]  /*ede0*/  LDL.LU R29, [R1+0x1a88] ;  /* 0x001a8800011d7983 */ /* 0x000ea80000300800 */
[----:B------:R-:W3:Y:S01]  /*edf0*/  LDL.LU R28, [R1+0x1a84] ;  /* 0x001a8400011c7983 */ /* 0x000ee20000300800 */
[----:B----4-:R-:W-:-:S03]  /*ee00*/  LEA R14, P4, R27, UR12, 0x1 ;  /* 0x0000000c1b0e7c11 */ /* 0x010fc6000f8808ff */
[----:B------:R1:W-:Y:S01]  /*ee10*/  STL [R1+0x1658], R0 ;  /* 0x0016580001007387 */ /* 0x0003e20000100800 */
[-C--:B------:R-:W-:Y:S01]  /*ee20*/  LEA.HI.X.SX32 R3, R3, R2.reuse, 0x1, P1 ;  /* 0x0000000203037211 */ /* 0x080fe200008f0eff */
[----:B0-----:R-:W-:Y:S01]  /*ee30*/  IMAD R26, R26, 0x1f, RZ ;  /* 0x0000001f1a1a7824 */ /* 0x001fe200078e02ff */
[----:B------:R-:W-:Y:S01]  /*ee40*/  LEA.HI.X.SX32 R15, R27, UR13, 0x1, P4 ;  /* 0x0000000d1b0f7c11 */ /* 0x000fe2000a0f0eff */
[----:B------:R0:W-:Y:S01]  /*ee50*/  STL [R1+0x165c], R5 ;  /* 0x00165c0501007387 */ /* 0x0001e20000100800 */
[----:B------:R-:W4:Y:S01]  /*ee60*/  LDC R27, c[0x0][0x238] ;  /* 0x00008e00ff1b7b82 */ /* 0x000f220000000800 */
[----:B-1----:R-:W-:Y:S02]  /*ee70*/  LEA.HI.X.SX32 R0, R4, R2, 0x1, P0 ;  /* 0x0000000204007211 */ /* 0x002fe400000f0eff */
[----:B------:R-:W-:Y:S04]  /*ee80*/  STL.64 [R1+0x10e0], R16 ;  /* 0x0010e01001007387 */ /* 0x000fe80000100a00 */
[----:B------:R1:W-:Y:S01]  /*ee90*/  STL [R1+0x1660], R0 ;  /* 0x0016600001007387 */ /* 0x0003e20000100800 */
[----:B0-----:R-:W-:-:S03]  /*eea0*/  IMAD.WIDE R4, R26, 0x2, R16 ;  /* 0x000000021a047825 */ /* 0x001fc600078e0210 */
[----:B------:R-:W-:Y:S01]  /*eeb0*/  STL [R1+0x1664], R3 ;  /* 0x0016640301007387 */ /* 0x000fe20000100800 */
[----:B-1----:R-:W-:-:S05]  /*eec0*/  LEA.HI.X.SX32 R0, R25, R2, 0x1, P3 ;  /* 0x0000000219007211 */ /* 0x002fca00018f0eff */
[----:B------:R4:W-:Y:S04]  /*eed0*/  STL [R1+0x1270], R0 ;  /* 0x0012700001007387 */ /* 0x0009e80000100800 */
[----:B------:R-:W-:Y:S01]  /*eee0*/  STL [R1+0x1290], R4 ;  /* 0x0012900401007387 */ /* 0x000fe20000100800 */
[C---:B----4-:R-:W-:Y:S02]  /*eef0*/  IMAD R0, R27.reuse, 0x1e, RZ ;  /* 0x0000001e1b007824 */ /* 0x050fe400078e02ff */
[----:B------:R-:W-:Y:S01]  /*ef00*/  IMAD R10, R27, 0x1d, RZ ;  /* 0x0000001d1b0a7824 */ /* 0x000fe200078e02ff */
[----:B--2---:R-:W-:Y:S02]  /*ef10*/  LEA R12, P0, R29, UR12, 0x1 ;  /* 0x0000000c1d0c7c11 */ /* 0x004fe4000f8008ff */
[----:B---3--:R-:W-:-:S02]  /*ef20*/  LEA R3, P1, R28, UR12, 0x1 ;  /* 0x0000000c1c037c11 */ /* 0x008fc4000f8208ff */
[----:B------:R-:W-:Y:S02]  /*ef30*/  LEA.HI.X.SX32 R13, R29, UR13, 0x1, P0 ;  /* 0x0000000d1d0d7c11 */ /* 0x000fe400080f0eff */
[----:B------:R-:W-:Y:S01]  /*ef40*/  LEA.HI.X.SX32 R2, R28, UR13, 0x1, P1 ;  /* 0x0000000d1c027c11 */ /* 0x000fe200088f0eff */
[----:B------:R0:W-:Y:S04]  /*ef50*/  STL [R1+0x126c], R3 ;  /* 0x00126c0301007387 */ /* 0x0001e80000100800 */
[----:B------:R1:W-:Y:S04]  /*ef60*/  STL [R1+0x128c], R5 ;  /* 0x00128c0501007387 */ /* 0x0003e80000100800 */
[----:B------:R-:W-:Y:S01]  /*ef70*/  STL.64 [R1+0x10f0], R14 ;  /* 0x0010f00e01007387 */ /* 0x000fe20000100a00 */
[----:B0-----:R-:W-:-:S03]  /*ef80*/  LOP3.LUT R3, R3, R2, RZ, 0x3c, !PT ;  /* 0x0000000203037212 */ /* 0x001fc600078e3cff */
[----:B------:R0:W5:Y:S04]  /*ef90*/  LDL.LU R29, [R1+0x1a80] ;  /* 0x001a8000011d7983 */ /* 0x0001680000300800 */
[----:B------:R0:W5:Y:S04]  /*efa0*/  LDL.LU R28, [R1+0x1a7c] ;  /* 0x001a7c00011c7983 */ /* 0x0001680000300800 */
[----:B------:R-:W-:Y:S04]  /*efb0*/  STL.64 [R1+0x10e8], R12 ;  /* 0x0010e80c01007387 */ /* 0x000fe80000100a00 */
[----:B------:R2:W-:Y:S01]  /*efc0*/  STL [R1+0x1268], R2 ;  /* 0x0012680201007387 */ /* 0x0005e20000100800 */
[----:B-1----:R-:W-:Y:S01]  /*efd0*/  IMAD.WIDE R4, R26, 0x2, R14 ;  /* 0x000000021a047825 */ /* 0x002fe200078e020e */
[----:B--2---:R-:W-:-:S03]  /*efe0*/  LOP3.LUT R2, R3, R2, RZ, 0x3c, !PT ;  /* 0x0000000203027212 */ /* 0x004fc600078e3cff */
[C---:B------:R-:W-:Y:S01]  /*eff0*/  IMAD.WIDE R6, R26.reuse, 0x2, R12 ;  /* 0x000000021a067825 */ /* 0x040fe200078e020c */
[----:B------:R-:W-:Y:S01]  /*f000*/  LOP3.LUT R3, R3, R2, RZ, 0x3c, !PT ;  /* 0x0000000203037212 */ /* 0x000fe200078e3cff */
[----:B------:R-:W-:Y:S02]  /*f010*/  STL [R1+0x1298], R4 ;  /* 0x0012980401007387 */ /* 0x000fe40000100800 */
[----:B------:R-:W-:Y:S02]  /*f020*/  IMAD.WIDE R8, R26, 0x2, R2 ;  /* 0x000000021a087825 */ /* 0x000fe400078e0202 */
[----:B------:R1:W-:Y:S04]  /*f030*/  STL [R1+0x1294], R5 ;  /* 0x0012940501007387 */ /* 0x0003e80000100800 */
[----:B------:R-:W-:Y:S04]  /*f040*/  STL [R1+0x12a0], R6 ;  /* 0x0012a00601007387 */ /* 0x000fe80000100800 */
[----:B------:R2:W-:Y:S01]  /*f050*/  STL [R1+0x129c], R7 ;  /* 0x00129c0701007387 */ /* 0x0005e20000100800 */
[----:B-1----:R-:W-:-:S03]  /*f060*/  IMAD.WIDE R4, R0, 0x2, R16 ;  /* 0x0000000200047825 */ /* 0x002fc600078e0210 */
[----:B------:R-:W-:Y:S04]  /*f070*/  STL [R1+0x12a8], R8 ;  /* 0x0012a80801007387 */ /* 0x000fe80000100800 */
[----:B------:R1:W-:Y:S01]  /*f080*/  STL [R1+0x12a4], R9 ;  /* 0x0012a40901007387 */ /* 0x0003e20000100800 */
[----:B--2---:R-:W-:-:S03]  /*f090*/  IMAD.WIDE R6, R0, 0x2, R14 ;  /* 0x0000000200067825 */ /* 0x004fc600078e020e */
[----:B------:R-:W-:Y:S04]  /*f0a0*/  STL [R1+0x12b0], R4 ;  /* 0x0012b00401007387 */ /* 0x000fe80000100800 */
[----:B------:R2:W-:Y:S01]  /*f0b0*/  STL [R1+0x12ac], R5 ;  /* 0x0012ac0501007387 */ /* 0x0005e20000100800 */
[----:B-1----:R-:W-:-:S03]  /*f0c0*/  IMAD.WIDE R8, R0, 0x2, R2 ;  /* 0x0000000200087825 */ /* 0x002fc600078e0202 */
[----:B------:R-:W-:Y:S01]  /*f0d0*/  STL [R1+0x12b8], R6 ;  /* 0x0012b80601007387 */ /* 0x000fe20000100800 */
[----:B--2---:R-:W-:-:S03]  /*f0e0*/  IMAD.WIDE R4, R0, 0x2, R12 ;  /* 0x0000000200047825 */ /* 0x004fc600078e020c */
[----:B------:R1:W-:Y:S04]  /*f0f0*/  STL [R1+0x12b4], R7 ;  /* 0x0012b40701007387 */ /* 0x0003e80000100800 */
[----:B------:R-:W-:Y:S04]  /*f100*/  STL [R1+0x12c0], R4 ;  /* 0x0012c00401007387 */ /* 0x000fe80000100800 */
[----:B------:R2:W-:Y:S01]  /*f110*/  STL [R1+0x12bc], R5 ;  /* 0x0012bc0501007387 */ /* 0x0005e20000100800 */
[----:B-1----:R-:W-:-:S03]  /*f120*/  IMAD.WIDE R6, R10, 0x2, R16 ;  /* 0x000000020a067825 */ /* 0x002fc600078e0210 */
[----:B------:R-:W-:Y:S04]  /*f130*/  STL [R1+0x12c8], R8 ;  /* 0x0012c80801007387 */ /* 0x000fe80000100800 */
[----:B------:R1:W-:Y:S01]  /*f140*/  STL [R1+0x12c4], R9 ;  /* 0x0012c40901007387 */ /* 0x0003e20000100800 */
[----:B--2---:R-:W-:-:S03]  /*f150*/  IMAD.WIDE R4, R10, 0x2, R14 ;  /* 0x000000020a047825 */ /* 0x004fc600078e020e */
[----:B------:R-:W-:Y:S01]  /*f160*/  STL [R1+0x12d0], R6 ;  /* 0x0012d00601007387 */ /* 0x000fe20000100800 */
[----:B------:R-:W-:-:S03]  /*f170*/  IMAD R0, R27, 0x1c, RZ ;  /* 0x0000001c1b007824 */ /* 0x000fc600078e02ff */
        /* <DEDUP_REMOVED lines=155> */
[----:B------:R-:W-:-:S03]  /*fb30*/  IMAD.SHL.U32 R0, R27, 0x10, RZ ;  /* 0x000000101b007824 */ /* 0x000fc600078e00ff */
        /* <DEDUP_REMOVED lines=197> */
[----:B------:R-:W-:-:S03]  /*10790*/  IMAD.WIDE R10, R11, 0x2, R2 ;  /* 0x000000020b0a7825 */ /* 0x000fc600078e0202 */
[----:B------:R1:W-:Y:S01]  /*107a0*/  STL [R1+0x1634], R7 ;  /* 0x0016340701007387 */ /* 0x0003e20000100800 */
[----:B--2---:R-:W-:-:S03]  /*107b0*/  IMAD.WIDE R4, R27, 0x2, R16 ;  /* 0x000000021b047825 */ /* 0x004fc600078e0210 */
[----:B------:R-:W-:Y:S04]  /*107c0*/  STL [R1+0x1640], R8 ;  /* 0x0016400801007387 */ /* 0x000fe80000100800 */
[----:B------:R2:W-:Y:S01]  /*107d0*/  STL [R1+0x163c], R9 ;  /* 0x00163c0901007387 */ /* 0x0005e20000100800 */
[----:B-1----:R-:W-:-:S03]  /*107e0*/  IMAD.WIDE R6, R27, 0x2, R14 ;  /* 0x000000021b067825 */ /* 0x002fc600078e020e */
[----:B------:R-:W-:Y:S01]  /*107f0*/  STL [R1+0x1648], R10 ;  /* 0x0016480a01007387 */ /* 0x000fe20000100800 */
[----:B------:R-:W-:-:S03]  /*10800*/  IMAD.WIDE R2, R27, 0x2, R2 ;  /* 0x000000021b027825 */ /* 0x000fc600078e0202 */
[----:B------:R-:W-:Y:S01]  /*10810*/  STL [R1+0x1644], R11 ;  /* 0x0016440b01007387 */ /* 0x000fe20000100800 */
[----:B--2---:R-:W-:-:S03]  /*10820*/  IMAD.WIDE R8, R27, 0x2, R12 ;  /* 0x000000021b087825 */ /* 0x004fc600078e020c */
[----:B------:R-:W-:Y:S04]  /*10830*/  STL [R1+0x1650], R4 ;  /* 0x0016500401007387 */ /* 0x000fe80000100800 */
[----:B------:R-:W-:Y:S04]  /*10840*/  STL [R1+0x164c], R5 ;  /* 0x00164c0501007387 */ /* 0x000fe80000100800 */
[----:B------:R-:W-:Y:S04]  /*10850*/  STL [R1+0x1278], R6 ;  /* 0x0012780601007387 */ /* 0x000fe80000100800 */
[----:B------:R-:W-:Y:S04]  /*10860*/  STL [R1+0x1274], R7 ;  /* 0x0012740701007387 */ /* 0x000fe80000100800 */
[----:B------:R-:W-:Y:S04]  /*10870*/  STL [R1+0x1280], R8 ;  /* 0x0012800801007387 */ /* 0x000fe80000100800 */
[----:B------:R-:W-:Y:S04]  /*10880*/  STL [R1+0x127c], R9 ;  /* 0x00127c0901007387 */ /* 0x000fe80000100800 */
[----:B------:R1:W-:Y:S04]  /*10890*/  STL [R1+0x1288], R2 ;  /* 0x0012880201007387 */ /* 0x0003e80000100800 */
[----:B------:R2:W-:Y:S04]  /*108a0*/  STL [R1+0x1284], R3 ;  /* 0x0012840301007387 */ /* 0x0005e80000100800 */
[----:B------:R0:W-:Y:S04]  /*108b0*/  STL [R1+0x1264], RZ ;  /* 0x001264ff01007387 */ /* 0x0001e80000100800 */
        /* <DEDUP_REMOVED lines=922> */
[----:B------:R0:W-:Y:S01]  /*14260*/  STL [R1+0xbb8], RZ ;  /* 0x000bb8ff01007387 */ /* 0x0001e20000100800 */
[----:B------:R-:W3:Y:S03]  /*14270*/  S2R R26, SR_TID.X ;  /* 0x00000000001a7919 */ /* 0x000ee60000002100 */
        /* <DEDUP_REMOVED lines=29> */
[----:B---3--:R-:W-:-:S03]  /*14450*/  LOP3.LUT R26, R26, 0x3f, RZ, 0xc0, !PT ;  /* 0x0000003f1a1a7812 */ /* 0x008fc600078ec0ff */
[----:B------:R0:W-:Y:S04]  /*14460*/  STL [R1+0xb30], RZ ;  /* 0x000b30ff01007387 */ /* 0x0001e80000100800 */
[----:B------:R0:W-:Y:S04]  /*14470*/  STL [R1+0xb34], RZ ;  /* 0x000b34ff01007387 */ /* 0x0001e80000100800 */
[----:B------:R0:W-:Y:S04]  /*14480*/  STL [R1+0xb38], RZ ;  /* 0x000b38ff01007387 */ /* 0x0001e80000100800 */
[----:B------:R0:W-:Y:S04]  /*14490*/  STL [R1+0xb3c], RZ ;  /* 0x000b3cff01007387 */ /* 0x0001e80000100800 */
[----:B------:R0:W-:Y:S01]  /*144a0*/  STL [R1+0x280], RZ ;  /* 0x000280ff01007387 */ /* 0x0001e20000100800 */
[----:B-1----:R-:W-:-:S02]  /*144b0*/  IMAD.SHL.U32 R2, R26, 0x2, RZ ;  /* 0x000000021a027824 */ /* 0x002fc400078e00ff */
[----:B------:R-:W1:Y:S01]  /*144c0*/  LDC R26, c[0x0][0x230] ;  /* 0x00008c00ff1a7b82 */ /* 0x000e620000000800 */
        /* <DEDUP_REMOVED lines=25> */
[----:B-1----:R-:W-:-:S03]  /*14660*/  VIADD R26, R26, 0x1f ;  /* 0x0000001f1a1a7836 */ /* 0x002fc60000000000 */
[----:B------:R0:W-:Y:S04]  /*14670*/  STL [R1+0x178], RZ ;  /* 0x000178ff01007387 */ /* 0x0001e80000100800 */
[----:B------:R0:W-:Y:S04]  /*14680*/  STL [R1+0x17c], RZ ;  /* 0x00017cff01007387 */ /* 0x0001e80000100800 */
[----:B------:R0:W-:Y:S04]  /*14690*/  STL [R1+0x160], RZ ;  /* 0x000160ff01007387 */ /* 0x0001e80000100800 */
[----:B------:R0:W-:Y:S01]  /*146a0*/  STL [R1+0x164], RZ ;  /* 0x000164ff01007387 */ /* 0x0001e20000100800 */
[----:B--2---:R-:W-:-:S03]  /*146b0*/  IMAD.SHL.U32 R3, R27, 0x20, RZ ;  /* 0x000000201b037824 */ /* 0x004fc600078e00ff */
[----:B------:R0:W-:Y:S01]  /*146c0*/  STL [R1+0x168], RZ ;  /* 0x000168ff01007387 */ /* 0x0001e20000100800 */
[----:B------:R-:W-:-:S03]  /*146d0*/  SHF.R.S32.HI R27, RZ, 0x1f, R26 ;  /* 0x0000001fff1b7819 */ /* 0x000fc6000001141a */
[----:B------:R0:W-:Y:S04]  /*146e0*/  STL [R1+0x16c], RZ ;  /* 0x00016cff01007387 */ /* 0x0001e80000100800 */
[----:B------:R0:W-:Y:S04]  /*146f0*/  STL [R1+0x150], RZ ;  /* 0x000150ff01007387 */ /* 0x0001e80000100800 */
[----:B------:R0:W-:Y:S04]  /*14700*/  STL [R1+0x154], RZ ;  /* 0x000154ff01007387 */ /* 0x0001e80000100800 */
[----:B------:R0:W-:Y:S01]  /*14710*/  STL [R1+0x158], RZ ;  /* 0x000158ff01007387 */ /* 0x0001e20000100800 */
[----:B------:R-:W-:-:S03]  /*14720*/  LEA.HI R27, R27, R26, RZ, 0x5 ;  /* 0x0000001a1b1b7211 */ /* 0x000fc600078f28ff */
[----:B------:R0:W-:Y:S04]  /*14730*/  STL [R1+0x15c], RZ ;  /* 0x00015cff01007387 */ /* 0x0001e80000100800 */
[----:B------:R0:W-:Y:S04]  /*14740*/  STL [R1+0x140], RZ ;  /* 0x000140ff01007387 */ /* 0x0001e80000100800 */
[----:B------:R0:W-:Y:S04]  /*14750*/  STL [R1+0x144], RZ ;  /* 0x000144ff01007387 */ /* 0x0001e80000100800 */
[----:B------:R0:W-:Y:S04]  /*14760*/  STL [R1+0x148], RZ ;  /* 0x000148ff01007387 */ /* 0x0001e80000100800 */
[----:B------:R0:W-:Y:S01]  /*14770*/  STL [R1+0x14c], RZ ;  /* 0x00014cff01007387 */ /* 0x0001e20000100800 */
[----:B------:R-:W-:-:S03]  /*14780*/  SHF.R.S32.HI R4, RZ, 0x5, R27 ;  /* 0x00000005ff047819 */ /* 0x000fc6000001141b */
[----:B------:R0:W-:Y:S04]  /*14790*/  STL [R1+0x130], RZ ;  /* 0x000130ff01007387 */ /* 0x0001e80000100800 */
[----:B------:R0:W-:Y:S04]  /*147a0*/  STL [R1+0x134], RZ ;  /* 0x000134ff01007387 */ /* 0x0001e80000100800 */
[----:B------:R0:W-:Y:S04]  /*147b0*/  STL [R1+0x138], RZ ;  /* 0x000138ff01007387 */ /* 0x0001e80000100800 */
[----:B------:R0:W-:Y:S04]  /*147c0*/  STL [R1+0x13c], RZ ;  /* 0x00013cff01007387 */ /* 0x0001e80000100800 */
[----:B------:R-:W2:Y:S04]  /*147d0*/  LDL R27, [R1+0x10d0] ;  /* 0x0010d000011b7983 */ /* 0x000ea80000100800 */
        /* <DEDUP_REMOVED lines=13> */
[----:B------:R0:W-:Y:S01]  /*148b0*/  STL [R1+0xf0], RZ ;  /* 0x0000f0ff01007387 */ /* 0x0001e20000100800 */
[----:B------:R-:W-:-:S03]  /*148c0*/  SHF.L.U64.HI R0, R3, 0x1, R0 ;  /* 0x0000000103007819 */ /* 0x000fc60000010200 */
[----:B------:R0:W-:Y:S01]  /*148d0*/  STL [R1+0xf4], RZ ;  /* 0x0000f4ff01007387 */ /* 0x0001e20000100800 */
[----:B------:R-:W-:-:S03]  /*148e0*/  LOP3.LUT R3, R2, 0x10, RZ, 0x3c, !PT ;  /* 0x0000001002037812 */ /* 0x000fc600078e3cff */
[----:B------:R0:W-:Y:S01]  /*148f0*/  STL [R1+0xf8], RZ ;  /* 0x0000f8ff01007387 */ /* 0x0001e20000100800 */
[----:B------:R-:W-:-:S03]  /*14900*/  LOP3.LUT R5, R2, 0x20, RZ, 0x3c, !PT ;  /* 0x0000002002057812 */ /* 0x000fc600078e3cff */
[----:B------:R0:W-:Y:S01]  /*14910*/  STL [R1+0xfc], RZ ;  /* 0x0000fcff01007387 */ /* 0x0001e20000100800 */
[----:B------:R-:W-:-:S03]  /*14920*/  LOP3.LUT R3, R2, 0x40, RZ, 0x3c, !PT ;  /* 0x0000004002037812 */ /* 0x000fc600078e3cff */
[----:B------:R0:W-:Y:S01]  /*14930*/  STL [R1+0xe0], RZ ;  /* 0x0000e0ff01007387 */ /* 0x0001e20000100800 */
[----:B------:R-:W-:-:S03]  /*14940*/  LOP3.LUT R5, R2, 0x50, RZ, 0x3c, !PT ;  /* 0x0000005002057812 */ /* 0x000fc600078e3cff */
[----:B------:R0:W-:Y:S01]  /*14950*/  STL [R1+0xe4], RZ ;  /* 0x0000e4ff01007387 */ /* 0x0001e20000100800 */
[C---:B------:R-:W-:Y:S02]  /*14960*/  LOP3.LUT R4, R2.reuse, 0x30, RZ, 0x3c, !PT ;  /* 0x0000003002047812 */ /* 0x040fe400078e3cff */
[C---:B------:R-:W-:Y:S01]  /*14970*/  LOP3.LUT R3, R2.reuse, 0x70, RZ, 0x3c, !PT ;  /* 0x0000007002037812 */ /* 0x040fe200078e3cff */
[----:B------:R0:W-:Y:S01]  /*14980*/  STL [R1+0xe8], RZ ;  /* 0x0000e8ff01007387 */ /* 0x0001e20000100800 */
[----:B------:R-:W-:-:S03]  /*14990*/  LOP3.LUT R4, R2, 0x60, RZ, 0x3c, !PT ;  /* 0x0000006002047812 */ /* 0x000fc600078e3cff */
[----:B------:R0:W-:Y:S04]  /*149a0*/  STL [R1+0xec], RZ ;  /* 0x0000ecff01007387 */ /* 0x0001e80000100800 */
[----:B------:R0:W-:Y:S04]  /*149b0*/  STL [R1+0xd0], RZ ;  /* 0x0000d0ff01007387 */ /* 0x0001e80000100800 */
[----:B------:R0:W-:Y:S04]  /*149c0*/  STL [R1+0xd4], RZ ;  /* 0x0000d4ff01007387 */ /* 0x0001e80000100800 */
[----:B------:R0:W-:Y:S04]  /*149d0*/  STL [R1+0xd8], RZ ;  /* 0x0000d8ff01007387 */ /* 0x0001e80000100800 */
[----:B------:R0:W-:Y:S01]  /*149e0*/  STL [R1+0xdc], RZ ;  /* 0x0000dcff01007387 */ /* 0x0001e20000100800 */
[----:B------:R-:W-:-:S04]  /*149f0*/  USHF.L.U32 UR6, UR6, 0x5, URZ ;  /* 0x0000000506067899 */ /* 0x000fc8000800063f */
[----:B------:R-:W-:Y:S02]  /*14a00*/  USHF.R.S32.HI UR7, URZ, 0x1f, UR6 ;  /* 0x0000001f3f077899 */ /* 0x000fe40008011406 */
[----:B------:R-:W-:Y:S02]  /*14a10*/  ULEA UR4, UR4, UR5, 0x4 ;  /* 0x0000000504047291 */ /* 0x000fe4000f8e203f */
[----:B------:R-:W-:Y:S02]  /*14a20*/  USHF.L.U32 UR10, UR6, 0x1, URZ ;  /* 0x00000001060a7899 */ /* 0x000fe4000800063f */
[----:B------:R-:W-:Y:S01]  /*14a30*/  USHF.L.U64.HI UR7, UR6, 0x1, UR7 ;  /* 0x0000000106077899 */ /* 0x000fe20008010207 */
[C---:B--2---:R-:W-:Y:S02]  /*14a40*/  LOP3.LUT R5, R27.reuse, 0x20, RZ, 0x3c, !PT ;  /* 0x000000201b057812 */ /* 0x044fe400078e3cff */
[C---:B------:R-:W-:Y:S02]  /*14a50*/  LOP3.LUT R3, R27.reuse, 0x60, RZ, 0x3c, !PT ;  /* 0x000000601b037812 */ /* 0x040fe400078e3cff */
[----:B------:R-:W-:Y:S01]  /*14a60*/  LOP3.LUT R4, R27, 0x40, RZ, 0x3c, !PT ;  /* 0x000000401b047812 */ /* 0x000fe200078e3cff */
[----:B------:R0:W-:Y:S04]  /*14a70*/  STL [R1+0x1a78], R5 ;  /* 0x001a780501007387 */ /* 0x0001e80000100800 */
[----:B------:R0:W-:Y:S04]  /*14a80*/  STL [R1+0x1a70], R3 ;  /* 0x001a700301007387 */ /* 0x0001e80000100800 */
[----:B------:R0:W-:Y:S02]  /*14a90*/  STL [R1+0x1a74], R4 ;  /* 0x001a740401007387 */ /* 0x0001e40000100800 */
.L_x_1:
[----:B0-----:R-:W2:Y:S01]  /*14aa0*/  LDL R5, [R1+0x1268] ;  /* 0x0012680001057983 */ /* 0x001ea20000100800 */
[----:B------:R-:W0:Y:S03]  /*14ab0*/  LDC R3, c[0x0][0x230] ;  /* 0x00008c00ff037b82 */ /* 0x000e260000000800 */
[----:B--2---:R1:W-:Y:S04]  /*14ac0*/  STL [R1+0x402c], R5 ;  /* 0x00402c0501007387 */ /* 0x0043e80000100800 */
[----:B------:R-:W2:Y:S04]  /*14ad0*/  LDL R4, [R1+0x126c] ;  /* 0x00126c0001047983 */ /* 0x000ea80000100800 */
[----:B-1----:R-:W0:Y:S04]  /*14ae0*/  LDL R5, [R1+0x1264] ;  /* 0x0012640001057983 */ /* 0x002e280000100800 */
[----:B------:R-:W-:Y:S04]  /*14af0*/  STL [R1+0x3fb8], R25 ;  /* 0x003fb81901007387 */ /* 0x000fe80000100800 */
        /* <DEDUP_REMOVED lines=13> */
[----:B------:R1:W-:Y:S04]  /*14bd0*/  STL [R1+0x4028], R25 ;  /* 0x0040281901007387 */ /* 0x0003e80000100800 */
        /* <DEDUP_REMOVED lines=43> */
[----:B-----5:R-:W-:Y:S04]  /*14e90*/  STL [R1+0x3f40], R24 ;  /* 0x003f401801007387 */ /* 0x020fe80000100800 */
        /* <DEDUP_REMOVED lines=39> */
[----:B------:R-:W-:Y:S01]  /*15110*/  STL [R1+0x3edc], R2 ;  /* 0x003edc0201007387 */ /* 0x000fe20000100800 */
[----:B0-----:R-:W-:-:S03]  /*15120*/  IMAD R3, R5, -0x20, R3 ;  /* 0xffffffe005037824 */ /* 0x001fc600078e0203 */
[----:B------:R-:W-:Y:S04]  /*15130*/  STL [R1+0x1bb8], R0 ;  /* 0x001bb80001007387 */ /* 0x000fe80000100800 */
[----:B-----5:R-:W-:Y:S04]  /*15140*/  STL [R1+0x1a80], R29 ;  /* 0x001a801d01007387 */ /* 0x020fe80000100800 */
[----:B------:R-:W-:Y:S04]  /*15150*/  STL [R1+0x1a7c], R28 ;  /* 0x001a7c1c01007387 */ /* 0x000fe80000100800 */
[----:B------:R-:W-:Y:S04]  /*15160*/  STL [R1+0x3e00], R28 ;  /* 0x003e001c01007387 */ /* 0x000fe80000100800 */
[----:B------:R-:W2:Y:S01]  /*15170*/  LDL.LU R5, [R1+0x402c] ;  /* 0x00402c0001057983 */ /* 0x000ea20000300800 */
[----:B------:R-:W-:-:S02]  /*15180*/  ISETP.GT.AND P0, PT, R3, RZ, PT ;  /* 0x000000ff0300720c */ /* 0x000fc40003f04270 */
[----:B-1----:R-:W-:-:S11]  /*15190*/  PRMT R25, RZ, 0x7610, R25 ;  /* 0x00007610ff197816 */ /* 0x002fd60000000019 */
[----:B--2---:R-:W2:Y:S01]  /*151a0*/  @P0 LDG.E.U16 R25, desc[UR8][R4.64] ;  /* 0x0000000804190981 */ /* 0x004ea2000c1e1500 */
[----:B---3--:R-:W-:-:S03]  /*151b0*/  PRMT R26, RZ, 0x7610, R26 ;  /* 0x00007610ff1a7816 */ /* 0x008fc6000000001a */
[----:B--2---:R0:W-:Y:S04]  /*151c0*/  STL [R1+0x14], R25 ;  /* 0x0000141901007387 */ /* 0x0041e80000100800 */
[----:B0-----:R-:W2:Y:S04]  /*151d0*/  LDL.LU R25, [R1+0x4028] ;  /* 0x0040280001197983 */ /* 0x001ea80000300800 */
[----:B------:R-:W3:Y:S04]  /*151e0*/  LDL.64 R4, [R1+0x10e8] ;  /* 0x0010e80001047983 */ /* 0x000ee80000100a00 */
[----:B---3--:R-:W3:Y:S01]  /*151f0*/  @P0 LDG.E.U16 R26, desc[UR8][R4.64] ;  /* 0x00000008041a0981 */ /* 0x008ee2000c1e1500 */
[----:B--2---:R-:W-:-:S03]  /*15200*/  PRMT R25, RZ, 0x7610, R25 ;  /* 0x00007610ff197816 */ /* 0x004fc60000000019 */
[----:B---3--:R0:W-:Y:S04]  /*15210*/  STL [R1+0x18], R26 ;  /* 0x0000181a01007387 */ /* 0x0081e80000100800 */
        /* <DEDUP_REMOVED lines=8> */
[----:B------:R-:W-:-:S03]  /*152a0*/  ISETP.GT.AND P1, PT, R3, 0x1, PT ;  /* 0x000000010300780c */ /* 0x000fc60003f24270 */
[----:B---3--:R0:W-:Y:S04]  /*152b0*/  STL [R1+0x20], R26 ;  /* 0x0000201a01007387 */ /* 0x0081e80000100800 */
[----:B0-----:R-:W3:Y:S04]  /*152c0*/  LDL.LU R26, [R1+0x401c] ;  /* 0x00401c00011a7983 */ /* 0x001ee80000300800 */
[----:B------:R-:W4:Y:S04]  /*152d0*/  LDL R4, [R1+0x1284] ;  /* 0x0012840001047983 */ /* 0x000f280000100800 */
[----:B------:R-:W4:Y:S01]  /*152e0*/  LDL R5, [R1+0x1288] ;  /* 0x0012880001057983 */ /* 0x000f220000100800 */
[----:B--2---:R-:W-:-:S02]  /*152f0*/  PRMT R25, RZ, 0x7610, R25 ;  /* 0x00007610ff197816 */ /* 0x004fc40000000019 */
[----:B----4-:R-:W-:-:S04]  /*15300*/  @P1 LOP3.LUT R5, R5, R4, RZ, 0x3c, !PT ;  /* 0x0000000405051212 */ /* 0x010fc800078e3cff */
[----:B------:R-:W-:-:S04]  /*15310*/  @P1 LOP3.LUT R4, R5, R4, RZ, 0x3c, !PT ;  /* 0x0000000405041212 */ /* 0x000fc800078e3cff */
[----:B------:R-:W-:-:S05]  /*15320*/  @P1 LOP3.LUT R5, R5, R4, RZ, 0x3c, !PT ;  /* 0x0000000405051212 */ /* 0x000fca00078e3cff */
[----:B------:R-:W2:Y:S04]  /*15330*/  @P1 LDG.E.U16 R25, desc[UR8][R4.64] ;  /* 0x0000000804191981 */ /* 0x000ea8000c1e1500 */
[----:B--2---:R0:W-:Y:S04]  /*15340*/  STL [R1+0x24], R25 ;  /* 0x0000241901007387 */ /* 0x0041e80000100800 */
[----:B0-----:R-:W2:Y:S04]  /*15350*/  LDL.LU R25, [R1+0x4018] ;  /* 0x0040180001197983 */ /* 0x001ea80000300800 */
[----:B------:R-:W4:Y:S04]  /*15360*/  LDL R4, [R1+0x127c] ;  /* 0x00127c0001047983 */ /* 0x000f280000100800 */
[----:B------:R-:W4:Y:S01]  /*15370*/  LDL R5, [R1+0x1280] ;  /* 0x0012800001057983 */ /* 0x000f220000100800 */
[----:B---3--:R-:W-:-:S02]  /*15380*/  PRMT R26, RZ, 0x7610, R26 ;  /* 0x00007610ff1a7816 */ /* 0x008fc4000000001a */
[----:B----4-:R-:W-:-:S04]  /*15390*/  @P1 LOP3.LUT R5, R5, R4, RZ, 0x3c, !PT ;  /* 0x0000000405051212 */ /* 0x010fc800078e3cff */
[----:B------:R-:W-:-:S04]  /*153a0*/  @P1 LOP3.LUT R4, R5, R4, RZ, 0x3c, !PT ;  /* 0x0000000405041212 */ /* 0x000fc800078e3cff */
[----:B------:R-:W-:-:S05]  /*153b0*/  @P1 LOP3.LUT R5, R5, R4, RZ, 0x3c, !PT ;  /* 0x0000000405051212 */ /* 0x000fca00078e3cff */
[----:B------:R-:W3:Y:S04]  /*153c0*/  @P1 LDG.E.U16 R26, desc[UR8][R4.64] ;  /* 0x00000008041a1981 */ /* 0x000ee8000c1e1500 */
        /* <DEDUP_REMOVED lines=17> */
[----:B------:R-:W3:Y:S01]  /*154e0*/  @P1 LDG.E.U16 R26, desc[UR8][R4.64] ;  /* 0x00000008041a1981 */ /* 0x000ee2000c1e1500 */
        /* <DEDUP_REMOVED lines=69> */
[----:B------:R-:W-:-:S02]  /*15940*/  PRMT R29, RZ, 0x7610, R29 ;  /* 0x00007610ff1d7816 */ /* 0x000fc4000000001d */
[----:B----4-:R-:W-:-:S04]  /*15950*/  @P1 LOP3.LUT R5, R5, R4, RZ, 0x3c, !PT ;  /* 0x0000000405051212 */ /* 0x010fc800078e3cff */
[----:B------:R-:W-:-:S04]  /*15960*/  @P1 LOP3.LUT R4, R5, R4, RZ, 0x3c, !PT ;  /* 0x0000000405041212 */ /* 0x000fc800078e3cff */
[----:B------:R-:W-:-:S05]  /*15970*/  @P1 LOP3.LUT R5, R5, R4, RZ, 0x3c, !PT ;  /* 0x0000000405051212 */ /* 0x000fca00078e3cff */
[----:B------:R0:W4:Y:S04]  /*15980*/  @P1 LDG.E.U16 R29, desc[UR8][R4.64] ;  /* 0x00000008041d1981 */ /* 0x000128000c1e1500 */
[----:B------:R-:W0:Y:S04]  /*15990*/  LDL R4, [R1+0x1604] ;  /* 0x0016040001047983 */ /* 0x000e280000100800 */
[----:B------:R-:W0:Y:S01]  /*159a0*/  LDL R5, [R1+0x1608] ;  /* 0x0016080001057983 */ /* 0x000e220000100800 */
[----:B------:R-:W-:Y:S02]  /*159b0*/  ISETP.GT.AND P0, PT, R3, 0x4, PT ;  /* 0x000000040300780c */ /* 0x000fe40003f04270 */
[----:B---3--:R-:W-:-:S11]  /*159c0*/  PRMT R26, RZ, 0x7610, R26 ;  /* 0x00007610ff1a7816 */ /* 0x008fd6000000001a */
[----:B0-----:R-:W-:-:S04]  /*159d0*/  @P0 LOP3.LUT R5, R5, R4, RZ, 0x3c, !PT ;  /* 0x0000000405050212 */ /* 0x001fc800078e3cff */
[----:B------:R-:W-:-:S04]  /*159e0*/  @P0 LOP3.LUT R4, R5, R4, RZ, 0x3c, !PT ;  /* 0x0000000405040212 */ /* 0x000fc800078e3cff */
[----:B------:R-:W-:-:S05]  /*159f0*/  @P0 LOP3.LUT R5, R5, R4, RZ, 0x3c, !PT ;  /* 0x0000000405050212 */ /* 0x000fca00078e3cff */
[----:B------:R-:W3:Y:S04]  /*15a00*/  @P0 LDG.E.U16 R26, desc[UR8][R4.64] ;  /* 0x00000008041a0981 */ /* 0x000ee8000c1e1500 */
[----:B----4-:R-:W-:Y:S04]  /*15a10*/  STL [R1+0x3df8], R29 ;  /* 0x003df81d01007387 */ /* 0x010fe80000100800 */
        /* <DEDUP_REMOVED lines=34> */
[----:B------:R-:W2:Y:S01]  /*15c40*/  @P0 LDG.E.U16 R25, desc[UR8][R4.64] ;  /* 0x0000000804190981 */ /* 0x000ea2000c1e1500 */
[----:B------:R-:W-:-:S03]  /*15c50*/  ISETP.GT.AND P1, PT, R3, 0x5, PT ;  /* 0x000000050300780c */ /* 0x000fc60003f24270 */
        /* <DEDUP_REMOVED lines=105> */
[----:B------:R-:W-:-:S02]  /*162f0*/  PRMT R27, RZ, 0x7610, R27 ;  /* 0x00007610ff1b7816 */ /* 0x000fc4000000001b */
[----:B----4-:R-:W-:-:S04]  /*16300*/  @P1 LOP3.LUT R5, R5, R4, RZ, 0x3c, !PT ;  /* 0x0000000405051212 */ /* 0x010fc800078e3cff */
[----:B------:R-:W-:-:S04]  /*16310*/  @P1 LOP3.LUT R4, R5, R4, RZ, 0x3c, !PT ;  /* 0x0000000405041212 */ /* 0x000fc800078e3cff */
[----:B------:R-:W-:-:S05]  /*16320*/  @P1 LOP3.LUT R5, R5, R4, RZ, 0x3c, !PT ;  /* 0x0000000405051212 */ /* 0x000fca00078e3cff */
[----:B------:R-:W4:Y:S01]  /*16330*/  @P1 LDG.E.U16 R27, desc[UR8][R4.64] ;  /* 0x00000008041b1981 */ /* 0x000f22000c1e1500 */
[----:B------:R-:W-:-:S03]  /*16340*/  ISETP.GT.AND P0, PT, R3, 0x8, PT ;  /* 0x000000080300780c */ /* 0x000fc60003f04270 */
[----:B----4-:R0:W-:Y:S04]  /*16350*/  STL [R1+0x1224], R27 ;  /* 0x0012241b01007387 */ /* 0x0101e80000100800 */
[----:B0-----:R-:W4:Y:S04]  /*16360*/  LDL.LU R27, [R1+0x3fb0] ;  /* 0x003fb000011b7983 */ /* 0x001f280000300800 */
[----:B------:R-:W3:Y:S04]  /*16370*/  LDL R4, [R1+0x1584] ;  /* 0x0015840001047983 */ /* 0x000ee80000100800 */
[----:B------:R-:W3:Y:S01]  /*16380*/  LDL R5, [R1+0x1588] ;  /* 0x0015880001057983 */ /* 0x000ee20000100800 */
[----:B--2---:R-:W-:-:S02]  /*16390*/  PRMT R25, RZ, 0x7610, R25 ;  /* 0x00007610ff197816 */ /* 0x004fc40000000019 */
[----:B---3--:R-:W-:-:S04]  /*163a0*/  @P0 LOP3.LUT R5, R5, R4, RZ, 0x3c, !PT ;  /* 0x0000000405050212 */ /* 0x008fc800078e3cff */
[----:B------:R-:W-:-:S04]  /*163b0*/  @P0 LOP3.LUT R4, R5, R4, RZ, 0x3c, !PT ;  /* 0x0000000405040212 */ /* 0x000fc800078e3cff */
[----:B------:R-:W-:-:S05]  /*163c0*/  @P0 LOP3.LUT R5, R5, R4, RZ, 0x3c, !PT ;  /* 0x0000000405050212 */ /* 0x000fca00078e3cff */
[----:B------:R-:W2:Y:S04]  /*163d0*/  @P0 LDG.E.U16 R25, desc[UR8][R4.64] ;  /* 0x0000000804190981 */ /* 0x000ea8000c1e1500 */
[----:B------:R-:W3:Y:S04]  /*163e0*/  LDL R4, [R1+0x157c] ;  /* 0x00157c0001047983 */ /* 0x000ee80000100800 */
[----:B------:R-:W3:Y:S01]  /*163f0*/  LDL R5, [R1+0x1580] ;  /* 0x0015800001057983 */ /* 0x000ee20000100800 */
[----:B------:R-:W-:-:S03]  /*16400*/  PRMT R26, RZ, 0x7610, R26 ;  /* 0x00007610ff1a7816 */ /* 0x000fc6000000001a */
[----:B--2---:R-:W-:Y:S01]  /*16410*/  STL [R1+0x3e78], R25 ;  /* 0x003e781901007387 */ /* 0x004fe20000100800 */
[----:B---3--:R-:W-:-:S04]  /*16420*/  @P0 LOP3.LUT R5, R5, R4, RZ, 0x3c, !PT ;  /* 0x0000000405050212 */ /* 0x008fc800078e3cff */
[----:B------:R-:W-:-:S04]  /*16430*/  @P0 LOP3.LUT R4, R5, R4, RZ, 0x3c, !PT ;  /* 0x0000000405040212 */ /* 0x000fc800078e3cff */
[----:B------:R-:W-:-:S05]  /*16440*/  @P0 LOP3.LUT R5, R5, R4, RZ, 0x3c, !PT ;  /* 0x0000000405050212 */ /* 0x000fca00078e3cff */
[----:B------:R-:W2:Y:S04]  /*16450*/  @P0 LDG.E.U16 R26, desc[UR8][R4.64] ;  /* 0x00000008041a0981 */ /* 0x000ea8000c1e1500 */
[----:B------:R-:W3:Y:S04]  /*16460*/  LDL R4, [R1+0x1574] ;  /* 0x0015740001047983 */ /* 0x000ee80000100800 */
[----:B------:R-:W3:Y:S01]  /*16470*/  LDL R5, [R1+0x1578] ;  /* 0x0015780001057983 */ /* 0x000ee20000100800 */
[----:B----4-:R-:W-:-:S03]  /*16480*/  PRMT R27, RZ, 0x7610, R27 ;  /* 0x00007610ff1b7816 */ /* 0x010fc6000000001b */
[----:B--2---:R-:W-:Y:S01]  /*16490*/  STL [R1+0x3e7c], R26 ;  /* 0x003e7c1a01007387 */ /* 0x004fe20000100800 */
[----:B---3--:R-:W-:-:S04]  /*164a0*/  @P0 LOP3.LUT R5, R5, R4, RZ, 0x3c, !PT ;  /* 0x0000000405050212 */ /* 0x008fc800078e3cff */
[----:B------:R-:W-:-:S04]  /*164b0*/  @P0 LOP3.LUT R4, R5, R4, RZ, 0x3c, !PT ;  /* 0x0000000405040212 */ /* 0x000fc800078e3cff */
[----:B------:R-:W-:-:S05]  /*164c0*/  @P0 LOP3.LUT R5, R5, R4, RZ, 0x3c, !PT ;  /* 0x0000000405050212 */ /* 0x000fca00078e3cff */
[----:B------:R0:W2:Y:S04]  /*164d0*/  @P0 LDG.E.U16 R27, desc[UR8][R4.64] ;  /* 0x00000008041b0981 */ /* 0x0000a8000c1e1500 */
[----:B------:R-:W0:Y:S04]  /*164e0*/  LDL R4, [R1+0x156c] ;  /* 0x00156c0001047983 */ /* 0x000e280000100800 */
[----:B------:R-:W0:Y:S01]  /*164f0*/  LDL R5, [R1+0x1570] ;  /* 0x0015700001057983 */ /* 0x000e220000100800 */
[----:B------:R-:W-:Y:S02]  /*16500*/  PRMT R15, RZ, 0x7610, R15 ;  /* 0x00007610ff0f7816 */ /* 0x000fe4000000000f */
[----:B0-----:R-:W-:-:S04]  /*16510*/  @P0 LOP3.LUT R5, R5, R4, RZ, 0x3c, !PT ;  /* 0x0000000405050212 */ /* 0x001fc800078e3cff */
[----:B------:R-:W-:-:S04]  /*16520*/  @P0 LOP3.LUT R4, R5, R4, RZ, 0x3c, !PT ;  /* 0x0000000405040212 */ /* 0x000fc800078e3cff */
[----:B------:R-:W-:-:S05]  /*16530*/  @P0 LOP3.LUT R5, R5, R4, RZ, 0x3c, !PT ;  /* 0x0000000405050212 */ /* 0x000fca00078e3cff */
[----:B------:R-:W3:Y:S04]  /*16540*/  @P0 LDG.E.U16 R15, desc[UR8][R4.64] ;  /* 0x00000008040f0981 */ /* 0x000ee8000c1e1500 */
[----:B--2---:R-:W-:Y:S01]  /*16550*/  STL [R1+0x3e80], R27 ;  /* 0x003e801b01007387 */ /* 0x004fe20000100800 */
[----:B------:R-:W-:-:S03]  /*16560*/  ISETP.GT.AND P1, PT, R3, 0x9, PT ;  /* 0x000000090300780c */ /* 0x000fc60003f24270 */
[----:B---3--:R0:W-:Y:S04]  /*16570*/  STL [R1], R15 ;  /* 0x0000000f01007387 */ /* 0x0081e80000100800 */
[----:B0-----:R-:W2:Y:S04]  /*16580*/  LDL.LU R15, [R1+0x3fac] ;  /* 0x003fac00010f7983 */ /* 0x001ea80000300800 */
[----:B------:R-:W3:Y:S04]  /*16590*/  LDL R4, [R1+0x1564] ;  /* 0x0015640001047983 */ /* 0x000ee80000100800 */
[----:B------:R-:W3:Y:S01]  /*165a0*/  LDL R5, [R1+0x1568] ;  /* 0x0015680001057983 */ /* 0x000ee20000100800 */
[----:B--2---:R-:W-:-:S02]  /*165b0*/  PRMT R15, RZ, 0x7610, R15 ;  /* 0x00007610ff0f7816 */ /* 0x004fc4000000000f */
[----:B---3--:R-:W-:-:S04]  /*165c0*/  @P1 LOP3.LUT R5, R5, R4, RZ, 0x3c, !PT ;  /* 0x0000000405051212 */ /* 0x008fc800078e3cff */
[----:B------:R-:W-:-:S04]  /*165d0*/  @P1 LOP3.LUT R4, R5, R4, RZ, 0x3c, !PT ;  /* 0x0000000405041212 */ /* 0x000fc800078e3cff */
[----:B------:R-:W-:-:S05]  /*165e0*/  @P1 LOP3.LUT R5, R5, R4, RZ, 0x3c, !PT ;  /* 0x0000000405051212 */ /* 0x000fca00078e3cff */
[----:B------:R-:W2:Y:S04]  /*165f0*/  @P1 LDG.E.U16 R15, desc[UR8][R4.64] ;  /* 0x00000008040f1981 */ /* 0x000ea8000c1e1500 */
[----:B--2---:R0:W-:Y:S04]  /*16600*/  STL [R1+0x4], R15 ;  /* 0x0000040f01007387 */ /* 0x0041e80000100800 */
        /* <DEDUP_REMOVED lines=25> */
[----:B------:R-:W2:Y:S01]  /*167a0*/  @P1 LDG.E.U16 R15, desc[UR8][R4.64] ;  /* 0x00000008040f1981 */ /* 0x000ea2000c1e1500 */
[----:B------:R-:W-:-:S03]  /*167b0*/  ISETP.GT.AND P0, PT, R3, 0xa, PT ;  /* 0x0000000a0300780c */ /* 0x000fc60003f04270 */
        /* <DEDUP_REMOVED lines=31> */
[----:B------:R-:W-:-:S02]  /*169b0*/  PRMT R28, RZ, 0x7610, R28 ;  /* 0x00007610ff1c7816 */ /* 0x000fc4000000001c */
[----:B---3--:R-:W-:-:S04]  /*169c0*/  @P0 LOP3.LUT R5, R5, R4, RZ, 0x3c, !PT ;  /* 0x0000000405050212 */ /* 0x008fc800078e3cff */
[----:B------:R-:W-:-:S04]  /*169d0*/  @P0 LOP3.LUT R4, R5, R4, RZ, 0x3c, !PT ;  /* 0x0000000405040212 */ /* 0x000fc800078e3cff */
[----:B------:R-:W-:-:S05]  /*169e0*/  @P0 LOP3.LUT R5, R5, R4, RZ, 0x3c, !PT ;  /* 0x0000000405050212 */ /* 0x000fca00078e3cff */
[----:B------:R0:W3:Y:S04]  /*169f0*/  @P0 LDG.E.U16 R28, desc[UR8][R4.64] ;  /* 0x00000008041c0981 */ /* 0x0000e8000c1e1500 */
[----:B------:R-:W0:Y:S04]  /*16a00*/  LDL R4, [R1+0x1524] ;  /* 0x0015240001047983 */ /* 0x000e280000100800 */
[----:B------:R-:W0:Y:S01]  /*16a10*/  LDL R5, [R1+0x1528] ;  /* 0x0015280001057983 */ /* 0x000e220000100800 */
[----:B------:R-:W-:Y:S02]  /*16a20*/  ISETP.GT.AND P1, PT, R3, 0xb, PT ;  /* 0x0000000b0300780c */ /* 0x000fe40003f24270 */
[----:B--2---:R-:W-:-:S11]  /*16a30*/  PRMT R15, RZ, 0x7610, R15 ;  /* 0x00007610ff0f7816 */ /* 0x004fd6000000000f */
[----:B0-----:R-:W-:-:S04]  /*16a40*/  @P1 LOP3.LUT R5, R5, R4, RZ, 0x3c, !PT ;  /* 0x0000000405051212 */ /* 0x001fc800078e3cff */
[----:B------:R-:W-:-:S04]  /*16a50*/  @P1 LOP3.LUT R4, R5, R4, RZ, 0x3c, !PT ;  /* 0x0000000405041212 */ /* 0x000fc800078e3cff */
[----:B------:R-:W-:-:S05]  /*16a60*/  @P1 LOP3.LUT R5, R5, R4, RZ, 0x3c, !PT ;  /* 0x0000000405051212 */ /* 0x000fca00078e3cff */
[----:B------:R-:W2:Y:S04]  /*16a70*/  @P1 LDG.E.U16 R15, desc[UR8][R4.64] ;  /* 0x00000008040f1981 */ /* 0x000ea8000c1e1500 */
[----:B---3--:R-:W-:Y:S04]  /*16a80*/  STL [R1+0x3e04], R28 ;  /* 0x003e041c01007387 */ /* 0x008fe80000100800 */
[----:B------:R-:W-:Y:S04]  /*16a90*/  STL [R1+0x3e08], R28 ;  /* 0x003e081c01007387 */ /* 0x000fe80000100800 */
        /* <DEDUP_REMOVED lines=128> */
[----:B------:R-:W4:Y:S04]  /*172a0*/  @P0 LDG.E.U16 R16, desc[UR8][R4.64] ;  /* 0x0000000804100981 */ /* 0x000f28000c1e1500 */
[----:B----4-:R0:W-:Y:S04]  /*172b0*/  STL [R1+0x11d8], R16 ;  /* 0x0011d81001007387 */ /* 0x0101e80000100800 */
[----:B0-----:R-:W4:Y:S04]  /*172c0*/  LDL.LU R16, [R1+0x3f54] ;  /* 0x003f540001107983 */ /* 0x001f280000300800 */
[----:B------:R-:W2:Y:S04]  /*172d0*/  LDL R4, [R1+0x14ac] ;  /* 0x0014ac0001047983 */ /* 0x000ea80000100800 */
[----:B------:R-:W2:Y:S01]  /*172e0*/  LDL R5, [R1+0x14b0] ;  /* 0x0014b00001057983 */ /* 0x000ea20000100800 */
[----:B------:R-:W-:-:S02]  /*172f0*/  PRMT R17, RZ, 0x7610, R17 ;  /* 0x00007610ff117816 */ /* 0x000fc40000000011 */
[----:B--2---:R-:W-:-:S04]  /*17300*/  @P0 LOP3.LUT R5, R5, R4, RZ, 0x3c, !PT ;  /* 0x0000000405050212 */ /* 0x004fc800078e3cff */
        /* <DEDUP_REMOVED lines=52> */
[----:B------:R-:W-:Y:S02]  /*17650*/  PRMT R14, RZ, 0x7610, R14 ;  /* 0x00007610ff0e7816 */ /* 0x000fe4000000000e */
[----:B0-----:R-:W-:-:S04]  /*17660*/  @P0 LOP3.LUT R5, R5, R4, RZ, 0x3c, !PT ;  /* 0x0000000405050212 */ /* 0x001fc800078e3cff */
        /* <DEDUP_REMOVED lines=19> */
[----:B------:R-:W-:Y:S02]  /*177a0*/  ISETP.GT.AND P1, PT, R3, 0x11, PT ;  /* 0x000000110300780c */ /* 0x000fe40003f24270 */
[----:B------:R-:W-:-:S11]  /*177b0*/  PRMT R21, RZ, 0x7610, R21 ;  /* 0x00007610ff157816 */ /* 0x000fd60000000015 */
[----:B0-----:R-:W-:-:S04]  /*177c0*/  @P1 LOP3.LUT R5, R5, R4, RZ, 0x3c, !PT ;  /* 0x0000000405051212 */ /* 0x001fc800078e3cff */
        /* <DEDUP_REMOVED lines=9> */
[----:B------:R-:W-:Y:S01]  /*17860*/  @P1 LOP3.LUT R5, R5, R4, RZ, 0x3c, !PT ;  /* 0x0000000405051212 */ /* 0x000fe200078e3cff */
[----:B------:R-:W-:Y:S04]  /*17870*/  STL [R1+0x3e40], R21 ;  /* 0x003e401501007387 */ /* 0x000fe80000100800 */
        /* <DEDUP_REMOVED lines=18> */
[----:B------:R-:W-:Y:S04]  /*179a0*/  STL [R1+0x3e54], R23 ;  /* 0x003e541701007387 */ /* 0x000fe80000100800 */
[----:B------:R0:W2:Y:S04]  /*179b0*/  @P1 LDG.E.U16 R24, desc[UR8][R4.64] ;  /* 0x0000000804181981 */ /* 0x0000a8000c1e1500 */
[----:B------:R-:W0:Y:S04]  /*179c0*/  LDL R4, [R1+0x1444] ;  /* 0x0014440001047983 */ /* 0x000e280000100800 */
[----:B------:R-:W0:Y:S01]  /*179d0*/  LDL R5, [R1+0x1448] ;  /* 0x0014480001057983 */ /* 0x000e220000100800 */
[----:B------:R-:W-:-:S02]  /*179e0*/  ISETP.GT.AND P0, PT, R3, 0x12, PT ;  /* 0x000000120300780c */ /* 0x000fc40003f04270 */
[----:B------:R-:W-:-:S11]  /*179f0*/  PRMT R9, RZ, 0x7610, R9 ;  /* 0x00007610ff097816 */ /* 0x000fd60000000009 */
[----:B0-----:R-:W-:-:S04]  /*17a00*/  @P0 LOP3.LUT R5, R5, R4, RZ, 0x3c, !PT ;  /* 0x0000000405050212 */ /* 0x001fc800078e3cff */
[----:B------:R-:W-:-:S04]  /*17a10*/  @P0 LOP3.LUT R4, R5, R4, RZ, 0x3c, !PT ;  /* 0x0000000405040212 */ /* 0x000fc800078e3cff */
[----:B------:R-:W-:-:S05]  /*17a20*/  @P0 LOP3.LUT R5, R5, R4, RZ, 0x3c, !PT ;  /* 0x0000000405050212 */ /* 0x000fca00078e3cff */
[----:B------:R-:W3:Y:S04]  /*17a30*/  @P0 LDG.E.U16 R9, desc[UR8][R4.64] ;  /* 0x0000000804090981 */ /* 0x000ee8000c1e1500 */
[----:B--2---:R-:W-:Y:S04]  /*17a40*/  STL [R1+0x3e58], R24 ;  /* 0x003e581801007387 */ /* 0x004fe80000100800 */
[----:B------:R-:W-:Y:S04]  /*17a50*/  STL [R1+0x3e5c], R24 ;  /* 0x003e5c1801007387 */ /* 0x000fe80000100800 */
[----:B---3--:R0:W-:Y:S04]  /*17a60*/  STL [R1+0x1144], R9 ;  /* 0x0011440901007387 */ /* 0x0081e80000100800 */
        /* <DEDUP_REMOVED lines=272> */
[----:B------:R-:W-:-:S02]  /*18b70*/  PRMT R13, RZ, 0x7610, R13 ;  /* 0x00007610ff0d7816 */ /* 0x000fc4000000000d */
[----:B0-----:R-:W-:-:S04]  /*18b80*/  @P1 LOP3.LUT R5, R5, R4, RZ, 0x3c, !PT ;  /* 0x0000000405051212 */ /* 0x001fc800078e3cff */
[----:B------:R-:W-:-:S04]  /*18b90*/  @P1 LOP3.LUT R4, R5, R4, RZ, 0x3c, !PT ;  /* 0x0000000405041212 */ /* 0x000fc800078e3cff */
[----:B------:R-:W-:-:S05]  /*18ba0*/  @P1 LOP3.LUT R5, R5, R4, RZ, 0x3c, !PT ;  /* 0x0000000405051212 */ /* 0x000fca00078e3cff */
[----:B------:R0:W3:Y:S04]  /*18bb0*/  @P1 LDG.E.U16 R13, desc[UR8][R4.64] ;  /* 0x00000008040d1981 */ /* 0x0000e8000c1e1500 */
[----:B------:R-:W0:Y:S04]  /*18bc0*/  LDL R4, [R1+0x1344] ;  /* 0x0013440001047983 */ /* 0x000e280000100800 */
[----:B------:R-:W0:Y:S01]  /*18bd0*/  LDL R5, [R1+0x1348] ;  /* 0x0013480001057983 */ /* 0x000e220000100800 */
[----:B------:R-:W-:Y:S02]  /*18be0*/  ISETP.GT.AND P0, PT, R3, 0x1a, PT ;  /* 0x0000001a0300780c */ /* 0x000fe40003f04270 */
[----:B------:R-:W-:-:S11]  /*18bf0*/  PRMT R18, RZ, 0x7610, R18 ;  /* 0x00007610ff127816 */ /* 0x000fd60000000012 */
[----:B0-----:R-:W-:-:S04]  /*18c00*/  @P0 LOP3.LUT R5, R5, R4, RZ, 0x3c, !PT ;  /* 0x0000000405050212 */ /* 0x001fc800078e3cff */
[----:B------:R-:W-:-:S04]  /*18c10*/  @P0 LOP3.LUT R4, R5, R4, RZ, 0x3c, !PT ;  /* 0x0000000405040212 */ /* 0x000fc800078e3cff */
[----:B------:R-:W-:-:S05]  /*18c20*/  @P0 LOP3.LUT R5, R5, R4, RZ, 0x3c, !PT ;  /* 0x0000000405050212 */ /* 0x000fca00078e3cff */
[----:B------:R-:W4:Y:S04]  /*18c30*/  @P0 LDG.E.U16 R18, desc[UR8][R4.64] ;  /* 0x0000000804120981 */ /* 0x000f28000c1e1500 */
[----:B------:R-:W2:Y:S04]  /*18c40*/  LDL R4, [R1+0x133c] ;  /* 0x00133c0001047983 */ /* 0x000ea80000100800 */
[----:B------:R-:W2:Y:S01]  /*18c50*/  LDL R5, [R1+0x1340] ;  /* 0x0013400001057983 */ /* 0x000ea20000100800 */
[----:B------:R-:W-:-:S03]  /*18c60*/  PRMT R19, RZ, 0x7610, R19 ;  /* 0x00007610ff137816 */ /* 0x000fc60000000013 */
[----:B----4-:R-:W-:Y:S01]  /*18c70*/  STL [R1+0x3dfc], R18 ;  /* 0x003dfc1201007387 */ /* 0x010fe20000100800 */
[----:B--2---:R-:W-:-:S04]  /*18c80*/  @P0 LOP3.LUT R5, R5, R4, RZ, 0x3c, !PT ;  /* 0x0000000405050212 */ /* 0x004fc800078e3cff */
[----:B------:R-:W-:-:S04]  /*18c90*/  @P0 LOP3.LUT R4, R5, R4, RZ, 0x3c, !PT ;  /* 0x0000000405040212 */ /* 0x000fc800078e3cff */
[----:B------:R-:W-:-:S05]  /*18ca0*/  @P0 LOP3.LUT R5, R5, R4, RZ, 0x3c, !PT ;  /* 0x0000000405050212 */ /* 0x000fca00078e3cff */
[----:B------:R-:W2:Y:S04]  /*18cb0*/  @P0 LDG.E.U16 R19, desc[UR8][R4.64] ;  /* 0x0000000804130981 */ /* 0x000ea8000c1e1500 */
[----:B------:R-:W4:Y:S04]  /*18cc0*/  LDL R4, [R1+0x1334] ;  /* 0x0013340001047983 */ /* 0x000f280000100800 */
[----:B------:R-:W4:Y:S01]  /*18cd0*/  LDL R5, [R1+0x1338] ;  /* 0x0013380001057983 */ /* 0x000f220000100800 */
[----:B------:R-:W-:-:S03]  /*18ce0*/  PRMT R20, RZ, 0x7610, R20 ;  /* 0x00007610ff147816 */ /* 0x000fc60000000014 */
[----:B--2---:R-:W-:Y:S01]  /*18cf0*/  STL [R1+0x3e0c], R19 ;  /* 0x003e0c1301007387 */ /* 0x004fe20000100800 */
[----:B----4-:R-:W-:-:S04]  /*18d00*/  @P0 LOP3.LUT R5, R5, R4, RZ, 0x3c, !PT ;  /* 0x0000000405050212 */ /* 0x010fc800078e3cff */
        /* <DEDUP_REMOVED lines=9> */
[----:B------:R-:W-:Y:S01]  /*18da0*/  @P0 LOP3.LUT R5, R5, R4, RZ, 0x3c, !PT ;  /* 0x0000000405050212 */ /* 0x000fe200078e3cff */
        /* <DEDUP_REMOVED lines=9> */
[----:B------:R-:W4:Y:S04]  /*18e40*/  @P1 LDG.E.U16 R2, desc[UR8][R4.64] ;  /* 0x0000000804021981 */ /* 0x000f28000c1e1500 */
[----:B--2---:R-:W-:Y:S04]  /*18e50*/  STL [R1+0x3e18], R0 ;  /* 0x003e180001007387 */ /* 0x004fe80000100800 */
[----:B------:R-:W-:Y:S04]  /*18e60*/  STL [R1+0x3e1c], R0 ;  /* 0x003e1c0001007387 */ /* 0x000fe80000100800 */
[----:B----4-:R0:W-:Y:S04]  /*18e70*/  STL [R1+0x1130], R2 ;  /* 0x0011300201007387 */ /* 0x0101e80000100800 */
[----:B0-----:R-:W2:Y:S04]  /*18e80*/  LDL.LU R2, [R1+0x3edc] ;  /* 0x003edc0001027983 */ /* 0x001ea80000300800 */
        /* <DEDUP_REMOVED lines=96> */
[----:B------:R-:W4:Y:S04]  /*19490*/  @P1 LDG.E.U16 R29, desc[UR8][R4.64] ;  /* 0x00000008041d1981 */ /* 0x000f28000c1e1500 */
[----:B--2---:R0:W-:Y:S04]  /*194a0*/  STL [R1+0x1118], R2 ;  /* 0x0011180201007387 */ /* 0x0041e80000100800 */
[----:B0-----:R-:W2:Y:S04]  /*194b0*/  LDL R2, [R1+0x12a8] ;  /* 0x0012a80001027983 */ /* 0x001ea80000100800 */
[----:B----4-:R0:W-:Y:S04]  /*194c0*/  STL [R1+0x1114], R29 ;  /* 0x0011141d01007387 */ /* 0x0101e80000100800 */
[----:B0-----:R-:W4:Y:S04]  /*194d0*/  LDL.LU R29, [R1+0x3eb4] ;  /* 0x003eb400011d7983 */ /* 0x001f280000300800 */
[----:B------:R-:W3:Y:S04]  /*194e0*/  LDL R4, [R1+0x12c4] ;  /* 0x0012c40001047983 */ /* 0x000ee80000100800 */
[----:B------:R-:W3:Y:S01]  /*194f0*/  LDL R5, [R1+0x12c8] ;  /* 0x0012c80001057983 */ /* 0x000ee20000100800 */
[----:B------:R-:W-:-:S02]  /*19500*/  ISETP.GT.AND P0, PT, R3, 0x1e, PT ;  /* 0x0000001e0300780c */ /* 0x000fc40003f04270 */
[----:B----4-:R-:W-:-:S11]  /*19510*/  PRMT R29, RZ, 0x7610, R29 ;  /* 0x00007610ff1d7816 */ /* 0x010fd6000000001d */
        /* <DEDUP_REMOVED lines=34> */
[----:B------:R-:W4:Y:S02]  /*19740*/  LDL R5, [R1+0x12a4] ;  /* 0x0012a40001057983 */ /* 0x000f240000100800 */
[----:B--2---:R-:W-:Y:S01]  /*19750*/  @P1 IMAD.MOV.U32 R4, RZ, RZ, R2 ;  /* 0x000000ffff041224 */ /* 0x004fe200078e0002 */
[----:B---3--:R-:W-:-:S06]  /*19760*/  PRMT R29, RZ, 0x7610, R29 ;  /* 0x00007610ff1d7816 */ /* 0x008fcc000000001d */
[----:B----4-:R-:W2:Y:S04]  /*19770*/  @P1 LDG.E.U16 R29, desc[UR8][R4.64] ;  /* 0x00000008041d1981 */ /* 0x010ea8000c1e1500 */
[----:B--2---:R0:W-:Y:S04]  /*19780*/  STL [R1+0x1100], R29 ;  /* 0x0011001d01007387 */ /* 0x0041e80000100800 */
[----:B0-----:R-:W2:Y:S04]  /*19790*/  LDL.LU R29, [R1+0x3ea0] ;  /* 0x003ea000011d7983 */ /* 0x001ea80000300800 */
[----:B------:R-:W3:Y:S04]  /*197a0*/  LDL R4, [R1+0x129c] ;  /* 0x00129c0001047983 */ /* 0x000ee80000100800 */
[----:B------:R-:W3:Y:S01]  /*197b0*/  LDL R5, [R1+0x12a0] ;  /* 0x0012a00001057983 */ /* 0x000ee20000100800 */
[----:B------:R-:W0:Y:S01]  /*197c0*/  S2R R2, SR_TID.X ;  /* 0x0000000000027919 */ /* 0x000e220000002100 */
[----:B--2---:R-:W-:-:S02]  /*197d0*/  PRMT R29, RZ, 0x7610, R29 ;  /* 0x00007610ff1d7816 */ /* 0x004fc4000000001d */
[----:B---3--:R-:W-:-:S04]  /*197e0*/  @P1 LOP3.LUT R5, R5, R4, RZ, 0x3c, !PT ;  /* 0x0000000405051212 */ /* 0x008fc800078e3cff */
[----:B------:R-:W-:-:S04]  /*197f0*/  @P1 LOP3.LUT R4, R5, R4, RZ, 0x3c, !PT ;  /* 0x0000000405041212 */ /* 0x000fc800078e3cff */
[----:B------:R-:W-:-:S05]  /*19800*/  @P1 LOP3.LUT R5, R5, R4, RZ, 0x3c, !PT ;  /* 0x0000000405051212 */ /* 0x000fca00078e3cff */
[----:B------:R-:W2:Y:S01]  /*19810*/  @P1 LDG.E.U16 R29, desc[UR8][R4.64] ;  /* 0x00000008041d1981 */ /* 0x000ea2000c1e1500 */
[----:B0-----:R-:W-:-:S04]  /*19820*/  LOP3.LUT R2, R2, 0x1f, RZ, 0xc0, !PT ;  /* 0x0000001f02027812 */ /* 0x001fc800078ec0ff */
[----:B------:R-:W-:Y:S01]  /*19830*/  ISETP.GE.AND P0, PT, R2, R3, PT ;  /* 0x000000030200720c */ /* 0x000fe20003f06270 */
[----:B--2---:R0:W-:Y:S04]  /*19840*/  STL [R1+0xcc], R29 ;  /* 0x0000cc1d01007387 */ /* 0x0041e80000100800 */
[----:B0-----:R-:W2:Y:S04]  /*19850*/  LDL.LU R29, [R1+0x3e9c] ;  /* 0x003e9c00011d7983 */ /* 0x001ea80000300800 */
[----:B------:R-:W3:Y:S04]  /*19860*/  LDL R4, [R1+0x1294] ;  /* 0x0012940001047983 */ /* 0x000ee80000100800 */
[----:B------:R-:W3:Y:S04]  /*19870*/  LDL R5, [R1+0x1298] ;  /* 0x0012980001057983 */ /* 0x000ee80000100800 */
[----:B------:R-:W4:Y:S01]  /*19880*/  LDL.LU R2, [R1+0x3e98] ;  /* 0x003e980001027983 */ /* 0x000f220000300800 */
[----:B---3--:R-:W-:-:S04]  /*19890*/  @P1 LOP3.LUT R5, R5, R4, RZ, 0x3c, !PT ;  /* 0x0000000405051212 */ /* 0x008fc800078e3cff */
[C---:B------:R-:W-:Y:S02]  /*198a0*/  @P1 LOP3.LUT R4, R5.reuse, R4, RZ, 0x3c, !PT ;  /* 0x0000000405041212 */ /* 0x040fe400078e3cff */
[----:B----4-:R-:W-:Y:S02]  /*198b0*/  PRMT R2, RZ, 0x7610, R2 ;  /* 0x00007610ff027816 */ /* 0x010fe40000000002 */
[----:B------:R-:W-:-:S05]  /*198c0*/  @P1 LOP3.LUT R5, R5, R4, RZ, 0x3c, !PT ;  /* 0x0000000405051212 */ /* 0x000fca00078e3cff */
[----:B------:R-:W3:Y:S04]  /*198d0*/  @P1 LDG.E.U16 R2, desc[UR8][R4.64] ;  /* 0x0000000804021981 */ /* 0x000ee8000c1e1500 */
[----:B------:R-:W-:Y:S04]  /*198e0*/  STL [R1+0x3e20], R3 ;  /* 0x003e200301007387 */ /* 0x000fe80000100800 */
[----:B------:R-:W-:Y:S04]  /*198f0*/  STL [R1+0x3e24], R3 ;  /* 0x003e240301007387 */ /* 0x000fe80000100800 */
        /* <DEDUP_REMOVED lines=9> */
[----:B------:R-:W2:Y:S04]  /*19990*/  LDL R4, [R1+0x1a30] ;  /* 0x001a300001047983 */ /* 0x000ea80000100800 */
[----:B------:R-:W2:Y:S01]  /*199a0*/  LDL R5, [R1+0x1a4c] ;  /* 0x001a4c0001057983 */ /* 0x000ea20000100800 */
[----:B------:R-:W-:Y:S01]  /*199b0*/  PRMT R26, RZ, 0x7610, R26 ;  /* 0x00007610ff1a7816 */ /* 0x000fe2000000001a */
[----:B------:R-:W-:Y:S06]  /*199c0*/  BAR.SYNC.DEFER_BLOCKING 0x0 ;  /* 0x0000000000007b1d */ /* 0x000fec0000010000 */
[----:B----4-:R0:W-:Y:S04]  /*199d0*/  STL [R1+0xc4], R27 ;  /* 0x0000c41b01007387 */ /* 0x0101e80000100800 */
[----:B0-----:R-:W4:Y:S01]  /*199e0*/  LDL.LU R27, [R1+0x14] ;  /* 0x00001400011b7983 */ /* 0x001f220000300800 */
[----:B--2---:R-:W-:-:S04]  /*199f0*/  @!P0 LOP3.LUT R5, R5, R4, RZ, 0x3c, !PT ;  /* 0x0000000405058212 */ /* 0x004fc800078e3cff */
[----:B------:R-:W-:-:S04]  /*19a00*/  @!P0 LOP3.LUT R4, R5, R4, RZ, 0x3c, !PT ;  /* 0x0000000405048212 */ /* 0x000fc800078e3cff */
[----:B------:R-:W-:-:S05]  /*19a10*/  @!P0 LOP3.LUT R5, R5, R4, RZ, 0x3c, !PT ;  /* 0x0000000405058212 */ /* 0x000fca00078e3cff */
[----:B------:R-:W2:Y:S04]  /*19a20*/  @!P0 LDG.E.U16 R26, desc[UR8][R4.64] ;  /* 0x00000008041a8981 */ /* 0x000ea8000c1e1500 */
[----:B------:R-:W3:Y:S04]  /*19a30*/  LDL R4, [R1+0x165c] ;  /* 0x00165c0001047983 */ /* 0x000ee80000100800 */
[----:B------:R-:W3:Y:S01]  /*19a40*/  LDL R5, [R1+0x1950] ;  /* 0x0019500001057983 */ /* 0x000ee20000100800 */
[----:B------:R-:W-:-:S03]  /*19a50*/  PRMT R25, RZ, 0x7610, R25 ;  /* 0x00007610ff197816 */ /* 0x000fc60000000019 */
[----:B--2---:R0:W-:Y:S04]  /*19a60*/  STL [R1+0xc0], R26 ;  /* 0x0000c01a01007387 */ /* 0x0041e80000100800 */
[----:B0-----:R-:W2:Y:S01]  /*19a70*/  LDL.LU R26, [R1+0x18] ;  /* 0x00001800011a7983 */ /* 0x001ea20000300800 */
[----:B---3--:R-:W-:-:S04]  /*19a80*/  @!P0 LOP3.LUT R5, R5, R4, RZ, 0x3c, !PT ;  /* 0x0000000405058212 */ /* 0x008fc800078e3cff */
[----:B------:R-:W-:-:S04]  /*19a90*/  @!P0 LOP3.LUT R4, R5, R4, RZ, 0x3c, !PT ;  /* 0x0000000405048212 */ /* 0x000fc800078e3cff */
[----:B------:R-:W-:-:S05]  /*19aa0*/  @!P0 LOP3.LUT R5, R5, R4, RZ, 0x3c, !PT ;  /* 0x0000000405058212 */ /* 0x000fca00078e3cff */
[----:B------:R-:W3:Y:S04]  /*19ab0*/  @!P0 LDG.E.U16 R25, desc[UR8][R4.64] ;  /* 0x0000000804198981 */ /* 0x000ee8000c1e1500 */
[----:B------:R-:W4:Y:S04]  /*19ac0*/  LDL R4, [R1+0x1938] ;  /* 0x0019380001047983 */ /* 0x000f280000100800 */
[----:B------:R-:W4:Y:S01]  /*19ad0*/  LDL R5, [R1+0x193c] ;  /* 0x00193c0001057983 */ /* 0x000f220000100800 */
[----:B------:R-:W-:-:S03]  /*19ae0*/  PRMT R29, RZ, 0x7610, R29 ;  /* 0x00007610ff1d7816 */ /* 0x000fc6000000001d */
[----:B---3--:R0:W-:Y:S04]  /*19af0*/  STL [R1+0xbc], R25 ;  /* 0x0000bc1901007387 */ /* 0x0081e80000100800 */
[----:B0-----:R-:W3:Y:S01]  /*19b00*/  LDL.LU R25, [R1+0x1c] ;  /* 0x00001c0001197983 */ /* 0x001ee20000300800 */
[----:B----4-:R-:W-:-:S04]  /*19b10*/  @!P0 LOP3.LUT R5, R5, R4, RZ, 0x3c, !PT ;  /* 0x0000000405058212 */ /* 0x010fc800078e3cff */
[----:B------:R-:W-:-:S04]  /*19b20*/  @!P0 LOP3.LUT R4, R5, R4, RZ, 0x3c, !PT ;  /* 0x0000000405048212 */ /* 0x000fc800078e3cff */
[----:B------:R-:W-:-:S05]  /*19b30*/  @!P0 LOP3.LUT R5, R5, R4, RZ, 0x3c, !PT ;  /* 0x0000000405058212 */ /* 0x000fca00078e3cff */
[----:B------:R0:W4:Y:S04]  /*19b40*/  @!P0 LDG.E.U16 R29, desc[UR8][R4.64] ;  /* 0x00000008041d8981 */ /* 0x000128000c1e1500 */
[----:B------:R-:W0:Y:S04]  /*19b50*/  LDL R4, [R1+0x1918] ;  /* 0x0019180001047983 */ /* 0x000e280000100800 */
[----:B------:R-:W0:Y:S01]  /*19b60*/  LDL R5, [R1+0x191c] ;  /* 0x00191c0001057983 */ /* 0x000e220000100800 */
[----:B------:R-:W-:Y:S02]  /*19b70*/  PRMT R2, RZ, 0x7610, R2 ;  /* 0x00007610ff027816 */ /* 0x000fe40000000002 */
[----:B0-----:R-:W-:-:S04]  /*19b80*/  @!P0 LOP3.LUT R5, R5, R4, RZ, 0x3c, !PT ;  /* 0x0000000405058212 */ /* 0x001fc800078e3cff */
[----:B------:R-:W-:-:S04]  /*19b90*/  @!P0 LOP3.LUT R4, R5, R4, RZ, 0x3c, !PT ;  /* 0x0000000405048212 */ /* 0x000fc800078e3cff */
[----:B------:R-:W-:-:S05]  /*19ba0*/  @!P0 LOP3.LUT R5, R5, R4, RZ, 0x3c, !PT ;  /* 0x0000000405058212 */ /* 0x000fca00078e3cff */
[----:B------:R-:W2:Y:S04]  /*19bb0*/  @!P0 LDG.E.U16 R2, desc[UR8][R4.64] ;  /* 0x0000000804028981 */ /* 0x000ea8000c1e1500 */
[----:B----4-:R0:W-:Y:S04]  /*19bc0*/  STL [R1+0xb8], R29 ;  /* 0x0000b81d01007387 */ /* 0x0101e80000100800 */
[----:B0-----:R-:W4:Y:S04]  /*19bd0*/  LDL.LU R29, [R1+0x20] ;  /* 0x00002000011d7983 */ /* 0x001f280000300800 */
[----:B--2---:R0:W-:Y:S04]  /*19be0*/  STL [R1+0xb0], R2 ;  /* 0x0000b00201007387 */ /* 0x0041e80000100800 */
[----:B0-----:R-:W2:Y:S04]  /*19bf0*/  LDL.LU R2, [R1+0x3e90] ;  /* 0x003e900001027983 */ /* 0x001ea80000300800 */
[----:B------:R-:W3:Y:S04]  /*19c00*/  LDL R4, [R1+0x18f8] ;  /* 0x0018f80001047983 */ /* 0x000ee80000100800 */
[----:B------:R-:W3:Y:S01]  /*19c10*/  LDL R5, [R1+0x18fc] ;  /* 0x0018fc0001057983 */ /* 0x000ee20000100800 */
[----:B--2---:R-:W-:-:S02]  /*19c20*/  PRMT R2, RZ, 0x7610, R2 ;  /* 0x00007610ff027816 */ /* 0x004fc40000000002 */
[----:B---3--:R-:W-:-:S04]  /*19c30*/  @!P0 LOP3.LUT R5, R5, R4, RZ, 0x3c, !PT ;  /* 0x0000000405058212 */ /* 0x008fc800078e3cff */
[----:B------:R-:W-:-:S04]  /*19c40*/  @!P0 LOP3.LUT R4, R5, R4, RZ, 0x3c, !PT ;  /* 0x0000000405048212 */ /* 0x000fc800078e3cff */
[----:B------:R-:W-:-:S05]  /*19c50*/  @!P0 LOP3.LUT R5, R5, R4, RZ, 0x3c, !PT ;  /* 0x0000000405058212 */ /* 0x000fca00078e3cff */
[----:B------:R-:W2:Y:S04]  /*19c60*/  @!P0 LDG.E.U16 R2, desc[UR8][R4.64] ;  /* 0x0000000804028981 */ /* 0x000ea8000c1e1500 */
        /* <DEDUP_REMOVED lines=28> */
[----:B------:R-:W2:Y:S04]  /*19e30*/  LDL R4, [R1+0x1878] ;  /* 0x0018780001047983 */ /* 0x000ea80000100800 */
[----:B------:R-:W2:Y:S01]  /*19e40*/  LDL R5, [R1+0x187c] ;  /* 0x00187c0001057983 */ /* 0x000ea20000100800 */
[----:B0-----:R-:W0:Y:S01]  /*19e50*/  S2R R2, SR_TID.X ;  /* 0x0000000000027919 */ /* 0x001e220000002100 */
[----:B------:R-:W-:-:S02]  /*19e60*/  PRMT R21, RZ, 0x7610, R21 ;  /* 0x00007610ff157816 */ /* 0x000fc40000000015 */
[----:B0-----:R-:W-:-:S05]  /*19e70*/  LOP3.LUT R2, R2, 0x3f, RZ, 0xc0, !PT ;  /* 0x0000003f02027812 */ /* 0x001fca00078ec0ff */
[----:B------:R-:W-:-:S05]  /*19e80*/  IMAD.SHL.U32 R2, R2, 0x2, RZ ;  /* 0x0000000202027824 */ /* 0x000fca00078e00ff */
[----:B------:R0:W-:Y:S04]  /*19e90*/  STS.U16 [R2+UR5], R27 ;  /* 0x0000001b02007988 */ /* 0x0001e80008000405 */
[----:B0-----:R-:W3:Y:S01]  /*19ea0*/  LDL.LU R27, [R1+0x3e80] ;  /* 0x003e8000011b7983 */ /* 0x001ee20000300800 */
[----:B--2---:R-:W-:-:S04]  /*19eb0*/  @!P0 LOP3.LUT R5, R5, R4, RZ, 0x3c, !PT ;  /* 0x0000000405058212 */ /* 0x004fc800078e3cff */
[----:B------:R-:W-:-:S04]  /*19ec0*/  @!P0 LOP3.LUT R4, R5, R4, RZ, 0x3c, !PT ;  /* 0x0000000405048212 */ /* 0x000fc800078e3cff */
[----:B------:R-:W-:-:S05]  /*19ed0*/  @!P0 LOP3.LUT R5, R5, R4, RZ, 0x3c, !PT ;  /* 0x0000000405058212 */ /* 0x000fca00078e3cff */
[----:B------:R0:W2:Y:S04]  /*19ee0*/  @!P0 LDG.E.U16 R21, desc[UR8][R4.64] ;  /* 0x0000000804158981 */ /* 0x0000a8000c1e1500 */
[----:B------:R-:W0:Y:S04]  /*19ef0*/  LDL R4, [R1+0x1858] ;  /* 0x0018580001047983 */ /* 0x000e280000100800 */
[----:B------:R-:W0:Y:S04]  /*19f00*/  LDL R5, [R1+0x185c] ;  /* 0x00185c0001057983 */ /* 0x000e280000100800 */
[----:B------:R1:W-:Y:S02]  /*19f10*/  STS.U16 [R2+UR5+0x80], R26 ;  /* 0x0000801a02007988 */ /* 0x0003e40008000405 */
[----:B-1----:R-:W-:-:S02]  /*19f20*/  PRMT R2, RZ, 0x7610, R2 ;  /* 0x00007610ff027816 */ /* 0x002fc40000000002 */
[----:B0-----:R-:W-:-:S04]  /*19f30*/  @!P0 LOP3.LUT R5, R5, R4, RZ, 0x3c, !PT ;  /* 0x0000000405058212 */ /* 0x001fc800078e3cff */
[----:B------:R-:W-:-:S04]  /*19f40*/  @!P0 LOP3.LUT R4, R5, R4, RZ, 0x3c, !PT ;  /* 0x0000000405048212 */ /* 0x000fc800078e3cff */
[----:B------:R-:W-:-:S05]  /*19f50*/  @!P0 LOP3.LUT R5, R5, R4, RZ, 0x3c, !PT ;  /* 0x0000000405058212 */ /* 0x000fca00078e3cff */
[----:B------:R-:W4:Y:S04]  /*19f60*/  @!P0 LDG.E.U16 R2, desc[UR8][R4.64] ;  /* 0x0000000804028981 */ /* 0x000f28000c1e1500 */
[----:B--2---:R0:W-:Y:S04]  /*19f70*/  STL [R1+0x9c], R21 ;  /* 0x00009c1501007387 */ /* 0x0041e80000100800 */
[----:B0-----:R-:W2:Y:S04]  /*19f80*/  LDL.LU R21, [R1] ;  /* 0x0000000001157983 */ /* 0x001ea80000300800 */
[----:B------:R-:W3:Y:S04]  /*19f90*/  LDL.LU R26, [R1+0x3e7c] ;  /* 0x003e7c00011a7983 */ /* 0x000ee80000300800 */
[----:B----4-:R0:W-:Y:S04]  /*19fa0*/  STL [R1+0x98], R2 ;  /* 0x0000980201007387 */ /* 0x0101e80000100800 */
[----:B------:R-:W4:Y:S04]  /*19fb0*/  LDL R4, [R1+0x1838] ;  /* 0x0018380001047983 */ /* 0x000f280000100800 */
[----:B------:R-:W4:Y:S01]  /*19fc0*/  LDL R5, [R1+0x183c] ;  /* 0x00183c0001057983 */ /* 0x000f220000100800 */
[----:B0-----:R-:W0:Y:S02]  /*19fd0*/  S2R R2, SR_TID.X ;  /* 0x0000000000027919 */ /* 0x001e240000002100 */
[----:B0-----:R-:W-:-:S05]  /*19fe0*/  LOP3.LUT R2, R2, 0x3f, RZ, 0xc0, !PT ;  /* 0x0000003f02027812 */ /* 0x001fca00078ec0ff */
[----:B------:R-:W-:-:S05]  /*19ff0*/  IMAD.SHL.U32 R2, R2, 0x2, RZ ;  /* 0x0000000202027824 */ /* 0x000fca00078e00ff */
[----:B------:R0:W-:Y:S02]  /*1a000*/  STS.U16 [R2+UR5+0x100], R25 ;  /* 0x0001001902007988 */ /* 0x0001e40008000405 */
[----:B0-----:R-:W-:Y:S02]  /*1a010*/  PRMT R2, RZ, 0x7610, R2 ;  /* 0x00007610ff027816 */ /* 0x001fe40000000002 */
[----:B------:R-:W2:Y:S01]  /*1a020*/  LDL.LU R25, [R1+0x3e78] ;  /* 0x003e780001197983 */ /* 0x000ea20000300800 */
[----:B----4-:R-:W-:-:S04]  /*1a030*/  @!P0 LOP3.LUT R5, R5, R4, RZ, 0x3c, !PT ;  /* 0x0000000405058212 */ /* 0x010fc800078e3cff */
[----:B------:R-:W-:-:S04]  /*1a040*/  @!P0 LOP3.LUT R4, R5, R4, RZ, 0x3c, !PT ;  /* 0x0000000405048212 */ /* 0x000fc800078e3cff */
[----:B------:R-:W-:-:S05]  /*1a050*/  @!P0 LOP3.LUT R5, R5, R4, RZ, 0x3c, !PT ;  /* 0x0000000405058212 */ /* 0x000fca00078e3cff */
[----:B------:R-:W4:Y:S04]  /*1a060*/  @!P0 LDG.E.U16 R2, desc[UR8][R4.64] ;  /* 0x0000000804028981 */ /* 0x000f28000c1e1500 */
        /* <DEDUP_REMOVED lines=8> */
[----:B------:R-:W3:Y:S01]  /*1a0f0*/  LDL.LU R29, [R1+0x3e74] ;  /* 0x003e7400011d7983 */ /* 0x000ee20000300800 */
        /* <DEDUP_REMOVED lines=10> */
[----:B--2---:R0:W-:Y:S02]  /*1a1a0*/  STS.U16 [R2+UR5+0x1000], R25 ;  /* 0x0010001902007988 */ /* 0x0041e40008000405 */
[----:B0-----:R-:W-:Y:S02]  /*1a1b0*/  PRMT R2, RZ, 0x7610, R2 ;  /* 0x00007610ff027816 */ /* 0x001fe40000000002 */
[----:B----4-:R-:W-:-:S04]  /*1a1c0*/  @!P0 LOP3.LUT R5, R5, R4, RZ, 0x3c, !PT ;  /* 0x0000000405058212 */ /* 0x010fc800078e3cff */
[----:B------:R-:W-:-:S04]  /*1a1d0*/  @!P0 LOP3.LUT R4, R5, R4, RZ, 0x3c, !PT ;  /* 0x0000000405048212 */ /* 0x000fc800078e3cff */
[----:B------:R-:W-:-:S05]  /*1a1e0*/  @!P0 LOP3.LUT R5, R5, R4, RZ, 0x3c, !PT ;  /* 0x0000000405058212 */ /* 0x000fca00078e3cff */
[----:B------:R-:W2:Y:S04]  /*1a1f0*/  @!P0 LDG.E.U16 R2, desc[UR8][R4.64] ;  /* 0x0000000804028981 */ /* 0x000ea8000c1e1500 */
[----:B------:R-:W-:Y:S04]  /*1a200*/  STL [R1+0x3e28], R25 ;  /* 0x003e281901007387 */ /* 0x000fe80000100800 */
[----:B------:R-:W-:Y:S04]  /*1a210*/  STL [R1+0x3e2c], R25 ;  /* 0x003e2c1901007387 */ /* 0x000fe80000100800 */
[----:B------:R-:W-:Y:S04]  /*1a220*/  STL [R1+0x3e30], R25 ;  /* 0x003e301901007387 */ /* 0x000fe80000100800 */
[----:B--2---:R0:W-:Y:S04]  /*1a230*/  STL [R1+0x8c], R2 ;  /* 0x00008c0201007387 */ /* 0x0041e80000100800 */
[----:B------:R-:W2:Y:S04]  /*1a240*/  LDL R4, [R1+0x17d8] ;  /* 0x0017d80001047983 */ /* 0x000ea80000100800 */
[----:B------:R-:W2:Y:S01]  /*1a250*/  LDL R5, [R1+0x17dc] ;  /* 0x0017dc0001057983 */ /* 0x000ea20000100800 */
[----:B0-----:R-:W0:Y:S02]  /*1a260*/  S2R R2, SR_TID.X ;  /* 0x0000000000027919 */ /* 0x001e240000002100 */
[----:B0-----:R-:W-:-:S05]  /*1a270*/  LOP3.LUT R2, R2, 0x3f, RZ, 0xc0, !PT ;  /* 0x0000003f02027812 */ /* 0x001fca00078ec0ff */
[----:B------:R-:W-:-:S05]  /*1a280*/  IMAD.SHL.U32 R2, R2, 0x2, RZ ;  /* 0x0000000202027824 */ /* 0x000fca00078e00ff */
[----:B---3--:R0:W-:Y:S02]  /*1a290*/  STS.U16 [R2+UR5+0x1080], R26 ;  /* 0x0010801a02007988 */ /* 0x0081e40008000405 */
[----:B0-----:R-:W-:Y:S02]  /*1a2a0*/  PRMT R2, RZ, 0x7610, R2 ;  /* 0x00007610ff027816 */ /* 0x001fe40000000002 */
[----:B--2---:R-:W-:-:S04]  /*1a2b0*/  @!P0 LOP3.LUT R5, R5, R4, RZ, 0x3c, !PT ;  /* 0x0000000405058212 */ /* 0x004fc800078e3cff */
[----:B------:R-:W-:-:S04]  /*1a2c0*/  @!P0 LOP3.LUT R4, R5, R4, RZ, 0x3c, !PT ;  /* 0x0000000405048212 */ /* 0x000fc800078e3cff */
[----:B------:R-:W-:-:S05]  /*1a2d0*/  @!P0 LOP3.LUT R5, R5, R4, RZ, 0x3c, !PT ;  /* 0x0000000405058212 */ /* 0x000fca00078e3cff */
[----:B------:R-:W2:Y:S04]  /*1a2e0*/  @!P0 LDG.E.U16 R2, desc[UR8][R4.64] ;  /* 0x0000000804028981 */ /* 0x000ea8000c1e1500 */
[----:B------:R-:W-:Y:S04]  /*1a2f0*/  STL [R1+0x3e34], R26 ;  /* 0x003e341a01007387 */ /* 0x000fe80000100800 */
[----:B--2---:R0:W-:Y:S04]  /*1a300*/  STL [R1+0x88], R2 ;  /* 0x0000880201007387 */ /* 0x0041e80000100800 */
[----:B------:R-:W2:Y:S04]  /*1a310*/  LDL R4, [R1+0x17b8] ;  /* 0x0017b80001047983 */ /* 0x000ea80000100800 */
[----:B------:R-:W2:Y:S01]  /*1a320*/  LDL R5, [R1+0x17bc] ;  /* 0x0017bc0001057983 */ /* 0x000ea20000100800 */
[----:B0-----:R-:W0:Y:S02]  /*1a330*/  S2R R2, SR_TID.X ;  /* 0x0000000000027919 */ /* 0x001e240000002100 */
[----:B0-----:R-:W-:-:S05]  /*1a340*/  LOP3.LUT R2, R2, 0x3f, RZ, 0xc0, !PT ;  /* 0x0000003f02027812 */ /* 0x001fca00078ec0ff */
[----:B------:R-:W-:-:S05]  /*1a350*/  IMAD.SHL.U32 R2, R2, 0x2, RZ ;  /* 0x0000000202027824 */ /* 0x000fca00078e00ff */
[----:B------:R0:W-:Y:S02]  /*1a360*/  STS.U16 [R2+UR5+0x1100], R27 ;  /* 0x0011001b02007988 */ /* 0x0001e40008000405 */
[----:B0-----:R-:W-:Y:S02]  /*1a370*/  PRMT R2, RZ, 0x7610, R2 ;  /* 0x00007610ff027816 */ /* 0x001fe40000000002 */
[----:B--2---:R-:W-:-:S04]  /*1a380*/  @!P0 LOP3.LUT R5, R5, R4, RZ, 0x3c, !PT ;  /* 0x0000000405058212 */ /* 0x004fc800078e3cff */
[----:B------:R-:W-:-:S04]  /*1a390*/  @!P0 LOP3.LUT R4, R5, R4, RZ, 0x3c, !PT ;  /* 0x0000000405048212 */ /* 0x000fc800078e3cff */
[----:B------:R-:W-:-:S05]  /*1a3a0*/  @!P0 LOP3.LUT R5, R5, R4, RZ, 0x3c, !PT ;  /* 0x0000000405058212 */ /* 0x000fca00078e3cff */
[----:B------:R-:W2:Y:S04]  /*1a3b0*/  @!P0 LDG.E.U16 R2, desc[UR8][R4.64] ;  /* 0x0000000804028981 */ /* 0x000ea8000c1e1500 */
[----:B--2---:R0:W-:Y:S04]  /*1a3c0*/  STL [R1+0x84], R2 ;  /* 0x0000840201007387 */ /* 0x0041e80000100800 */
[----:B------:R-:W2:Y:S04]  /*1a3d0*/  LDL R4, [R1+0x1798] ;  /* 0x0017980001047983 */ /* 0x000ea80000100800 */
[----:B------:R-:W2:Y:S01]  /*1a3e0*/  LDL R5, [R1+0x179c] ;  /* 0x00179c0001057983 */ /* 0x000ea20000100800 */
[----:B------:R-:W-:Y:S01]  /*1a3f0*/  PRMT R29, RZ, 0x7610, R29 ;  /* 0x00007610ff1d7816 */ /* 0x000fe2000000001d */
[----:B0-----:R-:W0:Y:S01]  /*1a400*/  S2R R2, SR_TID.X ;  /* 0x0000000000027919 */ /* 0x001e220000002100 */
[----:B--2---:R-:W-:-:S04]  /*1a410*/  @!P0 LOP3.LUT R5, R5, R4, RZ, 0x3c, !PT ;  /* 0x0000000405058212 */ /* 0x004fc800078e3cff */
[----:B------:R-:W-:-:S04]  /*1a420*/  @!P0 LOP3.LUT R4, R5, R4, RZ, 0x3c, !PT ;  /* 0x0000000405048212 */ /* 0x000fc800078e3cff */
[----:B------:R-:W-:-:S05]  /*1a430*/  @!P0 LOP3.LUT R5, R5, R4, RZ, 0x3c, !PT ;  /* 0x0000000405058212 */ /* 0x000fca00078e3cff */
[----:B------:R-:W2:Y:S04]  /*1a440*/  @!P0 LDG.E.U16 R29, desc[UR8][R4.64] ;  /* 0x00000008041d8981 */ /* 0x000ea8000c1e1500 */
[----:B------:R-:W3:Y:S04]  /*1a450*/  LDL R4, [R1+0x1778] ;  /* 0x0017780001047983 */ /* 0x000ee80000100800 */
[----:B------:R-:W3:Y:S01]  /*1a460*/  LDL R5, [R1+0x177c] ;  /* 0x00177c0001057983 */ /* 0x000ee20000100800 */
[----:B0-----:R-:W-:Y:S02]  /*1a470*/  LOP3.LUT R2, R2, 0x3f, RZ, 0xc0, !PT ;  /* 0x0000003f02027812 */ /* 0x001fe400078ec0ff */
[----:B------:R-:W-:-:S03]  /*1a480*/  PRMT R10, RZ, 0x7610, R10 ;  /* 0x00007610ff0a7816 */ /* 0x000fc6000000000a */
[----:B------:R-:W-:-:S05]  /*1a490*/  IMAD.SHL.U32 R2, R2, 0x2, RZ ;  /* 0x0000000202027824 */ /* 0x000fca00078e00ff */
[----:B------:R0:W-:Y:S04]  /*1a4a0*/  STS.U16 [R2+UR5+0x1180], R21 ;  /* 0x0011801502007988 */ /* 0x0001e80008000405 */
[----:B0-----:R-:W4:Y:S04]  /*1a4b0*/  LDL R21, [R1+0x173c] ;  /* 0x00173c0001157983 */ /* 0x001f280000100800 */
[----:B--2---:R0:W-:Y:S01]  /*1a4c0*/  STL [R1+0x80], R29 ;  /* 0x0000801d01007387 */ /* 0x0041e20000100800 */
[----:B------:R-:W-:-:S03]  /*1a4d0*/  PRMT R28, RZ, 0x7610, R28 ;  /* 0x00007610ff1c7816 */ /* 0x000fc6000000001c */
[----:B0-----:R-:W2:Y:S01]  /*1a4e0*/  LDL R29, [R1+0x171c] ;  /* 0x00171c00011d7983 */ /* 0x001ea20000100800 */
[----:B---3--:R-:W-:-:S04]  /*1a4f0*/  @!P0 LOP3.LUT R5, R5, R4, RZ, 0x3c, !PT ;  /* 0x0000000405058212 */ /* 0x008fc800078e3cff */
[----:B------:R-:W-:-:S04]  /*1a500*/  @!P0 LOP3.LUT R4, R5, R4, RZ, 0x3c, !PT ;  /* 0x0000000405048212 */ /* 0x000fc800078e3cff */
[----:B------:R-:W-:-:S05]  /*1a510*/  @!P0 LOP3.LUT R5, R5, R4, RZ, 0x3c, !PT ;  /* 0x0000000405058212 */ /* 0x000fca00078e3cff */
[----:B------:R-:W3:Y:S04]  /*1a520*/  @!P0 LDG.E.U16 R10, desc[UR8][R4.64] ;  /* 0x00000008040a8981 */ /* 0x000ee8000c1e1500 */
[----:B------:R-:W4:Y:S04]  /*1a530*/  LDL R4, [R1+0x1758] ;  /* 0x0017580001047983 */ /* 0x000f280000100800 */
[----:B------:R-:W4:Y:S04]  /*1a540*/  LDL R5, [R1+0x175c] ;  /* 0x00175c0001057983 */ /* 0x000f280000100800 */
[----:B---3--:R0:W-:Y:S04]  /*1a550*/  STL [R1+0x7c], R10 ;  /* 0x00007c0a01007387 */ /* 0x0081e80000100800 */
[----:B------:R-:W-:Y:S04]  /*1a560*/  STS.U16 [R2+UR5+0x2000], R15 ;  /* 0x0020000f02007988 */ /* 0x000fe80008000405 */
[----:B------:R-:W-:Y:S04]  /*1a570*/  STS.U16 [R2+UR5+0x2080], R14 ;  /* 0x0020800e02007988 */ /* 0x000fe80008000405 */
[----:B------:R1:W-:Y:S01]  /*1a580*/  STS.U16 [R2+UR5+0x2100], R16 ;  /* 0x0021001002007988 */ /* 0x0003e20008000405 */
[----:B----4-:R-:W-:-:S03]  /*1a590*/  @!P0 LOP3.LUT R5, R5, R4, RZ, 0x3c, !PT ;  /* 0x0000000405058212 */ /* 0x010fc600078e3cff */
[----:B0-----:R-:W3:Y:S01]  /*1a5a0*/  LDL R10, [R1+0x16fc] ;  /* 0x0016fc00010a7983 */ /* 0x001ee20000100800 */
[----:B------:R-:W-:-:S04]  /*1a5b0*/  @!P0 LOP3.LUT R4, R5, R4, RZ, 0x3c, !PT ;  /* 0x0000000405048212 */ /* 0x000fc800078e3cff */
[----:B------:R-:W-:-:S05]  /*1a5c0*/  @!P0 LOP3.LUT R5, R5, R4, RZ, 0x3c, !PT ;  /* 0x0000000405058212 */ /* 0x000fca00078e3cff */
[----:B------:R0:W4:Y:S04]  /*1a5d0*/  @!P0 LDG.E.U16 R28, desc[UR8][R4.64] ;  /* 0x00000008041c8981 */ /* 0x000128000c1e1500 */
[----:B------:R-:W2:Y:S01]  /*1a5e0*/  LDL R5, [R1+0x1738] ;  /* 0x0017380001057983 */ /* 0x000ea20000100800 */
[----:B-1----:R-:W-:Y:S01]  /*1a5f0*/  PRMT R2, RZ, 0x7610, R2 ;  /* 0x00007610ff027816 */ /* 0x002fe20000000002 */
[----:B0-----:R-:W-:-:S05]  /*1a600*/  @!P0 IMAD.MOV.U32 R4, RZ, RZ, R21 ;  /* 0x000000ffff048224 */ /* 0x001fca00078e0015 */
[----:B--2---:R-:W2:Y:S04]  /*1a610*/  @!P0 LDG.E.U16 R2, desc[UR8][R4.64] ;  /* 0x0000000804028981 */ /* 0x004ea8000c1e1500 */
[----:B----4-:R0:W-:Y:S04]  /*1a620*/  STL [R1+0x78], R28 ;  /* 0x0000781c01007387 */ /* 0x0101e80000100800 */
[----:B0-----:R-:W4:Y:S04]  /*1a630*/  LDL R28, [R1+0x16dc] ;  /* 0x0016dc00011c7983 */ /* 0x001f280000100800 */
[----:B------:R-:W4:Y:S04]  /*1a640*/  LDL.LU R21, [R1+0x24] ;  /* 0x0000240001157983 */ /* 0x000f280000300800 */
[----:B--2---:R0:W-:Y:S04]  /*1a650*/  STL [R1+0x74], R2 ;  /* 0x0000740201007387 */ /* 0x0041e80000100800 */
[----:B------:R-:W2:Y:S01]  /*1a660*/  LDL R5, [R1+0x1718] ;  /* 0x0017180001057983 */ /* 0x000ea20000100800 */
[----:B0-----:R-:W0:Y:S01]  /*1a670*/  S2R R2, SR_TID.X ;  /* 0x0000000000027919 */ /* 0x001e220000002100 */
[----:B------:R-:W-:-:S02]  /*1a680*/  @!P0 IMAD.MOV.U32 R4, RZ, RZ, R29 ;  /* 0x000000ffff048224 */ /* 0x000fc400078e001d */
[----:B------:R-:W4:Y:S01]  /*1a690*/  LDL.LU R29, [R1+0x28] ;  /* 0x00002800011d7983 */ /* 0x000f220000300800 */
[----:B0-----:R-:W-:-:S05]  /*1a6a0*/  LOP3.LUT R2, R2, 0x3f, RZ, 0xc0, !PT ;  /* 0x0000003f02027812 */ /* 0x001fca00078ec0ff */
[----:B------:R-:W-:-:S05]  /*1a6b0*/  IMAD.SHL.U32 R2, R2, 0x2, RZ ;  /* 0x0000000202027824 */ /* 0x000fca00078e00ff */
[----:B------:R0:W-:Y:S02]  /*1a6c0*/  STS.U16 [R2+UR5+0x2180], R17 ;  /* 0x0021801102007988 */ /* 0x0001e40008000405 */
[----:B0-----:R-:W-:-:S06]  /*1a6d0*/  PRMT R2, RZ, 0x7610, R2 ;  /* 0x00007610ff027816 */ /* 0x001fcc0000000002 */
[----:B--2---:R-:W2:Y:S01]  /*1a6e0*/  @!P0 LDG.E.U16 R2, desc[UR8][R4.64] ;  /* 0x0000000804028981 */ /* 0x004ea2000c1e1500 */
[----:B------:R-:W-:-:S03]  /*1a6f0*/  PRMT R24, RZ, 0x7610, R24 ;  /* 0x00007610ff187816 */ /* 0x000fc60000000018 */
[----:B--2---:R-:W-:Y:S04]  /*1a700*/  STL [R1+0x70], R2 ;  /* 0x0000700201007387 */ /* 0x004fe80000100800 */
[----:B------:R-:W2:Y:S01]  /*1a710*/  LDL R5, [R1+0x16f8] ;  /* 0x0016f80001057983 */ /* 0x000ea20000100800 */
[----:B---3--:R-:W-:-:S03]  /*1a720*/  @!P0 IMAD.MOV.U32 R4, RZ, RZ, R10 ;  /* 0x000000ffff048224 */ /* 0x008fc600078e000a */
[----:B------:R-:W3:Y:S01]  /*1a730*/  LDL.LU R10, [R1+0x2c] ;  /* 0x00002c00010a7983 */ /* 0x000ee20000300800 */
[----:B------:R-:W-:-:S03]  /*1a740*/  PRMT R23, RZ, 0x7610, R23 ;  /* 0x00007610ff177816 */ /* 0x000fc60000000017 */
[----:B--2---:R4:W2:Y:S04]  /*1a750*/  @!P0 LDG.E.U16 R24, desc[UR8][R4.64] ;  /* 0x0000000804188981 */ /* 0x0048a8000c1e1500 */
[----:B------:R-:W3:Y:S01]  /*1a760*/  LDL R5, [R1+0x16d8] ;  /* 0x0016d80001057983 */ /* 0x000ee20000100800 */
[----:B----4-:R-:W-:-:S03]  /*1a770*/  @!P0 IMAD.MOV.U32 R4, RZ, RZ, R28 ;  /* 0x000000ffff048224 */ /* 0x010fc600078e001c */
[----:B--2---:R0:W-:Y:S04]  /*1a780*/  STL [R1+0x6c], R24 ;  /* 0x00006c1801007387 */ /* 0x0041e80000100800 */
[----:B0-----:R-:W2:Y:S04]  /*1a790*/  LDL.LU R24, [R1+0x30] ;  /* 0x0000300001187983 */ /* 0x001ea80000300800 */
[----:B---3--:R-:W3:Y:S04]  /*1a7a0*/  @!P0 LDG.E.U16 R23, desc[UR8][R4.64] ;  /* 0x0000000804178981 */ /* 0x008ee8000c1e1500 */
        /* <DEDUP_REMOVED lines=22> */
[----:B------:R-:W0:Y:S01]  /*1a910*/  S2R R28, SR_TID.X ;  /* 0x00000000001c7919 */ /* 0x000e220000002100 */
[----:B------:R-:W1:Y:S01]  /*1a920*/  S2R R2, SR_TID.X ;  /* 0x0000000000027919 */ /* 0x000e620000002100 */
[----:B--2---:R-:W-:-:S02]  /*1a930*/  PRMT R11, RZ, 0x7610, R11 ;  /* 0x00007610ff0b7816 */ /* 0x004fc4000000000b */
[----:B---3--:R-:W-:-:S04]  /*1a940*/  @!P0 LOP3.LUT R5, R5, R4, RZ, 0x3c, !PT ;  /* 0x0000000405058212 */ /* 0x008fc800078e3cff */
[----:B------:R-:W-:-:S04]  /*1a950*/  @!P0 LOP3.LUT R4, R5, R4, RZ, 0x3c, !PT ;  /* 0x0000000405048212 */ /* 0x000fc800078e3cff */
[----:B------:R-:W-:-:S05]  /*1a960*/  @!P0 LOP3.LUT R5, R5, R4, RZ, 0x3c, !PT ;  /* 0x0000000405058212 */ /* 0x000fca00078e3cff */
[----:B------:R-:W2:Y:S01]  /*1a970*/  @!P0 LDG.E.U16 R11, desc[UR8][R4.64] ;  /* 0x00000008040b8981 */ /* 0x000ea2000c1e1500 */
[----:B0-----:R-:W-:Y:S02]  /*1a980*/  LOP3.LUT R28, R28, 0x3f, RZ, 0xc0, !PT ;  /* 0x0000003f1c1c7812 */ /* 0x001fe400078ec0ff */
[----:B-1----:R-:W-:-:S03]  /*1a990*/  LOP3.LUT R2, R2, 0x3f, RZ, 0xc0, !PT ;  /* 0x0000003f02027812 */ /* 0x002fc600078ec0ff */
[----:B------:R-:W-:Y:S02]  /*1a9a0*/  IMAD.SHL.U32 R28, R28, 0x2, RZ ;  /* 0x000000021c1c7824 */ /* 0x000fe400078e00ff */
[----:B------:R-:W-:-:S03]  /*1a9b0*/  IMAD.SHL.U32 R2, R2, 0x2, RZ ;  /* 0x0000000202027824 */ /* 0x000fc600078e00ff */
[----:B------:R-:W-:Y:S02]  /*1a9c0*/  LOP3.LUT R28, R28, 0x10, RZ, 0x3c, !PT ;  /* 0x000000101c1c7812 */ /* 0x000fe400078e3cff */
[----:B------:R-:W-:Y:S04]  /*1a9d0*/  STS.U16 [R2+UR5+0x3000], R9 ;  /* 0x0030000902007988 */ /* 0x000fe80008000405 */
[----:B------:R-:W-:Y:S04]  /*1a9e0*/  STS.U16 [R2+UR5+0x3080], R8 ;  /* 0x0030800802007988 */ /* 0x000fe80008000405 */
[----:B------:R-:W-:Y:S04]  /*1a9f0*/  STS.U16 [R2+UR5+0x3100], R7 ;  /* 0x0031000702007988 */ /* 0x000fe80008000405 */
[----:B------:R-:W-:Y:S04]  /*1aa00*/  STS.U16 [R2+UR5+0x3180], R6 ;  /* 0x0031800602007988 */ /* 0x000fe80008000405 */
[----:B------:R0:W-:Y:S04]  /*1aa10*/  STS.U16 [R28+UR5+0x200], R21 ;  /* 0x000200151c007988 */ /* 0x0001e80008000405 */
[----:B0-----:R-:W3:Y:S04]  /*1aa20*/  LDL.LU R21, [R1+0x10] ;  /* 0x0000100001157983 */ /* 0x001ee80000300800 */
[----:B--2---:R0:W-:Y:S04]  /*1aa30*/  STL [R1+0x5c], R11 ;  /* 0x00005c0b01007387 */ /* 0x0041e80000100800 */
[----:B0-----:R-:W2:Y:S04]  /*1aa40*/  LDL.LU R11, [R1+0x3e6c] ;  /* 0x003e6c00010b7983 */ /* 0x001ea80000300800 */
[----:B------:R-:W4:Y:S04]  /*1aa50*/  LDL R4, [R1+0x1670] ;  /* 0x0016700001047983 */ /* 0x000f280000100800 */
[----:B------:R-:W4:Y:S01]  /*1aa60*/  LDL R5, [R1+0x1988] ;  /* 0x0019880001057983 */ /* 0x000f220000100800 */
[----:B--2---:R-:W-:-:S02]  /*1aa70*/  PRMT R11, RZ, 0x7610, R11 ;  /* 0x00007610ff0b7816 */ /* 0x004fc4000000000b */
[----:B----4-:R-:W-:-:S04]  /*1aa80*/  @!P0 LOP3.LUT R5, R5, R4, RZ, 0x3c, !PT ;  /* 0x0000000405058212 */ /* 0x010fc800078e3cff */
[----:B------:R-:W-:-:S04]  /*1aa90*/  @!P0 LOP3.LUT R4, R5, R4, RZ, 0x3c, !PT ;  /* 0x0000000405048212 */ /* 0x000fc800078e3cff */
[----:B------:R-:W-:-:S05]  /*1aaa0*/  @!P0 LOP3.LUT R5, R5, R4, RZ, 0x3c, !PT ;  /* 0x0000000405058212 */ /* 0x000fca00078e3cff */
[----:B------:R-:W2:Y:S04]  /*1aab0*/  @!P0 LDG.E.U16 R11, desc[UR8][R4.64] ;  /* 0x00000008040b8981 */ /* 0x000ea8000c1e1500 */
[----:B------:R0:W-:Y:S04]  /*1aac0*/  STS.U16 [R28+UR5+0x280], R29 ;  /* 0x0002801d1c007988 */ /* 0x0001e80008000405 */
[----:B0-----:R-:W4:Y:S04]  /*1aad0*/  LDL R29, [R1+0x1a08] ;  /* 0x001a0800011d7983 */ /* 0x001f280000100800 */
[----:B------:R-:W-:Y:S04]  /*1aae0*/  STS.U16 [R28+UR5+0x300], R10 ;  /* 0x0003000a1c007988 */ /* 0x000fe80008000405 */
[----:B--2---:R0:W-:Y:S04]  /*1aaf0*/  STL [R1+0x58], R11 ;  /* 0x0000580b01007387 */ /* 0x0041e80000100800 */
[----:B0-----:R-:W2:Y:S04]  /*1ab00*/  LDL.LU R11, [R1+0x3e68] ;  /* 0x003e6800010b7983 */ /* 0x001ea80000300800 */
[----:B------:R-:W3:Y:S04]  /*1ab10*/  LDL R4, [R1+0x196c] ;  /* 0x00196c0001047983 */ /* 0x000ee80000100800 */
[----:B------:R-:W3:Y:S04]  /*1ab20*/  LDL R5, [R1+0x19a8] ;  /* 0x0019a80001057983 */ /* 0x000ee80000100800 */
[----:B------:R-:W4:Y:S01]  /*1ab30*/  LDL.LU R10, [R1+0x3e64] ;  /* 0x003e6400010a7983 */ /* 0x000f220000300800 */
[----:B---3--:R-:W-:-:S04]  /*1ab40*/  @!P0 LOP3.LUT R5, R5, R4, RZ, 0x3c, !PT ;  /* 0x0000000405058212 */ /* 0x008fc800078e3cff */
[C---:B------:R-:W-:Y:S02]  /*1ab50*/  @!P0 LOP3.LUT R4, R5.reuse, R4, RZ, 0x3c, !PT ;  /* 0x0000000405048212 */ /* 0x040fe400078e3cff */
[----:B----4-:R-:W-:Y:S02]  /*1ab60*/  PRMT R10, RZ, 0x7610, R10 ;  /* 0x00007610ff0a7816 */ /* 0x010fe4000000000a */
[----:B------:R-:W-:-:S05]  /*1ab70*/  @!P0 LOP3.LUT R5, R5, R4, RZ, 0x3c, !PT ;  /* 0x0000000405058212 */ /* 0x000fca00078e3cff */
[----:B------:R-:W3:Y:S04]  /*1ab80*/  @!P0 LDG.E.U16 R10, desc[UR8][R4.64] ;  /* 0x00000008040a8981 */ /* 0x000ee8000c1e1500 */
[----:B------:R-:W-:Y:S04]  /*1ab90*/  STS.U16 [R28+UR5+0x380], R24 ;  /* 0x000380181c007988 */ /* 0x000fe80008000405 */
[----:B---3--:R0:W-:Y:S04]  /*1aba0*/  STL [R1+0x54], R10 ;  /* 0x0000540a01007387 */ /* 0x0081e80000100800 */
[----:B0-----:R-:W3:Y:S04]  /*1abb0*/  LDL.LU R10, [R1+0x3e60] ;  /* 0x003e6000010a7983 */ /* 0x001ee80000300800 */
[----:B------:R-:W4:Y:S04]  /*1abc0*/  LDL R4, [R1+0x198c] ;  /* 0x00198c0001047983 */ /* 0x000f280000100800 */
[----:B------:R-:W4:Y:S04]  /*1abd0*/  LDL R5, [R1+0x19c8] ;  /* 0x0019c80001057983 */ /* 0x000f280000100800 */
[----:B------:R-:W2:Y:S01]  /*1abe0*/  LDL.LU R24, [R1+0x3e5c] ;  /* 0x003e5c0001187983 */ /* 0x000ea20000300800 */
[----:B----4-:R-:W-:-:S04]  /*1abf0*/  @!P0 LOP3.LUT R5, R5, R4, RZ, 0x3c, !PT ;  /* 0x0000000405058212 */ /* 0x010fc800078e3cff */
[C---:B------:R-:W-:Y:S02]  /*1ac00*/  @!P0 LOP3.LUT R4, R5.reuse, R4, RZ, 0x3c, !PT ;  /* 0x0000000405048212 */ /* 0x040fe400078e3cff */
[----:B--2---:R-:W-:Y:S02]  /*1ac10*/  PRMT R24, RZ, 0x7610, R24 ;  /* 0x00007610ff187816 */ /* 0x004fe40000000018 */
[----:B------:R-:W-:-:S05]  /*1ac20*/  @!P0 LOP3.LUT R5, R5, R4, RZ, 0x3c, !PT ;  /* 0x0000000405058212 */ /* 0x000fca00078e3cff */
[----:B------:R-:W2:Y:S04]  /*1ac30*/  @!P0 LDG.E.U16 R24, desc[UR8][R4.64] ;  /* 0x0000000804188981 */ /* 0x000ea8000c1e1500 */
[----:B------:R-:W-:Y:S04]  /*1ac40*/  STS.U16 [R28+UR5+0x1200], R23 ;  /* 0x001200171c007988 */ /* 0x000fe80008000405 */
[----:B--2---:R0:W-:Y:S04]  /*1ac50*/  STL [R1+0x50], R24 ;  /* 0x0000501801007387 */ /* 0x0041e80000100800 */
[----:B0-----:R-:W2:Y:S04]  /*1ac60*/  LDL.LU R24, [R1+0x3e58] ;  /* 0x003e580001187983 */ /* 0x001ea80000300800 */
[----:B------:R-:W4:Y:S04]  /*1ac70*/  LDL R4, [R1+0x19ac] ;  /* 0x0019ac0001047983 */ /* 0x000f280000100800 */
[----:B------:R-:W4:Y:S04]  /*1ac80*/  LDL R5, [R1+0x19e8] ;  /* 0x0019e80001057983 */ /* 0x000f280000100800 */
[----:B------:R-:W3:Y:S01]  /*1ac90*/  LDL.LU R23, [R1+0x3e54] ;  /* 0x003e540001177983 */ /* 0x000ee20000300800 */
[----:B----4-:R-:W-:-:S04]  /*1aca0*/  @!P0 LOP3.LUT R5, R5, R4, RZ, 0x3c, !PT ;  /* 0x0000000405058212 */ /* 0x010fc800078e3cff */
[C---:B------:R-:W-:Y:S02]  /*1acb0*/  @!P0 LOP3.LUT R4, R5.reuse, R4, RZ, 0x3c, !PT ;  /* 0x0000000405048212 */ /* 0x040fe400078e3cff */
[----:B---3--:R-:W-:Y:S02]  /*1acc0*/  PRMT R23, RZ, 0x7610, R23 ;  /* 0x00007610ff177816 */ /* 0x008fe40000000017 */
[----:B------:R-:W-:-:S05]  /*1acd0*/  @!P0 LOP3.LUT R5, R5, R4, RZ, 0x3c, !PT ;  /* 0x0000000405058212 */ /* 0x000fca00078e3cff */
[----:B------:R-:W3:Y:S04]  /*1ace0*/  @!P0 LDG.E.U16 R23, desc[UR8][R4.64] ;  /* 0x0000000804178981 */ /* 0x000ee8000c1e1500 */
[----:B---3--:R0:W-:Y:S04]  /*1acf0*/  STL [R1+0x4c], R23 ;  /* 0x00004c1701007387 */ /* 0x0081e80000100800 */
[----:B0-----:R-:W3:Y:S04]  /*1ad00*/  LDL.LU R23, [R1+0x3e50] ;  /* 0x003e500001177983 */ /* 0x001ee80000300800 */
[----:B------:R-:W4:Y:S04]  /*1ad10*/  LDL.LU R4, [R1+0x8] ;  /* 0x0000080001047983 */ /* 0x000f280000300800 */
[----:B------:R-:W2:Y:S01]  /*1ad20*/  LDL R5, [R1+0x19cc] ;  /* 0x0019cc0001057983 */ /* 0x000ea20000100800 */
[----:B---3--:R-:W-:-:S03]  /*1ad30*/  PRMT R23, RZ, 0x7610, R23 ;  /* 0x00007610ff177816 */ /* 0x008fc60000000017 */
[----:B----4-:R0:W-:Y:S02]  /*1ad40*/  STS.U16 [R28+UR5+0x1280], R4 ;  /* 0x001280041c007988 */ /* 0x0101e40008000405 */
[----:B0-----:R-:W-:Y:S02]  /*1ad50*/  @!P0 IMAD.MOV.U32 R4, RZ, RZ, R29 ;  /* 0x000000ffff048224 */ /* 0x001fe400078e001d */
[----:B------:R-:W3:Y:S04]  /*1ad60*/  LDL R29, [R1+0x194c] ;  /* 0x00194c00011d7983 */ /* 0x000ee80000100800 */
[----:B--2---:R-:W2:Y:S04]  /*1ad70*/  @!P0 LDG.E.U16 R23, desc[UR8][R4.64] ;  /* 0x0000000804178981 */ /* 0x004ea8000c1e1500 */
        /* <DEDUP_REMOVED lines=22> */
[----:B--2---:R0:W-:Y:S04]  /*1aee0*/  STL [R1+0x40], R21 ;  /* 0x0000401501007387 */ /* 0x0041e80000100800 */
[----:B0-----:R-:W2:Y:S04]  /*1aef0*/  LDL.LU R21, [R1+0x3e3c] ;  /* 0x003e3c0001157983 */ /* 0x001ea80000300800 */
[----:B------:R-:W4:Y:S04]  /*1af00*/  LDL R4, [R1+0x1270] ;  /* 0x0012700001047983 */ /* 0x000f280000100800 */
[----:B------:R-:W4:Y:S01]  /*1af10*/  LDL R5, [R1+0x1668] ;  /* 0x0016680001057983 */ /* 0x000f220000100800 */
[----:B------:R-:W-:-:S02]  /*1af20*/  PRMT R3, RZ, 0x7610, R3 ;  /* 0x00007610ff037816 */ /* 0x000fc40000000003 */
[----:B----4-:R-:W-:-:S04]  /*1af30*/  @!P0 LOP3.LUT R5, R5, R4, RZ, 0x3c, !PT ;  /* 0x0000000405058212 */ /* 0x010fc800078e3cff */
[----:B------:R-:W-:-:S04]  /*1af40*/  @!P0 LOP3.LUT R4, R5, R4, RZ, 0x3c, !PT ;  /* 0x0000000405048212 */ /* 0x000fc800078e3cff */
[----:B------:R-:W-:-:S05]  /*1af50*/  @!P0 LOP3.LUT R5, R5, R4, RZ, 0x3c, !PT ;  /* 0x0000000405058212 */ /* 0x000fca00078e3cff */
[----:B------:R0:W4:Y:S04]  /*1af60*/  @!P0 LDG.E.U16 R3, desc[UR8][R4.64] ;  /* 0x0000000804038981 */ /* 0x000128000c1e1500 */
[----:B------:R-:W3:Y:S01]  /*1af70*/  LDL R5, [R1+0x1658] ;  /* 0x0016580001057983 */ /* 0x000ee20000100800 */
[----:B------:R-:W-:Y:S01]  /*1af80*/  PRMT R20, RZ, 0x7610, R20 ;  /* 0x00007610ff147816 */ /* 0x000fe20000000014 */
[----:B0-----:R-:W-:Y:S02]  /*1af90*/  @!P0 IMAD.MOV.U32 R4, RZ, RZ, R29 ;  /* 0x000000ffff048224 */ /* 0x001fe400078e001d */
[----:B----4-:R0:W-:Y:S01]  /*1afa0*/  STL [R1+0x3c], R3 ;  /* 0x00003c0301007387 */ /* 0x0101e20000100800 */
[----:B------:R-:W-:-:S03]  /*1afb0*/  PRMT R25, RZ, 0x7610, R25 ;  /* 0x00007610ff197816 */ /* 0x000fc60000000019 */
[----:B------:R-:W4:Y:S04]  /*1afc0*/  LDL R29, [R1+0x18d0] ;  /* 0x0018d000011d7983 */ /* 0x000f280000100800 */
[----:B---3--:R-:W3:Y:S04]  /*1afd0*/  @!P0 LDG.E.U16 R20, desc[UR8][R4.64] ;  /* 0x0000000804148981 */ /* 0x008ee8000c1e1500 */
[----:B0-----:R-:W2:Y:S04]  /*1afe0*/  LDL R3, [R1+0x18f4] ;  /* 0x0018f40001037983 */ /* 0x001ea80000100800 */
[----:B------:R-:W4:Y:S04]  /*1aff0*/  LDL R4, [R1+0x1930] ;  /* 0x0019300001047983 */ /* 0x000f280000100800 */
[----:B------:R-:W4:Y:S04]  /*1b000*/  LDL R5, [R1+0x1934] ;  /* 0x0019340001057983 */ /* 0x000f280000100800 */
[----:B---3--:R0:W-:Y:S01]  /*1b010*/  STL [R1+0x38], R20 ;  /* 0x0000381401007387 */ /* 0x0081e20000100800 */
[----:B------:R-:W-:-:S03]  /*1b020*/  PRMT R10, RZ, 0x7610, R10 ;  /* 0x00007610ff0a7816 */ /* 0x000fc6000000000a */
[----:B0-----:R-:W3:Y:S01]  /*1b030*/  LDL R20, [R1+0x18d4] ;  /* 0x0018d40001147983 */ /* 0x001ee20000100800 */
[----:B----4-:R-:W-:-:S04]  /*1b040*/  @!P0 LOP3.LUT R5, R5, R4, RZ, 0x3c, !PT ;  /* 0x0000000405058212 */ /* 0x010fc800078e3cff */
[----:B------:R-:W-:-:S04]  /*1b050*/  @!P0 LOP3.LUT R4, R5, R4, RZ, 0x3c, !PT ;  /* 0x0000000405048212 */ /* 0x000fc800078e3cff */
[----:B------:R-:W-:-:S05]  /*1b060*/  @!P0 LOP3.LUT R5, R5, R4, RZ, 0x3c, !PT ;  /* 0x0000000405058212 */ /* 0x000fca00078e3cff */
[----:B------:R0:W4:Y:S04]  /*1b070*/  @!P0 LDG.E.U16 R25, desc[UR8][R4.64] ;  /* 0x0000000804198981 */ /* 0x000128000c1e1500 */
[----:B------:R-:W0:Y:S04]  /*1b080*/  LDL R4, [R1+0x1910] ;  /* 0x0019100001047983 */ /* 0x000e280000100800 */
[----:B------:R-:W0:Y:S02]  /*1b090*/  LDL R5, [R1+0x1914] ;  /* 0x0019140001057983 */ /* 0x000e240000100800 */
        /* <DEDUP_REMOVED lines=8> */
[----:B------:R-:W3:Y:S01]  /*1b120*/  LDL R5, [R1+0x18f0] ;  /* 0x0018f00001057983 */ /* 0x000ee20000100800 */
[----:B------:R-:W-:Y:S01]  /*1b130*/  PRMT R0, RZ, 0x7610, R0 ;  /* 0x00007610ff007816 */ /* 0x000fe20000000000 */
[----:B------:R-:W-:Y:S01]  /*1b140*/  @!P0 IMAD.MOV.U32 R4, RZ, RZ, R3 ;  /* 0x000000ffff048224 */ /* 0x000fe200078e0003 */
[----:B------:R-:W-:Y:S01]  /*1b150*/  PRMT R18, RZ, 0x7610, R18 ;  /* 0x00007610ff127816 */ /* 0x000fe20000000012 */
[----:B------:R-:W4:Y:S04]  /*1b160*/  LDL.LU R3, [R1+0x11f8] ;  /* 0x0011f80001037983 */ /* 0x000f280000300800 */
[----:B---3--:R0:W3:Y:S02]  /*1b170*/  @!P0 LDG.E.U16 R0, desc[UR8][R4.64] ;  /* 0x0000000804008981 */ /* 0x0080e4000c1e1500 */
[----:B0-----:R-:W-:-:S02]  /*1b180*/  @!P0 IMAD.MOV.U32 R4, RZ, RZ, R20 ;  /* 0x000000ffff048224 */ /* 0x001fc400078e0014 */
[----:B------:R-:W-:-:S05]  /*1b190*/  @!P0 IMAD.MOV.U32 R5, RZ, RZ, R29 ;  /* 0x000000ffff058224 */ /* 0x000fca00078e001d */
[----:B------:R-:W2:Y:S04]  /*1b1a0*/  @!P0 LDG.E.U16 R18, desc[UR8][R4.64] ;  /* 0x0000000804128981 */ /* 0x000ea8000c1e1500 */
[----:B---3--:R0:W-:Y:S04]  /*1b1b0*/  STL [R1+0x2c], R0 ;  /* 0x00002c0001007387 */ /* 0x0081e80000100800 */
[----:B0-----:R-:W3:Y:S04]  /*1b1c0*/  LDL.LU R0, [R1+0x1200] ;  /* 0x0012000001007983 */ /* 0x001ee80000300800 */
[----:B------:R-:W4:Y:S04]  /*1b1d0*/  LDL R4, [R1+0x18b0] ;  /* 0x0018b00001047983 */ /* 0x000f280000100800 */
[----:B------:R-:W4:Y:S01]  /*1b1e0*/  LDL R5, [R1+0x18b4] ;  /* 0x0018b40001057983 */ /* 0x000f220000100800 */
[----:B------:R-:W-:-:S03]  /*1b1f0*/  PRMT R19, RZ, 0x7610, R19 ;  /* 0x00007610ff137816 */ /* 0x000fc60000000013 */
[----:B--2---:R0:W-:Y:S04]  /*1b200*/  STL [R1+0x28], R18 ;  /* 0x0000281201007387 */ /* 0x0041e80000100800 */
[----:B0-----:R-:W2:Y:S04]  /*1b210*/  LDL R18, [R1+0x1854] ;  /* 0x0018540001127983 */ /* 0x001ea80000100800 */
[----:B------:R-:W3:Y:S01]  /*1b220*/  LDL.LU R20, [R1+0x11a0] ;  /* 0x0011a00001147983 */ /* 0x000ee20000300800 */
[----:B----4-:R-:W-:-:S04]  /*1b230*/  @!P0 LOP3.LUT R5, R5, R4, RZ, 0x3c, !PT ;  /* 0x0000000405058212 */ /* 0x010fc800078e3cff */
[----:B------:R-:W-:-:S04]  /*1b240*/  @!P0 LOP3.LUT R4, R5, R4, RZ, 0x3c, !PT ;  /* 0x0000000405048212 */ /* 0x000fc800078e3cff */
[----:B------:R-:W-:-:S05]  /*1b250*/  @!P0 LOP3.LUT R5, R5, R4, RZ, 0x3c, !PT ;  /* 0x0000000405058212 */ /* 0x000fca00078e3cff */
[----:B------:R0:W4:Y:S04]  /*1b260*/  @!P0 LDG.E.U16 R19, desc[UR8][R4.64] ;  /* 0x0000000804138981 */ /* 0x000128000c1e1500 */
[----:B------:R-:W0:Y:S04]  /*1b270*/  LDL R4, [R1+0x1890] ;  /* 0x0018900001047983 */ /* 0x000e280000100800 */
[----:B------:R-:W0:Y:S01]  /*1b280*/  LDL R5, [R1+0x1894] ;  /* 0x0018940001057983 */ /* 0x000e220000100800 */
[----:B------:R-:W-:Y:S01]  /*1b290*/  PRMT R26, RZ, 0x7610, R26 ;  /* 0x00007610ff1a7816 */ /* 0x000fe2000000001a */
[----:B------:R-:W1:Y:S01]  /*1b2a0*/  S2R R29, SR_TID.X ;  /* 0x00000000001d7919 */ /* 0x000e620000002100 */
[----:B0-----:R-:W-:-:S04]  /*1b2b0*/  @!P0 LOP3.LUT R5, R5, R4, RZ, 0x3c, !PT ;  /* 0x0000000405058212 */ /* 0x001fc800078e3cff */
[----:B------:R-:W-:-:S04]  /*1b2c0*/  @!P0 LOP3.LUT R4, R5, R4, RZ, 0x3c, !PT ;  /* 0x0000000405048212 */ /* 0x000fc800078e3cff */
[----:B------:R-:W-:-:S05]  /*1b2d0*/  @!P0 LOP3.LUT R5, R5, R4, RZ, 0x3c, !PT ;  /* 0x0000000405058212 */ /* 0x000fca00078e3cff */
[----:B------:R-:W2:Y:S01]  /*1b2e0*/  @!P0 LDG.E.U16 R26, desc[UR8][R4.64] ;  /* 0x00000008041a8981 */ /* 0x000ea2000c1e1500 */
[----:B-1----:R-:W-:-:S03]  /*1b2f0*/  LOP3.LUT R29, R29, 0x3f, RZ, 0xc0, !PT ;  /* 0x0000003f1d1d7812 */ /* 0x002fc600078ec0ff */
[----:B------:R-:W-:Y:S04]  /*1b300*/  STS.U16 [R28+UR5+0x2200], R21 ;  /* 0x002200151c007988 */ /* 0x000fe80008000405 */
[----:B------:R-:W-:Y:S04]  /*1b310*/  STS.U16 [R28+UR5+0x2280], R22 ;  /* 0x002280161c007988 */ /* 0x000fe80008000405 */
[----:B------:R-:W-:Y:S04]  /*1b320*/  STS.U16 [R28+UR5+0x2300], R23 ;  /* 0x002300171c007988 */ /* 0x000fe80008000405 */
[----:B------:R-:W-:Y:S01]  /*1b330*/  STS.U16 [R28+UR5+0x2380], R24 ;  /* 0x002380181c007988 */ /* 0x000fe20008000405 */
[----:B------:R-:W-:-:S03]  /*1b340*/  IMAD.SHL.U32 R29, R29, 0x2, RZ ;  /* 0x000000021d1d7824 */ /* 0x000fc600078e00ff */
[----:B------:R-:W-:Y:S04]  /*1b350*/  STS.U16 [R28+UR5+0x3200], R10 ;  /* 0x0032000a1c007988 */ /* 0x000fe80008000405 */
[----:B------:R-:W-:Y:S04]  /*1b360*/  STS.U16 [R28+UR5+0x3280], R11 ;  /* 0x0032800b1c007988 */ /* 0x000fe80008000405 */
[----:B------:R-:W-:Y:S04]  /*1b370*/  STS.U16 [R28+UR5+0x3300], R12 ;  /* 0x0033000c1c007988 */ /* 0x000fe80008000405 */
[----:B----4-:R0:W-:Y:S04]  /*1b380*/  STL [R1+0x24], R19 ;  /* 0x0000241301007387 */ /* 0x0101e80000100800 */
[----:B------:R1:W-:Y:S01]  /*1b390*/  STS.U16 [R28+UR5+0x3380], R13 ;  /* 0x0033800d1c007988 */ /* 0x0003e20008000405 */
[----:B------:R-:W-:-:S03]  /*1b3a0*/  LOP3.LUT R29, R29, 0x20, RZ, 0x3c, !PT ;  /* 0x000000201d1d7812 */ /* 0x000fc600078e3cff */
[----:B0-----:R-:W4:Y:S04]  /*1b3b0*/  LDL.LU R19, [R1+0x11a8] ;  /* 0x0011a80001137983 */ /* 0x001f280000300800 */
[----:B-1----:R-:W4:Y:S04]  /*1b3c0*/  LDL.LU R28, [R1+0x11ac] ;  /* 0x0011ac00011c7983 */ /* 0x002f280000300800 */
        /* <DEDUP_REMOVED lines=18> */
[----:B------:R-:W3:Y:S04]  /*1b4f0*/  LDL.LU R18, [R1+0x1144] ;  /* 0x0011440001127983 */ /* 0x000ee80000300800 */
        /* <DEDUP_REMOVED lines=36> */
[----:B------:R-:W4:Y:S04]  /*1b740*/  LDL R4, [R1+0x17d0] ;  /* 0x0017d00001047983 */ /* 0x000f280000100800 */
[----:B------:R-:W4:Y:S01]  /*1b750*/  LDL R5, [R1+0x17d4] ;  /* 0x0017d40001057983 */ /* 0x000f220000100800 */
[----:B------:R-:W-:-:S02]  /*1b760*/  PRMT R2, RZ, 0x7610, R2 ;  /* 0x00007610ff027816 */ /* 0x000fc40000000002 */
[----:B----4-:R-:W-:-:S04]  /*1b770*/  @!P0 LOP3.LUT R5, R5, R4, RZ, 0x3c, !PT ;  /* 0x0000000405058212 */ /* 0x010fc800078e3cff */
[----:B------:R-:W-:-:S04]  /*1b780*/  @!P0 LOP3.LUT R4, R5, R4, RZ, 0x3c, !PT ;  /* 0x0000000405048212 */ /* 0x000fc800078e3cff */
[----:B------:R-:W-:-:S05]  /*1b790*/  @!P0 LOP3.LUT R5, R5, R4, RZ, 0x3c, !PT ;  /* 0x0000000405058212 */ /* 0x000fca00078e3cff */
[----:B------:R-:W4:Y:S04]  /*1b7a0*/  @!P0 LDG.E.U16 R2, desc[UR8][R4.64] ;  /* 0x0000000804028981 */ /* 0x000f28000c1e1500 */
[----:B------:R0:W-:Y:S04]  /*1b7b0*/  STS.U16 [R29+UR5+0x1480], R19 ;  /* 0x001480131d007988 */ /* 0x0001e80008000405 */
[----:B0-----:R-:W2:Y:S04]  /*1b7c0*/  LDL.LU R19, [R1+0x3e0c] ;  /* 0x003e0c0001137983 */ /* 0x001ea80000300800 */
[----:B------:R-:W3:Y:S04]  /*1b7d0*/  LDL R4, [R1+0x17b0] ;  /* 0x0017b00001047983 */ /* 0x000ee80000100800 */
[----:B------:R-:W3:Y:S04]  /*1b7e0*/  LDL R5, [R1+0x17b4] ;  /* 0x0017b40001057983 */ /* 0x000ee80000100800 */
[----:B------:R-:W-:Y:S04]  /*1b7f0*/  STS.U16 [R29+UR5+0x1500], R28 ;  /* 0x0015001c1d007988 */ /* 0x000fe80008000405 */
[----:B----4-:R0:W-:Y:S04]  /*1b800*/  STL [R1+0x8], R2 ;  /* 0x0000080201007387 */ /* 0x0101e80000100800 */
[----:B0-----:R-:W4:Y:S04]  /*1b810*/  LDL.LU R2, [R1+0x1150] ;  /* 0x0011500001027983 */ /* 0x001f280000300800 */
[----:B------:R-:W2:Y:S01]  /*1b820*/  LDL.LU R28, [R1+0x3e08] ;  /* 0x003e0800011c7983 */ /* 0x000ea20000300800 */
[----:B---3--:R-:W-:-:S04]  /*1b830*/  @!P0 LOP3.LUT R5, R5, R4, RZ, 0x3c, !PT ;  /* 0x0000000405058212 */ /* 0x008fc800078e3cff */
[----:B------:R-:W-:-:S04]  /*1b840*/  @!P0 LOP3.LUT R4, R5, R4, RZ, 0x3c, !PT ;  /* 0x0000000405048212 */ /* 0x000fc800078e3cff */
[----:B------:R-:W-:Y:S02]  /*1b850*/  @!P0 LOP3.LUT R5, R5, R4, RZ, 0x3c, !PT ;  /* 0x0000000405058212 */ /* 0x000fe400078e3cff */
[----:B--2---:R-:W-:-:S06]  /*1b860*/  PRMT R28, RZ, 0x7610, R28 ;  /* 0x00007610ff1c7816 */ /* 0x004fcc000000001c */
[----:B------:R-:W2:Y:S04]  /*1b870*/  @!P0 LDG.E.U16 R28, desc[UR8][R4.64] ;  /* 0x00000008041c8981 */ /* 0x000ea8000c1e1500 */
[----:B--2---:R0:W-:Y:S04]  /*1b880*/  STL [R1+0x4], R28 ;  /* 0x0000041c01007387 */ /* 0x0041e80000100800 */
[----:B0-----:R-:W2:Y:S04]  /*1b890*/  LDL.LU R28, [R1+0x3e04] ;  /* 0x003e0400011c7983 */ /* 0x001ea80000300800 */
[----:B------:R-:W3:Y:S04]  /*1b8a0*/  LDL R4, [R1+0x1790] ;  /* 0x0017900001047983 */ /* 0x000ee80000100800 */
[----:B------:R-:W3:Y:S04]  /*1b8b0*/  LDL R5, [R1+0x1794] ;  /* 0x0017940001057983 */ /* 0x000ee80000100800 */
[----:B--2---:R0:W-:Y:S04]  /*1b8c0*/  STS.U16 [R29+UR5+0x1580], R28 ;  /* 0x0015801c1d007988 */ /* 0x0041e80008000405 */
[----:B0-----:R-:W2:Y:S01]  /*1b8d0*/  LDL.LU R28, [R1+0x3e00] ;  /* 0x003e0000011c7983 */ /* 0x001ea20000300800 */
[----:B---3--:R-:W-:-:S04]  /*1b8e0*/  @!P0 LOP3.LUT R5, R5, R4, RZ, 0x3c, !PT ;  /* 0x0000000405058212 */ /* 0x008fc800078e3cff */
[----:B------:R-:W-:-:S04]  /*1b8f0*/  @!P0 LOP3.LUT R4, R5, R4, RZ, 0x3c, !PT ;  /* 0x0000000405048212 */ /* 0x000fc800078e3cff */
[----:B------:R-:W-:Y:S02]  /*1b900*/  @!P0 LOP3.LUT R5, R5, R4, RZ, 0x3c, !PT ;  /* 0x0000000405058212 */ /* 0x000fe400078e3cff */
[----:B--2---:R-:W-:-:S06]  /*1b910*/  PRMT R28, RZ, 0x7610, R28 ;  /* 0x00007610ff1c7816 */ /* 0x004fcc000000001c */
[----:B------:R-:W2:Y:S04]  /*1b920*/  @!P0 LDG.E.U16 R28, desc[UR8][R4.64] ;  /* 0x00000008041c8981 */ /* 0x000ea8000c1e1500 */
[----:B------:R-:W3:Y:S04]  /*1b930*/  LDL R4, [R1+0x1770] ;  /* 0x0017700001047983 */ /* 0x000ee80000100800 */
[----:B------:R-:W3:Y:S01]  /*1b940*/  LDL R5, [R1+0x1774] ;  /* 0x0017740001057983 */ /* 0x000ee20000100800 */
[----:B------:R-:W-:-:S03]  /*1b950*/  PRMT R27, RZ, 0x7610, R27 ;  /* 0x00007610ff1b7816 */ /* 0x000fc6000000001b */
[----:B------:R-:W-:Y:S04]  /*1b960*/  STS.U16 [R29+UR5+0x2400], R18 ;  /* 0x002400121d007988 */ /* 0x000fe80008000405 */
[----:B--2---:R0:W-:Y:S04]  /*1b970*/  STL [R1+0x3d90], R28 ;  /* 0x003d901c01007387 */ /* 0x0041e80000100800 */
[----:B0-----:R-:W2:Y:S01]  /*1b980*/  LDL R28, [R1+0x1754] ;  /* 0x00175400011c7983 */ /* 0x001ea20000100800 */
[----:B---3--:R-:W-:-:S03]  /*1b990*/  @!P0 LOP3.LUT R5, R5, R4, RZ, 0x3c, !PT ;  /* 0x0000000405058212 */ /* 0x008fc600078e3cff */
[----:B------:R-:W3:Y:S01]  /*1b9a0*/  LDL.LU R18, [R1+0x3dfc] ;  /* 0x003dfc0001127983 */ /* 0x000ee20000300800 */
[----:B------:R-:W-:-:S04]  /*1b9b0*/  @!P0 LOP3.LUT R4, R5, R4, RZ, 0x3c, !PT ;  /* 0x0000000405048212 */ /* 0x000fc800078e3cff */
[----:B------:R-:W-:-:S05]  /*1b9c0*/  @!P0 LOP3.LUT R5, R5, R4, RZ, 0x3c, !PT ;  /* 0x0000000405058212 */ /* 0x000fca00078e3cff */
[----:B------:R-:W4:Y:S04]  /*1b9d0*/  @!P0 LDG.E.U16 R27, desc[UR8][R4.64] ;  /* 0x00000008041b8981 */ /* 0x000f28000c1e1500 */
[----:B------:R-:W2:Y:S04]  /*1b9e0*/  LDL.LU R4, [R1+0x1148] ;  /* 0x0011480001047983 */ /* 0x000ea80000300800 */
[----:B------:R-:W3:Y:S01]  /*1b9f0*/  LDL R5, [R1+0x1750] ;  /* 0x0017500001057983 */ /* 0x000ee20000100800 */
[----:B------:R-:W-:-:S03]  /*1ba00*/  PRMT R26, RZ, 0x7610, R26 ;  /* 0x00007610ff1a7816 */ /* 0x000fc6000000001a */
[----:B----4-:R0:W-:Y:S04]  /*1ba10*/  STL [R1+0x3d94], R27 ;  /* 0x003d941b01007387 */ /* 0x0101e80000100800 */
[----:B--2---:R1:W-:Y:S01]  /*1ba20*/  STS.U16 [R29+UR5+0x2480], R4 ;  /* 0x002480041d007988 */ /* 0x0043e20008000405 */
[----:B------:R-:W-:-:S03]  /*1ba30*/  PRMT R25, RZ, 0x7610, R25 ;  /* 0x00007610ff197816 */ /* 0x000fc60000000019 */
[----:B0-----:R-:W2:Y:S01]  /*1ba40*/  LDL R27, [R1+0x16f4] ;  /* 0x0016f400011b7983 */ /* 0x001ea20000100800 */
[----:B-1----:R-:W-:-:S03]  /*1ba50*/  @!P0 IMAD.MOV.U32 R4, RZ, RZ, R28 ;  /* 0x000000ffff048224 */ /* 0x002fc600078e001c */
[----:B------:R-:W4:Y:S04]  /*1ba60*/  LDL R28, [R1+0x16f0] ;  /* 0x0016f000011c7983 */ /* 0x000f280000100800 */
[----:B---3--:R-:W3:Y:S04]  /*1ba70*/  @!P0 LDG.E.U16 R26, desc[UR8][R4.64] ;  /* 0x00000008041a8981 */ /* 0x008ee8000c1e1500 */
[----:B------:R-:W2:Y:S04]  /*1ba80*/  LDL R4, [R1+0x1730] ;  /* 0x0017300001047983 */ /* 0x000ea80000100800 */
[----:B------:R-:W2:Y:S04]  /*1ba90*/  LDL R5, [R1+0x1734] ;  /* 0x0017340001057983 */ /* 0x000ea80000100800 */
[----:B---3--:R0:W-:Y:S04]  /*1baa0*/  STL [R1+0x3d98], R26 ;  /* 0x003d981a01007387 */ /* 0x0081e80000100800 */
[----:B0-----:R-:W3:Y:S01]  /*1bab0*/  LDL.LU R26, [R1+0x114c] ;  /* 0x00114c00011a7983 */ /* 0x001ee20000300800 */
[----:B--2---:R-:W-:-:S04]  /*1bac0*/  @!P0 LOP3.LUT R5, R5, R4, RZ, 0x3c, !PT ;  /* 0x0000000405058212 */ /* 0x004fc800078e3cff */
[----:B------:R-:W-:-:S04]  /*1bad0*/  @!P0 LOP3.LUT R4, R5, R4, RZ, 0x3c, !PT ;  /* 0x0000000405048212 */ /* 0x000fc800078e3cff */
[----:B------:R-:W-:-:S05]  /*1bae0*/  @!P0 LOP3.LUT R5, R5, R4, RZ, 0x3c, !PT ;  /* 0x0000000405058212 */ /* 0x000fca00078e3cff */
[----:B------:R0:W2:Y:S04]  /*1baf0*/  @!P0 LDG.E.U16 R25, desc[UR8][R4.64] ;  /* 0x0000000804198981 */ /* 0x0000a8000c1e1500 */
[----:B------:R-:W0:Y:S04]  /*1bb00*/  LDL R4, [R1+0x1710] ;  /* 0x0017100001047983 */ /* 0x000e280000100800 */
[----:B------:R-:W0:Y:S01]  /*1bb10*/  LDL R5, [R1+0x1714] ;  /* 0x0017140001057983 */ /* 0x000e220000100800 */
[----:B------:R-:W-:Y:S02]  /*1bb20*/  PRMT R24, RZ, 0x7610, R24 ;  /* 0x00007610ff187816 */ /* 0x000fe40000000018 */
[----:B------:R-:W-:Y:S01]  /*1bb30*/  PRMT R23, RZ, 0x7610, R23 ;  /* 0x00007610ff177816 */ /* 0x000fe20000000017 */
[----:B---3--:R1:W-:Y:S04]  /*1bb40*/  STS.U16 [R29+UR5+0x2500], R26 ;  /* 0x0025001a1d007988 */ /* 0x0083e80008000405 */
[----:B-1----:R-:W3:Y:S01]  /*1bb50*/  LDL R26, [R1+0x16d4] ;  /* 0x0016d400011a7983 */ /* 0x002ee20000100800 */
[----:B0-----:R-:W-:-:S04]  /*1bb60*/  @!P0 LOP3.LUT R5, R5, R4, RZ, 0x3c, !PT ;  /* 0x0000000405058212 */ /* 0x001fc800078e3cff */
[----:B------:R-:W-:-:S04]  /*1bb70*/  @!P0 LOP3.LUT R4, R5, R4, RZ, 0x3c, !PT ;  /* 0x0000000405048212 */ /* 0x000fc800078e3cff */
[----:B------:R-:W-:Y:S01]  /*1bb80*/  @!P0 LOP3.LUT R5, R5, R4, RZ, 0x3c, !PT ;  /* 0x0000000405058212 */ /* 0x000fe200078e3cff */
[----:B--2---:R0:W-:Y:S04]  /*1bb90*/  STL [R1+0x3d9c], R25 ;  /* 0x003d9c1901007387 */ /* 0x0041e80000100800 */
[----:B------:R1:W2:Y:S04]  /*1bba0*/  @!P0 LDG.E.U16 R24, desc[UR8][R4.64] ;  /* 0x0000000804188981 */ /* 0x0002a8000c1e1500 */
[----:B0-----:R-:W2:Y:S01]  /*1bbb0*/  LDL R25, [R1+0x16d0] ;  /* 0x0016d00001197983 */ /* 0x001ea20000100800 */
[----:B-1----:R-:W-:-:S02]  /*1bbc0*/  @!P0 IMAD.MOV.U32 R4, RZ, RZ, R27 ;  /* 0x000000ffff048224 */ /* 0x002fc400078e001b */
[----:B----4-:R-:W-:-:S05]  /*1bbd0*/  @!P0 IMAD.MOV.U32 R5, RZ, RZ, R28 ;  /* 0x000000ffff058224 */ /* 0x010fca00078e001c */
[----:B------:R3:W4:Y:S01]  /*1bbe0*/  @!P0 LDG.E.U16 R23, desc[UR8][R4.64] ;  /* 0x0000000804178981 */ /* 0x000722000c1e1500 */
[----:B------:R-:W-:-:S03]  /*1bbf0*/  PRMT R22, RZ, 0x7610, R22 ;  /* 0x00007610ff167816 */ /* 0x000fc60000000016 */
[----:B------:R0:W-:Y:S04]  /*1bc00*/  STS.U16 [R29+UR5+0x2580], R2 ;  /* 0x002580021d007988 */ /* 0x0001e80008000405 */
[----:B0-----:R-:W4:Y:S01]  /*1bc10*/  LDL.LU R29, [R1+0x3df8] ;  /* 0x003df800011d7983 */ /* 0x001f220000300800 */
[----:B---3--:R-:W-:-:S03]  /*1bc20*/  @!P0 IMAD.MOV.U32 R4, RZ, RZ, R26 ;  /* 0x000000ffff048224 */ /* 0x008fc600078e001a */
[----:B--2---:R-:W-:Y:S04]  /*1bc30*/  STL [R1+0x3da0], R24 ;  /* 0x003da01801007387 */ /* 0x004fe80000100800 */
[----:B------:R-:W2:Y:S04]  /*1bc40*/  LDL R27, [R1+0x1694] ;  /* 0x00169400011b7983 */ /* 0x000ea80000100800 */
[----:B------:R-:W3:Y:S01]  /*1bc50*/  LDL.LU R28, [R1+0x1218] ;  /* 0x00121800011c7983 */ /* 0x000ee20000300800 */
[----:B------:R-:W-:-:S05]  /*1bc60*/  @!P0 IMAD.MOV.U32 R5, RZ, RZ, R25 ;  /* 0x000000ffff058224 */ /* 0x000fca00078e0019 */
[----:B------:R0:W3:Y:S04]  /*1bc70*/  @!P0 LDG.E.U16 R22, desc[UR8][R4.64] ;  /* 0x0000000804168981 */ /* 0x0000e8000c1e1500 */
[----:B----4-:R1:W-:Y:S04]  /*1bc80*/  STL [R1+0x3da4], R23 ;  /* 0x003da41701007387 */ /* 0x0103e80000100800 */
[----:B------:R-:W4:Y:S04]  /*1bc90*/  LDL R26, [R1+0x1970] ;  /* 0x00197000011a7983 */ /* 0x000f280000100800 */
[----:B-1----:R-:W3:Y:S04]  /*1bca0*/  LDL R23, [R1+0x1690] ;  /* 0x0016900001177983 */ /* 0x002ee80000100800 */
[----:B------:R-:W4:Y:S04]  /*1bcb0*/  LDL.LU R25, [R1+0x121c] ;  /* 0x00121c0001197983 */ /* 0x000f280000300800 */
[----:B------:R-:W0:Y:S04]  /*1bcc0*/  LDL R4, [R1+0x16b0] ;  /* 0x0016b00001047983 */ /* 0x000e280000100800 */
[----:B------:R-:W0:Y:S01]  /*1bcd0*/  LDL R5, [R1+0x16b4] ;  /* 0x0016b40001057983 */ /* 0x000e220000100800 */
[----:B------:R-:W-:Y:S01]  /*1bce0*/  PRMT R21, RZ, 0x7610, R21 ;  /* 0x00007610ff157816 */ /* 0x000fe20000000015 */
[----:B------:R-:W1:Y:S01]  /*1bcf0*/  S2R R2, SR_TID.X ;  /* 0x0000000000027919 */ /* 0x000e620000002100 */
[----:B0-----:R-:W-:-:S04]  /*1bd00*/  @!P0 LOP3.LUT R5, R5, R4, RZ, 0x3c, !PT ;  /* 0x0000000405058212 */ /* 0x001fc800078e3cff */
[----:B------:R-:W-:-:S04]  /*1bd10*/  @!P0 LOP3.LUT R4, R5, R4, RZ, 0x3c, !PT ;  /* 0x0000000405048212 */ /* 0x000fc800078e3cff */
[----:B------:R-:W-:-:S05]  /*1bd20*/  @!P0 LOP3.LUT R5, R5, R4, RZ, 0x3c, !PT ;  /* 0x0000000405058212 */ /* 0x000fca00078e3cff */
[----:B------:R2:W4:Y:S01]  /*1bd30*/  @!P0 LDG.E.U16 R21, desc[UR8][R4.64] ;  /* 0x0000000804158981 */ /* 0x000522000c1e1500 */
[----:B-1----:R-:W-:-:S05]  /*1bd40*/  LOP3.LUT R2, R2, 0x3f, RZ, 0xc0, !PT ;  /* 0x0000003f02027812 */ /* 0x002fca00078ec0ff */
[----:B------:R-:W-:-:S05]  /*1bd50*/  IMAD.SHL.U32 R2, R2, 0x2, RZ ;  /* 0x0000000202027824 */ /* 0x000fca00078e00ff */
[----:B------:R-:W-:Y:S01]  /*1bd60*/  LOP3.LUT R24, R2, 0x20, RZ, 0x3c, !PT ;  /* 0x0000002002187812 */ /* 0x000fe200078e3cff */
[----:B--2---:R-:W-:-:S04]  /*1bd70*/  @!P0 IMAD.MOV.U32 R4, RZ, RZ, R27 ;  /* 0x000000ffff048224 */ /* 0x004fc800078e001b */
[----:B------:R-:W-:Y:S04]  /*1bd80*/  STS.U16 [R24+UR5+0x3400], R18 ;  /* 0x0034001218007988 */ /* 0x000fe80008000405 */
[----:B------:R-:W-:Y:S04]  /*1bd90*/  STS.U16 [R24+UR5+0x3480], R19 ;  /* 0x0034801318007988 */ /* 0x000fe80008000405 */
[----:B------:R0:W-:Y:S01]  /*1bda0*/  STS.U16 [R24+UR5+0x3500], R20 ;  /* 0x0035001418007988 */ /* 0x0001e20008000405 */
[----:B---3--:R-:W-:-:S03]  /*1bdb0*/  @!P0 IMAD.MOV.U32 R5, RZ, RZ, R23 ;  /* 0x000000ffff058224 */ /* 0x008fc600078e0017 */
[----:B------:R-:W-:Y:S04]  /*1bdc0*/  STL [R1+0x3da8], R22 ;  /* 0x003da81601007387 */ /* 0x000fe80000100800 */
[----:B------:R1:W-:Y:S01]  /*1bdd0*/  STS.U16 [R24+UR5+0x3580], R0 ;  /* 0x0035800018007988 */ /* 0x0003e20008000405 */
[----:B0-----:R-:W-:-:S06]  /*1bde0*/  PRMT R20, RZ, 0x7610, R20 ;  /* 0x00007610ff147816 */ /* 0x001fcc0000000014 */
[----:B------:R0:W2:Y:S04]  /*1bdf0*/  @!P0 LDG.E.U16 R20, desc[UR8][R4.64] ;  /* 0x0000000804148981 */ /* 0x0000a8000c1e1500 */
[----:B----4-:R3:W-:Y:S04]  /*1be00*/  STL [R1+0x3dac], R21 ;  /* 0x003dac1501007387 */ /* 0x0107e80000100800 */
[----:B-1----:R-:W4:Y:S04]  /*1be10*/  LDL R24, [R1+0x166c] ;  /* 0x00166c0001187983 */ /* 0x002f280000100800 */
[----:B------:R-:W2:Y:S04]  /*1be20*/  LDL R22, [R1+0x1990] ;  /* 0x0019900001167983 */ /* 0x000ea80000100800 */
[----:B------:R-:W4:Y:S04]  /*1be30*/  LDL R23, [R1+0x1974] ;  /* 0x0019740001177983 */ /* 0x000f280000100800 */
[----:B---3--:R-:W3:Y:S04]  /*1be40*/  LDL R21, [R1+0x19b0] ;  /* 0x0019b00001157983 */ /* 0x008ee80000100800 */
[----:B------:R-:W3:Y:S04]  /*1be50*/  LDL.LU R27, [R1+0x11c0] ;  /* 0x0011c000011b7983 */ /* 0x000ee80000300800 */
[----:B------:R-:W2:Y:S04]  /*1be60*/  LDL.LU R4, [R1+0x1214] ;  /* 0x0012140001047983 */ /* 0x000ea80000300800 */
[----:B------:R-:W4:Y:S01]  /*1be70*/  LDL R5, [R1+0x167c] ;  /* 0x00167c0001057983 */ /* 0x000f220000100800 */
[----:B------:R-:W-:-:S02]  /*1be80*/  LOP3.LUT R0, R2, 0x30, RZ, 0x3c, !PT ;  /* 0x0000003002007812 */ /* 0x000fc400078e3cff */
[----:B------:R-:W-:Y:S02]  /*1be90*/  PRMT R19, RZ, 0x7610, R19 ;  /* 0x00007610ff137816 */ /* 0x000fe40000000013 */
[----:B------:R-:W-:Y:S01]  /*1bea0*/  PRMT R18, RZ, 0x7610, R18 ;  /* 0x00007610ff127816 */ /* 0x000fe20000000012 */
[----:B--2---:R0:W-:Y:S02]  /*1beb0*/  STS.U16 [R0+UR5+0x600], R4 ;  /* 0x0006000400007988 */ /* 0x0041e40008000405 */
[----:B0-----:R-:W-:-:S05]  /*1bec0*/  @!P0 IMAD.MOV.U32 R4, RZ, RZ, R26 ;  /* 0x000000ffff048224 */ /* 0x001fca00078e001a */
[----:B----4-:R0:W2:Y:S02]  /*1bed0*/  @!P0 LDG.E.U16 R19, desc[UR8][R4.64] ;  /* 0x0000000804138981 */ /* 0x0100a4000c1e1500 */
[----:B0-----:R-:W-:Y:S02]  /*1bee0*/  @!P0 IMAD.MOV.U32 R4, RZ, RZ, R22 ;  /* 0x000000ffff048224 */ /* 0x001fe400078e0016 */
[----:B------:R-:W-:-:S05]  /*1bef0*/  @!P0 IMAD.MOV.U32 R5, RZ, RZ, R24 ;  /* 0x000000ffff058224 */ /* 0x000fca00078e0018 */
[----:B------:R3:W4:Y:S04]  /*1bf00*/  @!P0 LDG.E.U16 R18, desc[UR8][R4.64] ;  /* 0x0000000804128981 */ /* 0x000728000c1e1500 */
[----:B------:R-:W-:Y:S04]  /*1bf10*/  STL [R1+0x3db0], R20 ;  /* 0x003db01401007387 */ /* 0x000fe80000100800 */
[----:B------:R-:W4:Y:S04]  /*1bf20*/  LDL.LU R26, [R1+0x11c8] ;  /* 0x0011c800011a7983 */ /* 0x000f280000300800 */
[----:B------:R0:W-:Y:S01]  /*1bf30*/  STS.U16 [R0+UR5+0x680], R28 ;  /* 0x0006801c00007988 */ /* 0x0001e20008000405 */
[----:B------:R-:W-:Y:S01]  /*1bf40*/  PRMT R17, RZ, 0x7610, R17 ;  /* 0x00007610ff117816 */ /* 0x000fe20000000011 */
[----:B---3--:R-:W-:-:S02]  /*1bf50*/  @!P0 IMAD.MOV.U32 R4, RZ, RZ, R21 ;  /* 0x000000ffff048224 */ /* 0x008fc400078e0015 */
[----:B------:R-:W-:-:S05]  /*1bf60*/  @!P0 IMAD.MOV.U32 R5, RZ, RZ, R23 ;  /* 0x000000ffff058224 */ /* 0x000fca00078e0017 */
[----:B------:R-:W3:Y:S04]  /*1bf70*/  @!P0 LDG.E.U16 R17, desc[UR8][R4.64] ;  /* 0x0000000804118981 */ /* 0x000ee8000c1e1500 */
[----:B--2---:R-:W-:Y:S04]  /*1bf80*/  STL [R1+0x3db4], R19 ;  /* 0x003db41301007387 */ /* 0x004fe80000100800 */
[----:B------:R-:W2:Y:S04]  /*1bf90*/  LDL R24, [R1+0x1994] ;  /* 0x0019940001187983 */ /* 0x000ea80000100800 */
[----:B------:R-:W2:Y:S04]  /*1bfa0*/  LDL R22, [R1+0x19d0] ;  /* 0x0019d00001167983 */ /* 0x000ea80000100800 */
[----:B0-----:R-:W2:Y:S04]  /*1bfb0*/  LDL.LU R28, [R1+0x11cc] ;  /* 0x0011cc00011c7983 */ /* 0x001ea80000300800 */
[----:B----4-:R0:W-:Y:S04]  /*1bfc0*/  STL [R1+0x3db8], R18 ;  /* 0x003db81201007387 */ /* 0x0101e80000100800 */
[----:B------:R-:W4:Y:S04]  /*1bfd0*/  LDL R21, [R1+0x19b4] ;  /* 0x0019b40001157983 */ /* 0x000f280000100800 */
[----:B------:R-:W4:Y:S01]  /*1bfe0*/  LDL R20, [R1+0x19f0] ;  /* 0x0019f00001147983 */ /* 0x000f220000100800 */
[----:B------:R-:W-:-:S02]  /*1bff0*/  PRMT R16, RZ, 0x7610, R16 ;  /* 0x00007610ff107816 */ /* 0x000fc40000000010 */
[----:B------:R-:W-:Y:S01]  /*1c000*/  PRMT R15, RZ, 0x7610, R15 ;  /* 0x00007610ff0f7816 */ /* 0x000fe2000000000f */
[----:B0-----:R-:W4:Y:S04]  /*1c010*/  LDL R18, [R1+0x1a10] ;  /* 0x001a100001127983 */ /* 0x001f280000100800 */
[----:B---3--:R-:W-:Y:S04]  /*1c020*/  STL [R1+0x3dbc], R17 ;  /* 0x003dbc1101007387 */ /* 0x008fe80000100800 */
[----:B------:R-:W3:Y:S04]  /*1c030*/  LDL R19, [R1+0x19d4] ;  /* 0x0019d40001137983 */ /* 0x000ee80000100800 */
[----:B------:R-:W-:Y:S01]  /*1c040*/  STS.U16 [R0+UR5+0x700], R25 ;  /* 0x0007001900007988 */ /* 0x000fe20008000405 */
[----:B--2---:R-:W-:-:S02]  /*1c050*/  @!P0 IMAD.MOV.U32 R5, RZ, RZ, R24 ;  /* 0x000000ffff058224 */ /* 0x004fc400078e0018 */
[----:B------:R-:W-:Y:S01]  /*1c060*/  @!P0 IMAD.MOV.U32 R4, RZ, RZ, R22 ;  /* 0x000000ffff048224 */ /* 0x000fe200078e0016 */
[----:B------:R-:W2:Y:S04]  /*1c070*/  LDL.LU R23, [R1+0x11d4] ;  /* 0x0011d40001177983 */ /* 0x000ea80000300800 */
[----:B------:R4:W2:Y:S02]  /*1c080*/  @!P0 LDG.E.U16 R16, desc[UR8][R4.64] ;  /* 0x0000000804108981 */ /* 0x0008a4000c1e1500 */
[----:B----4-:R-:W-:Y:S02]  /*1c090*/  @!P0 IMAD.MOV.U32 R5, RZ, RZ, R21 ;  /* 0x000000ffff058224 */ /* 0x010fe400078e0015 */
[----:B------:R-:W-:-:S05]  /*1c0a0*/  @!P0 IMAD.MOV.U32 R4, RZ, RZ, R20 ;  /* 0x000000ffff048224 */ /* 0x000fca00078e0014 */
[----:B------:R0:W4:Y:S04]  /*1c0b0*/  @!P0 LDG.E.U16 R15, desc[UR8][R4.64] ;  /* 0x00000008040f8981 */ /* 0x000128000c1e1500 */
[----:B------:R1:W-:Y:S04]  /*1c0c0*/  STS.U16 [R0+UR5+0x780], R29 ;  /* 0x0007801d00007988 */ /* 0x0003e80008000405 */
[----:B-1----:R-:W4:Y:S04]  /*1c0d0*/  LDL.LU R29, [R1+0x1a14] ;  /* 0x001a1400011d7983 */ /* 0x002f280000300800 */
[----:B------:R-:W-:Y:S01]  /*1c0e0*/  STS.U16 [R0+UR5+0x1600], R27 ;  /* 0x0016001b00007988 */ /* 0x000fe20008000405 */
[----:B------:R-:W-:Y:S01]  /*1c0f0*/  PRMT R14, RZ, 0x7610, R14 ;  /* 0x00007610ff0e7816 */ /* 0x000fe2000000000e */
[----:B0-----:R-:W-:-:S02]  /*1c100*/  @!P0 IMAD.MOV.U32 R4, RZ, RZ, R18 ;  /* 0x000000ffff048224 */ /* 0x001fc400078e0012 */
[----:B---3--:R-:W-:-:S05]  /*1c110*/  @!P0 IMAD.MOV.U32 R5, RZ, RZ, R19 ;  /* 0x000000ffff058224 */ /* 0x008fca00078e0013 */
[----:B------:R-:W3:Y:S04]  /*1c120*/  @!P0 LDG.E.U16 R14, desc[UR8][R4.64] ;  /* 0x00000008040e8981 */ /* 0x000ee8000c1e1500 */
[----:B--2---:R0:W-:Y:S04]  /*1c130*/  STL [R1+0x3dc0], R16 ;  /* 0x003dc01001007387 */ /* 0x0041e80000100800 */
[----:B------:R-:W2:Y:S04]  /*1c140*/  LDL R17, [R1+0x19f4] ;  /* 0x0019f40001117983 */ /* 0x000ea80000100800 */
[----:B0-----:R-:W2:Y:S04]  /*1c150*/  LDL R16, [R1+0x1a2c] ;  /* 0x001a2c0001107983 */ /* 0x001ea80000100800 */
[----:B------:R-:W2:Y:S04]  /*1c160*/  LDL.LU R27, [R1+0x1178] ;  /* 0x00117800011b7983 */ /* 0x000ea80000300800 */
[----:B----4-:R0:W-:Y:S04]  /*1c170*/  STL [R1+0x3dc4], R15 ;  /* 0x003dc40f01007387 */ /* 0x0101e80000100800 */
[----:B------:R-:W4:Y:S01]  /*1c180*/  LDL R20, [R1+0x1a3c] ;  /* 0x001a3c0001147983 */ /* 0x000f220000100800 */
[----:B------:R-:W-:-:S02]  /*1c190*/  PRMT R13, RZ, 0x7610, R13 ;  /* 0x00007610ff0d7816 */ /* 0x000fc4000000000d */
[----:B------:R-:W-:Y:S01]  /*1c1a0*/  PRMT R12, RZ, 0x7610, R12 ;  /* 0x00007610ff0c7816 */ /* 0x000fe2000000000c */
[----:B0-----:R-:W4:Y:S04]  /*1c1b0*/  LDL R15, [R1+0x1958] ;  /* 0x00195800010f7983 */ /* 0x001f280000100800 */
[----:B------:R-:W4:Y:S04]  /*1c1c0*/  LDL.LU R24, [R1+0x1180] ;  /* 0x0011800001187983 */ /* 0x000f280000300800 */
[----:B------:R-:W4:Y:S04]  /*1c1d0*/  LDL.LU R25, [R1+0x1184] ;  /* 0x0011840001197983 */ /* 0x000f280000300800 */
[----:B---3--:R0:W-:Y:S04]  /*1c1e0*/  STL [R1+0x3dc8], R14 ;  /* 0x003dc80e01007387 */ /* 0x0081e80000100800 */
[----:B0-----:R-:W3:Y:S01]  /*1c1f0*/  LDL R14, [R1+0x1664] ;  /* 0x00166400010e7983 */ /* 0x001ee20000100800 */
[----:B--2---:R-:W-:-:S02]  /*1c200*/  @!P0 IMAD.MOV.U32 R5, RZ, RZ, R17 ;  /* 0x000000ffff058224 */ /* 0x004fc400078e0011 */
[----:B------:R-:W-:-:S05]  /*1c210*/  @!P0 IMAD.MOV.U32 R4, RZ, RZ, R16 ;  /* 0x000000ffff048224 */ /* 0x000fca00078e0010 */
[----:B------:R4:W2:Y:S02]  /*1c220*/  @!P0 LDG.E.U16 R13, desc[UR8][R4.64] ;  /* 0x00000008040d8981 */ /* 0x0008a4000c1e1500 */
[----:B----4-:R-:W-:Y:S02]  /*1c230*/  @!P0 IMAD.MOV.U32 R4, RZ, RZ, R20 ;  /* 0x000000ffff048224 */ /* 0x010fe400078e0014 */
[----:B------:R-:W-:-:S05]  /*1c240*/  @!P0 IMAD.MOV.U32 R5, RZ, RZ, R29 ;  /* 0x000000ffff058224 */ /* 0x000fca00078e001d */
[----:B------:R0:W4:Y:S04]  /*1c250*/  @!P0 LDG.E.U16 R12, desc[UR8][R4.64] ;  /* 0x00000008040c8981 */ /* 0x000128000c1e1500 */
[----:B------:R1:W-:Y:S04]  /*1c260*/  STS.U16 [R0+UR5+0x1680], R26 ;  /* 0x0016801a00007988 */ /* 0x0003e80008000405 */
[----:B------:R0:W-:Y:S04]  /*1c270*/  STS.U16 [R0+UR5+0x1700], R28 ;  /* 0x0017001c00007988 */ /* 0x0001e80008000405 */
[----:B-1----:R-:W4:Y:S04]  /*1c280*/  LDL.LU R26, [R1+0x118c] ;  /* 0x00118c00011a7983 */ /* 0x002f280000300800 */
[----:B------:R-:W4:Y:S04]  /*1c290*/  LDL R18, [R1+0x1948] ;  /* 0x0019480001127983 */ /* 0x000f280000100800 */
[----:B------:R-:W4:Y:S04]  /*1c2a0*/  LDL R16, [R1+0x192c] ;  /* 0x00192c0001107983 */ /* 0x000f280000100800 */
[----:B0-----:R-:W4:Y:S01]  /*1c2b0*/  LDL.LU R28, [R1+0x1130] ;  /* 0x00113000011c7983 */ /* 0x001f220000300800 */
[----:B------:R-:W-:-:S02]  /*1c2c0*/  @!P0 IMAD.MOV.U32 R4, RZ, RZ, R15 ;  /* 0x000000ffff048224 */ /* 0x000fc400078e000f */
[----:B---3--:R-:W-:Y:S01]  /*1c2d0*/  @!P0 IMAD.MOV.U32 R5, RZ, RZ, R14 ;  /* 0x000000ffff058224 */ /* 0x008fe200078e000e */
[----:B--2---:R0:W-:Y:S04]  /*1c2e0*/  STL [R1+0x3dcc], R13 ;  /* 0x003dcc0d01007387 */ /* 0x0041e80000100800 */
[----:B------:R-:W2:Y:S04]  /*1c2f0*/  LDL R19, [R1+0x1654] ;  /* 0x0016540001137983 */ /* 0x000ea80000100800 */
[----:B------:R-:W3:Y:S04]  /*1c300*/  LDL R17, [R1+0x1928] ;  /* 0x0019280001117983 */ /* 0x000ee80000100800 */
[----:B------:R-:W-:Y:S04]  /*1c310*/  STL [R1+0x1a84], R29 ;  /* 0x001a841d01007387 */ /* 0x000fe80000100800 */
[----:B----4-:R1:W-:Y:S04]  /*1c320*/  STL [R1+0x3dd0], R12 ;  /* 0x003dd00c01007387 */ /* 0x0103e80000100800 */
[----:B------:R-:W4:Y:S04]  /*1c330*/  LDL R15, [R1+0x1908] ;  /* 0x00190800010f7983 */ /* 0x000f280000100800 */
[----:B------:R-:W4:Y:S04]  /*1c340*/  LDL R14, [R1+0x190c] ;  /* 0x00190c00010e7983 */ /* 0x000f280000100800 */
[----:B0-----:R-:W4:Y:S04]  /*1c350*/  LDL R13, [R1+0x18e8] ;  /* 0x0018e800010d7983 */ /* 0x001f280000100800 */
[----:B-1----:R-:W4:Y:S01]  /*1c360*/  LDL R12, [R1+0x18ec] ;  /* 0x0018ec00010c7983 */ /* 0x002f220000100800 */
[----:B------:R-:W-:-:S02]  /*1c370*/  PRMT R11, RZ, 0x7610, R11 ;  /* 0x00007610ff0b7816 */ /* 0x000fc4000000000b */
[----:B------:R-:W-:-:S04]  /*1c380*/  PRMT R10, RZ, 0x7610, R10 ;  /* 0x00007610ff0a7816 */ /* 0x000fc8000000000a */
[----:B------:R0:W4:Y:S01]  /*1c390*/  @!P0 LDG.E.U16 R11, desc[UR8][R4.64] ;  /* 0x00000008040b8981 */ /* 0x000122000c1e1500 */
[----:B------:R-:W-:Y:S01]  /*1c3a0*/  PRMT R9, RZ, 0x7610, R9 ;  /* 0x00007610ff097816 */ /* 0x000fe20000000009 */
[----:B0-----:R-:W-:Y:S01]  /*1c3b0*/  @!P0 IMAD.MOV.U32 R4, RZ, RZ, R18 ;  /* 0x000000ffff048224 */ /* 0x001fe200078e0012 */
[----:B------:R-:W-:Y:S02]  /*1c3c0*/  PRMT R8, RZ, 0x7610, R8 ;  /* 0x00007610ff087816 */ /* 0x000fe40000000008 */
[----:B------:R-:W-:Y:S01]  /*1c3d0*/  PRMT R7, RZ, 0x7610, R7 ;  /* 0x00007610ff077816 */ /* 0x000fe20000000007 */
[----:B--2---:R-:W-:-:S05]  /*1c3e0*/  @!P0 IMAD.MOV.U32 R5, RZ, RZ, R19 ;  /* 0x000000ffff058224 */ /* 0x004fca00078e0013 */
[----:B------:R0:W2:Y:S02]  /*1c3f0*/  @!P0 LDG.E.U16 R10, desc[UR8][R4.64] ;  /* 0x00000008040a8981 */ /* 0x0000a4000c1e1500 */
[----:B0-----:R-:W-:Y:S02]  /*1c400*/  @!P0 IMAD.MOV.U32 R4, RZ, RZ, R16 ;  /* 0x000000ffff048224 */ /* 0x001fe400078e0010 */
[----:B---3--:R-:W-:-:S05]  /*1c410*/  @!P0 IMAD.MOV.U32 R5, RZ, RZ, R17 ;  /* 0x000000ffff058224 */ /* 0x008fca00078e0011 */
[----:B------:R4:W3:Y:S02]  /*1c420*/  @!P0 LDG.E.U16 R9, desc[UR8][R4.64] ;  /* 0x0000000804098981 */ /* 0x0008e4000c1e1500 */
[----:B----4-:R-:W-:Y:S02]  /*1c430*/  @!P0 IMAD.MOV.U32 R4, RZ, RZ, R14 ;  /* 0x000000ffff048224 */ /* 0x010fe400078e000e */
[----:B------:R-:W-:-:S05]  /*1c440*/  @!P0 IMAD.MOV.U32 R5, RZ, RZ, R15 ;  /* 0x000000ffff058224 */ /* 0x000fca00078e000f */
[----:B------:R0:W4:Y:S02]  /*1c450*/  @!P0 LDG.E.U16 R8, desc[UR8][R4.64] ;  /* 0x0000000804088981 */ /* 0x000124000c1e1500 */
[----:B0-----:R-:W-:Y:S02]  /*1c460*/  @!P0 IMAD.MOV.U32 R4, RZ, RZ, R12 ;  /* 0x000000ffff048224 */ /* 0x001fe400078e000c */
[----:B------:R-:W-:-:S05]  /*1c470*/  @!P0 IMAD.MOV.U32 R5, RZ, RZ, R13 ;  /* 0x000000ffff058224 */ /* 0x000fca00078e000d */
[----:B------:R-:W4:Y:S04]  /*1c480*/  @!P0 LDG.E.U16 R7, desc[UR8][R4.64] ;  /* 0x0000000804078981 */ /* 0x000f28000c1e1500 */
[----:B------:R-:W-:Y:S04]  /*1c490*/  STS.U16 [R0+UR5+0x1780], R23 ;  /* 0x0017801700007988 */ /* 0x000fe80008000405 */
[----:B------:R0:W-:Y:S04]  /*1c4a0*/  STS.U16 [R0+UR5+0x2600], R27 ;  /* 0x0026001b00007988 */ /* 0x0001e80008000405 */
[----:B------:R-:W-:Y:S04]  /*1c4b0*/  STS.U16 [R0+UR5+0x2680], R24 ;  /* 0x0026801800007988 */ /* 0x000fe80008000405 */
[----:B------:R-:W-:Y:S04]  /*1c4c0*/  STS.U16 [R0+UR5+0x2700], R25 ;  /* 0x0027001900007988 */ /* 0x000fe80008000405 */
[----:B------:R-:W-:Y:S04]  /*1c4d0*/  STS.U16 [R0+UR5+0x2780], R26 ;  /* 0x0027801a00007988 */ /* 0x000fe80008000405 */
[----:B------:R-:W-:Y:S04]  /*1c4e0*/  STS.U16 [R0+UR5+0x3600], R28 ;  /* 0x0036001c00007988 */ /* 0x000fe80008000405 */
[----:B0-----:R-:W4:Y:S04]  /*1c4f0*/  LDL.LU R27, [R1+0x1138] ;  /* 0x00113800011b7983 */ /* 0x001f280000300800 */
[----:B------:R0:W-:Y:S04]  /*1c500*/  STL [R1+0x3dd4], R11 ;  /* 0x003dd40b01007387 */ /* 0x0001e80000100800 */
[----:B--2---:R1:W-:Y:S04]  /*1c510*/  STL [R1+0x3dd8], R10 ;  /* 0x003dd80a01007387 */ /* 0x0043e80000100800 */
[----:B---3--:R2:W-:Y:S04]  /*1c520*/  STL [R1+0x3ddc], R9 ;  /* 0x003ddc0901007387 */ /* 0x0085e80000100800 */
[----:B0-----:R-:W3:Y:S04]  /*1c530*/  LDL.LU R11, [R1+0x113c] ;  /* 0x00113c00010b7983 */ /* 0x001ee80000300800 */
[----:B----4-:R0:W-:Y:S04]  /*1c540*/  STL [R1+0x3de0], R8 ;  /* 0x003de00801007387 */ /* 0x0101e80000100800 */
[----:B-1----:R-:W4:Y:S04]  /*1c550*/  LDL R10, [R1+0x18c8] ;  /* 0x0018c800010a7983 */ /* 0x002f280000100800 */
[----:B--2---:R-:W2:Y:S04]  /*1c560*/  LDL R9, [R1+0x18cc] ;  /* 0x0018cc0001097983 */ /* 0x004ea80000100800 */
[----:B0-----:R-:W3:Y:S04]  /*1c570*/  LDL R8, [R1+0x18ac] ;  /* 0x0018ac0001087983 */ /* 0x001ee80000100800 */
[----:B------:R-:W3:Y:S04]  /*1c580*/  LDL.LU R28, [R1+0x1140] ;  /* 0x00114000011c7983 */ /* 0x000ee80000300800 */
[----:B------:R-:W3:Y:S04]  /*1c590*/  LDL.LU R12, [R1+0x1260] ;  /* 0x00126000010c7983 */ /* 0x000ee80000300800 */
[----:B------:R-:W3:Y:S04]  /*1c5a0*/  LDL.LU R29, [R1+0x125c] ;  /* 0x00125c00011d7983 */ /* 0x000ee80000300800 */
[----:B------:R-:W3:Y:S04]  /*1c5b0*/  LDL.LU R13, [R1+0x1258] ;  /* 0x00125800010d7983 */ /* 0x000ee80000300800 */
[----:B------:R-:W3:Y:S04]  /*1c5c0*/  LDL.LU R26, [R1+0x1254] ;  /* 0x00125400011a7983 */ /* 0x000ee80000300800 */
[----:B------:R0:W-:Y:S04]  /*1c5d0*/  STL [R1+0x3de4], R7 ;  /* 0x003de40701007387 */ /* 0x0001e80000100800 */
[----:B0-----:R-:W3:Y:S01]  /*1c5e0*/  LDL R7, [R1+0x18a8] ;  /* 0x0018a80001077983 */ /* 0x001ee20000100800 */
[----:B------:R-:W-:-:S02]  /*1c5f0*/  PRMT R6, RZ, 0x7610, R6 ;  /* 0x00007610ff067816 */ /* 0x000fc40000000006 */
[----:B------:R-:W-:Y:S01]  /*1c600*/  PRMT R3, RZ, 0x7610, R3 ;  /* 0x00007610ff037816 */ /* 0x000fe20000000003 */
[----:B------:R-:W3:Y:S04]  /*1c610*/  LDL.LU R14, [R1+0x1210] ;  /* 0x00121000010e7983 */ /* 0x000ee80000300800 */
[----:B------:R0:W-:Y:S04]  /*1c620*/  STS.U16 [R0+UR5+0x3680], R27 ;  /* 0x0036801b00007988 */ /* 0x0001e80008000405 */
[----:B------:R-:W3:Y:S04]  /*1c630*/  LDL.LU R15, [R1+0x120c] ;  /* 0x00120c00010f7983 */ /* 0x000ee80000300800 */
[----:B0-----:R-:W3:Y:S04]  /*1c640*/  LDL.LU R27, [R1+0x1208] ;  /* 0x00120800011b7983 */ /* 0x001ee80000300800 */
[----:B------:R-:W3:Y:S04]  /*1c650*/  LDL.LU R16, [R1+0x1204] ;  /* 0x0012040001107983 */ /* 0x000ee80000300800 */
        /* <DEDUP_REMOVED lines=8> */
[----:B------:R-:W3:Y:S01]  /*1c6e0*/  LDL.LU R25, [R1+0x1250] ;  /* 0x0012500001197983 */ /* 0x000ee20000300800 */
[----:B----4-:R-:W-:-:S02]  /*1c6f0*/  @!P0 IMAD.MOV.U32 R5, RZ, RZ, R10 ;  /* 0x000000ffff058224 */ /* 0x010fc400078e000a */
[----:B--2---:R-:W-:-:S05]  /*1c700*/  @!P0 IMAD.MOV.U32 R4, RZ, RZ, R9 ;  /* 0x000000ffff048224 */ /* 0x004fca00078e0009 */
[----:B------:R3:W2:Y:S02]  /*1c710*/  @!P0 LDG.E.U16 R6, desc[UR8][R4.64] ;  /* 0x0000000804068981 */ /* 0x0006a4000c1e1500 */
[----:B---3--:R-:W-:Y:S02]  /*1c720*/  @!P0 IMAD.MOV.U32 R4, RZ, RZ, R8 ;  /* 0x000000ffff048224 */ /* 0x008fe400078e0008 */
[----:B------:R-:W-:-:S05]  /*1c730*/  @!P0 IMAD.MOV.U32 R5, RZ, RZ, R7 ;  /* 0x000000ffff058224 */ /* 0x000fca00078e0007 */
[----:B------:R-:W3:Y:S01]  /*1c740*/  @!P0 LDG.E.U16 R3, desc[UR8][R4.64] ;  /* 0x0000000804038981 */ /* 0x000ee2000c1e1500 */
[----:B------:R-:W-:-:S03]  /*1c750*/  LOP3.LUT R8, R2, 0x40, RZ, 0x3c, !PT ;  /* 0x0000004002087812 */ /* 0x000fc600078e3cff */
[----:B------:R-:W-:Y:S04]  /*1c760*/  STS.U16 [R0+UR5+0x3700], R11 ;  /* 0x0037000b00007988 */ /* 0x000fe80008000405 */
[----:B------:R0:W-:Y:S04]  /*1c770*/  STS.U16 [R0+UR5+0x3780], R28 ;  /* 0x0037801c00007988 */ /* 0x0001e80008000405 */
[----:B------:R-:W-:Y:S04]  /*1c780*/  STS.U16 [R8+UR5+0x800], R12 ;  /* 0x0008000c08007988 */ /* 0x000fe80008000405 */
[----:B------:R-:W-:Y:S04]  /*1c790*/  STS.U16 [R8+UR5+0x880], R29 ;  /* 0x0008801d08007988 */ /* 0x000fe80008000405 */
[----:B------:R-:W-:Y:S04]  /*1c7a0*/  STS.U16 [R8+UR5+0x900], R13 ;  /* 0x0009000d08007988 */ /* 0x000fe80008000405 */
[----:B------:R1:W-:Y:S04]  /*1c7b0*/  STS.U16 [R8+UR5+0x980], R26 ;  /* 0x0009801a08007988 */ /* 0x0003e80008000405 */
[----:B------:R-:W-:Y:S04]  /*1c7c0*/  STS.U16 [R8+UR5+0x1800], R14 ;  /* 0x0018000e08007988 */ /* 0x000fe80008000405 */
[----:B------:R-:W-:Y:S04]  /*1c7d0*/  STS.U16 [R8+UR5+0x1880], R15 ;  /* 0x0018800f08007988 */ /* 0x000fe80008000405 */
[----:B------:R4:W-:Y:S04]  /*1c7e0*/  STS.U16 [R8+UR5+0x1900], R27 ;  /* 0x0019001b08007988 */ /* 0x0009e80008000405 */
[----:B--2---:R-:W-:Y:S04]  /*1c7f0*/  STL [R1+0x3de8], R6 ;  /* 0x003de80601007387 */ /* 0x004fe80000100800 */
[----:B---3--:R-:W-:Y:S04]  /*1c800*/  STL [R1+0x3dec], R3 ;  /* 0x003dec0301007387 */ /* 0x008fe80000100800 */
[----:B0-----:R-:W2:Y:S04]  /*1c810*/  LDL.LU R28, [R1+0x124c] ;  /* 0x00124c00011c7983 */ /* 0x001ea80000300800 */
[----:B------:R0:W-:Y:S04]  /*1c820*/  STL [R1+0x3cf0], R0 ;  /* 0x003cf00001007387 */ /* 0x0001e80000100800 */
[----:B-1----:R-:W3:Y:S04]  /*1c830*/  LDL.LU R26, [R1+0x1248] ;  /* 0x00124800011a7983 */ /* 0x002ee80000300800 */
[----:B----4-:R-:W4:Y:S01]  /*1c840*/  LDL.LU R27, [R1+0x1244] ;  /* 0x00124400011b7983 */ /* 0x010f220000300800 */
[----:B0-----:R-:W-:-:S03]  /*1c850*/  LOP3.LUT R0, R2, 0x50, RZ, 0x3c, !PT ;  /* 0x0000005002007812 */ /* 0x001fc600078e3cff */
[----:B------:R-:W4:Y:S04]  /*1c860*/  LDL.LU R2, [R1+0x11fc] ;  /* 0x0011fc0001027983 */ /* 0x000f280000300800 */
[----:B------:R-:W-:Y:S04]  /*1c870*/  STS.U16 [R8+UR5+0x1980], R16 ;  /* 0x0019801008007988 */ /* 0x000fe80008000405 */
[----:B------:R-:W-:Y:S04]  /*1c880*/  STS.U16 [R8+UR5+0x2800], R17 ;  /* 0x0028001108007988 */ /* 0x000fe80008000405 */
[----:B------:R-:W-:Y:S04]  /*1c890*/  STS.U16 [R8+UR5+0x2880], R18 ;  /* 0x0028801208007988 */ /* 0x000fe80008000405 */
[----:B------:R-:W-:Y:S04]  /*1c8a0*/  STS.U16 [R8+UR5+0x2900], R19 ;  /* 0x0029001308007988 */ /* 0x000fe80008000405 */
[----:B------:R-:W-:Y:S04]  /*1c8b0*/  STS.U16 [R8+UR5+0x2980], R20 ;  /* 0x0029801408007988 */ /* 0x000fe80008000405 */
[----:B------:R-:W4:Y:S04]  /*1c8c0*/  LDL.LU R3, [R1+0x11f0] ;  /* 0x0011f00001037983 */ /* 0x000f280000300800 */
[----:B------:R-:W-:Y:S04]  /*1c8d0*/  STS.U16 [R8+UR5+0x3800], R21 ;  /* 0x0038001508007988 */ /* 0x000fe80008000405 */
[----:B------:R-:W4:Y:S04]  /*1c8e0*/  LDL.LU R4, [R1+0x11e8] ;  /* 0x0011e80001047983 */ /* 0x000f280000300800 */
[----:B------:R-:W-:Y:S04]  /*1c8f0*/  STS.U16 [R8+UR5+0x3880], R22 ;  /* 0x0038801608007988 */ /* 0x000fe80008000405 */
[----:B------:R-:W4:Y:S04]  /*1c900*/  LDL.LU R5, [R1+0x11e4] ;  /* 0x0011e40001057983 */ /* 0x000f280000300800 */
[----:B------:R-:W-:Y:S04]  /*1c910*/  STS.U16 [R8+UR5+0x3900], R23 ;  /* 0x0039001708007988 */ /* 0x000fe80008000405 */
[----:B------:R-:W4:Y:S04]  /*1c920*/  LDL.LU R6, [R1+0x1190] ;  /* 0x0011900001067983 */ /* 0x000f280000300800 */
[----:B------:R0:W-:Y:S04]  /*1c930*/  STS.U16 [R8+UR5+0x3980], R24 ;  /* 0x0039801808007988 */ /* 0x0001e80008000405 */
[----:B------:R-:W4:Y:S04]  /*1c940*/  LDL.LU R7, [R1+0x1188] ;  /* 0x0011880001077983 */ /* 0x000f280000300800 */
[----:B------:R-:W-:Y:S04]  /*1c950*/  STS.U16 [R0+UR5+0xa00], R25 ;  /* 0x000a001900007988 */ /* 0x000fe80008000405 */
[----:B0-----:R-:W4:Y:S04]  /*1c960*/  LDL.LU R8, [R1+0x117c] ;  /* 0x00117c0001087983 */ /* 0x001f280000300800 */
[----:B------:R-:W4:Y:S04]  /*1c970*/  LDL.LU R9, [R1+0x1174] ;  /* 0x0011740001097983 */ /* 0x000f280000300800 */
[----:B------:R-:W4:Y:S04]  /*1c980*/  LDL.LU R10, [R1+0x1120] ;  /* 0x00112000010a7983 */ /* 0x000f280000300800 */
[----:B------:R-:W4:Y:S04]  /*1c990*/  LDL.LU R11, [R1+0x111c] ;  /* 0x00111c00010b7983 */ /* 0x000f280000300800 */
[----:B------:R-:W4:Y:S04]  /*1c9a0*/  LDL.LU R12, [R1+0x1118] ;  /* 0x00111800010c7983 */ /* 0x000f280000300800 */
[----:B------:R-:W4:Y:S04]  /*1c9b0*/  LDL.LU R29, [R1+0x1114] ;  /* 0x00111400011d7983 */ /* 0x000f280000300800 */
[----:B------:R-:W4:Y:S04]  /*1c9c0*/  LDL.LU R13, [R1+0x1240] ;  /* 0x00124000010d7983 */ /* 0x000f280000300800 */
[----:B--2---:R0:W-:Y:S04]  /*1c9d0*/  STS.U16 [R0+UR5+0xa80], R28 ;  /* 0x000a801c00007988 */ /* 0x0041e80008000405 */
[----:B---3--:R1:W-:Y:S04]  /*1c9e0*/  STS.U16 [R0+UR5+0xb00], R26 ;  /* 0x000b001a00007988 */ /* 0x0083e80008000405 */
[----:B0-----:R-:W2:Y:S04]  /*1c9f0*/  LDL.LU R28, [R1+0x123c] ;  /* 0x00123c00011c7983 */ /* 0x001ea80000300800 */
[----:B------:R-:W3:Y:S04]  /*1ca00*/  LDL.LU R14, [R1+0x1238] ;  /* 0x00123800010e7983 */ /* 0x000ee80000300800 */
[----:B------:R-:W3:Y:S04]  /*1ca10*/  LDL.LU R15, [R1+0x1234] ;  /* 0x00123400010f7983 */ /* 0x000ee80000300800 */
[----:B-1----:R-:W3:Y:S04]  /*1ca20*/  LDL.LU R26, [R1+0x11e0] ;  /* 0x0011e000011a7983 */ /* 0x002ee80000300800 */
[----:B----4-:R-:W-:Y:S04]  /*1ca30*/  STS.U16 [R0+UR5+0xb80], R27 ;  /* 0x000b801b00007988 */ /* 0x010fe80008000405 */
[----:B------:R0:W-:Y:S04]  /*1ca40*/  STS.U16 [R0+UR5+0x1a00], R2 ;  /* 0x001a000200007988 */ /* 0x0001e80008000405 */
[----:B------:R-:W4:Y:S01]  /*1ca50*/  LDL.LU R16, [R1+0x11dc] ;  /* 0x0011dc0001107983 */ /* 0x000f220000300800 */
[----:B0-----:R-:W0:Y:S03]  /*1ca60*/  S2R R2, SR_TID.X ;  /* 0x0000000000027919 */ /* 0x001e260000002100 */
[----:B------:R1:W-:Y:S04]  /*1ca70*/  STS.U16 [R0+UR5+0x1a80], R3 ;  /* 0x001a800300007988 */ /* 0x0003e80008000405 */
[----:B------:R-:W-:Y:S04]  /*1ca80*/  STS.U16 [R0+UR5+0x1b00], R4 ;  /* 0x001b000400007988 */ /* 0x000fe80008000405 */
[----:B------:R-:W-:Y:S04]  /*1ca90*/  STS.U16 [R0+UR5+0x1b80], R5 ;  /* 0x001b800500007988 */ /* 0x000fe80008000405 */
[----:B------:R-:W-:Y:S04]  /*1caa0*/  STS.U16 [R0+UR5+0x2a00], R6 ;  /* 0x002a000600007988 */ /* 0x000fe80008000405 */
[----:B------:R-:W-:Y:S04]  /*1cab0*/  STS.U16 [R0+UR5+0x2a80], R7 ;  /* 0x002a800700007988 */ /* 0x000fe80008000405 */
[----:B------:R-:W4:Y:S04]  /*1cac0*/  LDL.LU R17, [R1+0x11d8] ;  /* 0x0011d80001117983 */ /* 0x000f280000300800 */
[----:B------:R-:W4:Y:S04]  /*1cad0*/  LDL.LU R18, [R1+0x11d0] ;  /* 0x0011d00001127983 */ /* 0x000f280000300800 */
[----:B------:R-:W4:Y:S04]  /*1cae0*/  LDL.LU R19, [R1+0x1170] ;  /* 0x0011700001137983 */ /* 0x000f280000300800 */
[----:B------:R-:W4:Y:S04]  /*1caf0*/  LDL.LU R20, [R1+0x116c] ;  /* 0x00116c0001147983 */ /* 0x000f280000300800 */
[----:B------:R-:W4:Y:S04]  /*1cb00*/  LDL.LU R21, [R1+0x1168] ;  /* 0x0011680001157983 */ /* 0x000f280000300800 */
[----:B------:R-:W-:Y:S04]  /*1cb10*/  STS.U16 [R0+UR5+0x2b00], R8 ;  /* 0x002b000800007988 */ /* 0x000fe80008000405 */
[----:B------:R-:W-:Y:S04]  /*1cb20*/  STS.U16 [R0+UR5+0x2b80], R9 ;  /* 0x002b800900007988 */ /* 0x000fe80008000405 */
[----:B------:R-:W-:Y:S04]  /*1cb30*/  STS.U16 [R0+UR5+0x3a00], R10 ;  /* 0x003a000a00007988 */ /* 0x000fe80008000405 */
[----:B------:R-:W-:Y:S04]  /*1cb40*/  STS.U16 [R0+UR5+0x3a80], R11 ;  /* 0x003a800b00007988 */ /* 0x000fe80008000405 */
[----:B------:R-:W-:Y:S04]  /*1cb50*/  STS.U16 [R0+UR5+0x3b00], R12 ;  /* 0x003b000c00007988 */ /* 0x000fe80008000405 */
[----:B------:R-:W4:Y:S04]  /*1cb60*/  LDL.LU R22, [R1+0x1164] ;  /* 0x0011640001167983 */ /* 0x000f280000300800 */
[----:B------:R1:W-:Y:S04]  /*1cb70*/  STS.U16 [R0+UR5+0x3b80], R29 ;  /* 0x003b801d00007988 */ /* 0x0003e80008000405 */
[----:B------:R-:W4:Y:S04]  /*1cb80*/  LDL.LU R23, [R1+0x1110] ;  /* 0x0011100001177983 */ /* 0x000f280000300800 */
[----:B------:R-:W4:Y:S04]  /*1cb90*/  LDL.LU R24, [R1+0x110c] ;  /* 0x00110c0001187983 */ /* 0x000f280000300800 */
[----:B------:R-:W4:Y:S04]  /*1cba0*/  LDL.LU R25, [R1+0x1108] ;  /* 0x0011080001197983 */ /* 0x000f280000300800 */
[----:B------:R-:W4:Y:S01]  /*1cbb0*/  LDL.LU R27, [R1+0x1104] ;  /* 0x00110400011b7983 */ /* 0x000f220000300800 */
[----:B0-----:R-:W-:-:S05]  /*1cbc0*/  LOP3.LUT R2, R2, 0x3f, RZ, 0xc0, !PT ;  /* 0x0000003f02027812 */ /* 0x001fca00078ec0ff */
[----:B------:R-:W-:-:S05]  /*1cbd0*/  IMAD.SHL.U32 R2, R2, 0x2, RZ ;  /* 0x0000000202027824 */ /* 0x000fca00078e00ff */
[----:B-1----:R-:W-:-:S05]  /*1cbe0*/  LOP3.LUT R3, R2, 0x60, RZ, 0x3c, !PT ;  /* 0x0000006002037812 */ /* 0x002fca00078e3cff */
[----:B------:R-:W-:Y:S01]  /*1cbf0*/  STS.U16 [R3+UR5+0xc00], R13 ;  /* 0x000c000d03007988 */ /* 0x000fe20008000405 */
[----:B------:R-:W-:-:S03]  /*1cc00*/  LOP3.LUT R0, R2, 0x70, RZ, 0x3c, !PT ;  /* 0x0000007002007812 */ /* 0x000fc600078e3cff */
[----:B--2---:R0:W-:Y:S04]  /*1cc10*/  STS.U16 [R3+UR5+0xc80], R28 ;  /* 0x000c801c03007988 */ /* 0x0041e80008000405 */
[----:B---3--:R-:W-:Y:S04]  /*1cc20*/  STS.U16 [R3+UR5+0xd00], R14 ;  /* 0x000d000e03007988 */ /* 0x008fe80008000405 */
[----:B------:R-:W-:Y:S04]  /*1cc30*/  STS.U16 [R3+UR5+0xd80], R15 ;  /* 0x000d800f03007988 */ /* 0x000fe80008000405 */
[----:B------:R1:W-:Y:S04]  /*1cc40*/  STS.U16 [R3+UR5+0x1c00], R26 ;  /* 0x001c001a03007988 */ /* 0x0003e80008000405 */
[----:B0-----:R-:W2:Y:S04]  /*1cc50*/  LDL.LU R28, [R1+0x1230] ;  /* 0x00123000011c7983 */ /* 0x001ea80000300800 */
[----:B-1----:R-:W3:Y:S04]  /*1cc60*/  LDL.LU R26, [R1+0x122c] ;  /* 0x00122c00011a7983 */ /* 0x002ee80000300800 */
[----:B------:R-:W2:Y:S04]  /*1cc70*/  LDL.LU R2, [R1+0x1224] ;  /* 0x0012240001027983 */ /* 0x000ea80000300800 */
[----:B----4-:R-:W-:Y:S04]  /*1cc80*/  STS.U16 [R3+UR5+0x1c80], R16 ;  /* 0x001c801003007988 */ /* 0x010fe80008000405 */
[----:B------:R-:W-:Y:S04]  /*1cc90*/  STS.U16 [R3+UR5+0x1d00], R17 ;  /* 0x001d001103007988 */ /* 0x000fe80008000405 */
        /* <DEDUP_REMOVED lines=9> */
[----:B--2---:R0:W-:Y:S04]  /*1cd30*/  STL [R1+0x3df4], R2 ;  /* 0x003df40201007387 */ /* 0x0041e80000100800 */
[----:B0-----:R-:W2:Y:S04]  /*1cd40*/  LDL.LU R2, [R1+0x1228] ;  /* 0x0012280001027983 */ /* 0x001ea80000300800 */
        /* <DEDUP_REMOVED lines=12> */
[----:B------:R0:W-:Y:S04]  /*1ce10*/  STS.U16 [R0+UR5+0xe00], R28 ;  /* 0x000e001c00007988 */ /* 0x0001e80008000405 */
[----:B------:R-:W4:Y:S04]  /*1ce20*/  LDL.LU R13, [R1+0xc0] ;  /* 0x0000c000010d7983 */ /* 0x000f280000300800 */
[----:B0-----:R-:W4:Y:S04]  /*1ce30*/  LDL.LU R28, [R1+0xbc] ;  /* 0x0000bc00011c7983 */ /* 0x001f280000300800 */
        /* <DEDUP_REMOVED lines=11> */
[----:B---3--:R0:W-:Y:S04]  /*1cef0*/  STS.U16 [R0+UR5+0xe80], R26 ;  /* 0x000e801a00007988 */ /* 0x0081e80008000405 */
[----:B------:R-:W3:Y:S04]  /*1cf00*/  LDL.LU R25, [R1+0x88] ;  /* 0x0000880001197983 */ /* 0x000ee80000300800 */
[----:B0-----:R-:W3:Y:S04]  /*1cf10*/  LDL.LU R26, [R1+0x84] ;  /* 0x00008400011a7983 */ /* 0x001ee80000300800 */
[----:B--2---:R0:W-:Y:S04]  /*1cf20*/  STS.U16 [R0+UR5+0xf00], R2 ;  /* 0x000f000200007988 */ /* 0x0041e80008000405 */
[----:B0-----:R-:W2:Y:S04]  /*1cf30*/  LDL.LU R2, [R1+0x3df4] ;  /* 0x003df40001027983 */ /* 0x001ea80000300800 */
[----:B--2---:R0:W-:Y:S02]  /*1cf40*/  STS.U16 [R0+UR5+0xf80], R2 ;  /* 0x000f800200007988 */ /* 0x0041e40008000405 */
[----:B0-----:R-:W0:Y:S02]  /*1cf50*/  S2R R2, SR_TID.X ;  /* 0x0000000000027919 */ /* 0x001e240000002100 */
        /* <DEDUP_REMOVED lines=10> */
[----:B------:R1:W-:Y:S04]  /*1d000*/  STS.U16 [R0+UR5+0x3f00], R27 ;  /* 0x003f001b00007988 */ /* 0x0003e80008000405 */
[----:B------:R-:W-:Y:S04]  /*1d010*/  STS.U16 [R0+UR5+0x3f80], R29 ;  /* 0x003f801d00007988 */ /* 0x000fe80008000405 */
[----:B-1----:R-:W2:Y:S01]  /*1d020*/  LDL.LU R27, [R1+0x80] ;  /* 0x00008000011b7983 */ /* 0x002ea20000300800 */
[----:B0-----:R-:W-:-:S05]  /*1d030*/  LOP3.LUT R2, R2, 0x3f, RZ, 0xc0, !PT ;  /* 0x0000003f02027812 */ /* 0x001fca00078ec0ff */
[----:B------:R-:W-:-:S05]  /*1d040*/  IMAD.SHL.U32 R2, R2, 0x2, RZ ;  /* 0x0000000202027824 */ /* 0x000fca00078e00ff */
[----:B------:R0:W-:Y:S04]  /*1d050*/  STS.U16 [R2+UR5+0x4200], R28 ;  /* 0x0042001c02007988 */ /* 0x0001e80008000405 */
[----:B0-----:R-:W4:Y:S04]  /*1d060*/  LDL.LU R28, [R1+0x7c] ;  /* 0x00007c00011c7983 */ /* 0x001f280000300800 */
[----:B------:R-:W3:Y:S04]  /*1d070*/  LDL.LU R3, [R1+0x74] ;  /* 0x0000740001037983 */ /* 0x000ee80000300800 */
        /* <DEDUP_REMOVED lines=9> */
[----:B---3--:R0:W-:Y:S04]  /*1d110*/  STL [R1+0x3df0], R3 ;  /* 0x003df00301007387 */ /* 0x0081e80000100800 */
        /* <DEDUP_REMOVED lines=17> */
[----:B------:R0:W-:Y:S04]  /*1d230*/  STS.U16 [R2+UR5+0x5400], R22 ;  /* 0x0054001602007988 */ /* 0x0001e80008000405 */
[----:B------:R-:W3:Y:S04]  /*1d240*/  LDL.LU R21, [R1+0x30] ;  /* 0x0000300001157983 */ /* 0x000ee80000300800 */
[----:B------:R1:W-:Y:S04]  /*1d250*/  STS.U16 [R2+UR5+0x5600], R23 ;  /* 0x0056001702007988 */ /* 0x0003e80008000405 */
[----:B------:R4:W-:Y:S04]  /*1d260*/  STS.U16 [R2+UR5+0x5800], R24 ;  /* 0x0058001802007988 */ /* 0x0009e80008000405 */
[----:B------:R4:W-:Y:S04]  /*1d270*/  STS.U16 [R2+UR5+0x5a00], R25 ;  /* 0x005a001902007988 */ /* 0x0009e80008000405 */
[----:B------:R4:W-:Y:S04]  /*1d280*/  STS.U16 [R2+UR5+0x5c00], R26 ;  /* 0x005c001a02007988 */ /* 0x0009e80008000405 */
[----:B--2---:R2:W-:Y:S04]  /*1d290*/  STS.U16 [R2+UR5+0x5e00], R27 ;  /* 0x005e001b02007988 */ /* 0x0045e80008000405 */
[----:B0-----:R-:W3:Y:S04]  /*1d2a0*/  LDL.LU R22, [R1+0x2c] ;  /* 0x00002c0001167983 */ /* 0x001ee80000300800 */
[----:B-1----:R-:W3:Y:S04]  /*1d2b0*/  LDL.LU R23, [R1+0x28] ;  /* 0x0000280001177983 */ /* 0x002ee80000300800 */
[----:B----4-:R-:W4:Y:S04]  /*1d2c0*/  LDL.LU R24, [R1+0x24] ;  /* 0x0000240001187983 */ /* 0x010f280000300800 */
[----:B------:R-:W4:Y:S04]  /*1d2d0*/  LDL.LU R25, [R1+0x20] ;  /* 0x0000200001197983 */ /* 0x000f280000300800 */
[----:B------:R-:W4:Y:S04]  /*1d2e0*/  LDL.LU R26, [R1+0x1c] ;  /* 0x00001c00011a7983 */ /* 0x000f280000300800 */
[----:B------:R0:W-:Y:S04]  /*1d2f0*/  STS.U16 [R2+UR5+0x6000], R28 ;  /* 0x0060001c02007988 */ /* 0x0001e80008000405 */
[----:B--2---:R-:W2:Y:S04]  /*1d300*/  LDL.LU R27, [R1+0x18] ;  /* 0x00001800011b7983 */ /* 0x004ea80000300800 */
[----:B0-----:R-:W2:Y:S04]  /*1d310*/  LDL.LU R28, [R1+0x14] ;  /* 0x00001400011c7983 */ /* 0x001ea80000300800 */
[----:B------:R-:W2:Y:S04]  /*1d320*/  LDL.LU R0, [R1+0xc] ;  /* 0x00000c0001007983 */ /* 0x000ea80000300800 */
[----:B------:R-:W2:Y:S04]  /*1d330*/  LDL.LU R4, [R1+0x8] ;  /* 0x0000080001047983 */ /* 0x000ea80000300800 */
[----:B------:R-:W2:Y:S04]  /*1d340*/  LDL.LU R5, [R1+0x4] ;  /* 0x0000040001057983 */ /* 0x000ea80000300800 */
[----:B---3--:R0:W-:Y:S04]  /*1d350*/  STS.U16 [R2+UR5+0x6200], R3 ;  /* 0x0062000302007988 */ /* 0x0081e80008000405 */
[----:B0-----:R-:W3:Y:S04]  /*1d360*/  LDL.LU R3, [R1+0x3df0] ;  /* 0x003df00001037983 */ /* 0x001ee80000300800 */
        /* <DEDUP_REMOVED lines=12> */
[----:B------:R-:W-:Y:S01]  /*1d430*/  STS.U16 [R2+UR5+0x7e00], R17 ;  /* 0x007e001102007988 */ /* 0x000fe20008000405 */
[----:B0-----:R-:W-:-:S03]  /*1d440*/  LOP3.LUT R29, R2, 0x10, RZ, 0x3c, !PT ;  /* 0x00000010021d7812 */ /* 0x001fc600078e3cff */
[----:B---3--:R0:W-:Y:S04]  /*1d450*/  STS.U16 [R2+UR5+0x6400], R3 ;  /* 0x0064000302007988 */ /* 0x0081e80008000405 */
        /* <DEDUP_REMOVED lines=15> */
[----:B------:R1:W-:Y:S04]  /*1d550*/  STS.U16 [R29+UR5+0x4280], R19 ;  /* 0x004280131d007988 */ /* 0x0003e80008000405 */
[----:B------:R4:W-:Y:S04]  /*1d560*/  STS.U16 [R29+UR5+0x4480], R20 ;  /* 0x004480141d007988 */ /* 0x0009e80008000405 */
[----:B------:R2:W-:Y:S04]  /*1d570*/  STS.U16 [R29+UR5+0x4680], R21 ;  /* 0x004680151d007988 */ /* 0x0005e80008000405 */
[----:B------:R2:W-:Y:S04]  /*1d580*/  STS.U16 [R29+UR5+0x4880], R22 ;  /* 0x004880161d007988 */ /* 0x0005e80008000405 */
[----:B------:R2:W-:Y:S04]  /*1d590*/  STS.U16 [R29+UR5+0x4a80], R23 ;  /* 0x004a80171d007988 */ /* 0x0005e80008000405 */
[----:B0-----:R-:W3:Y:S04]  /*1d5a0*/  LDL.LU R18, [R1+0x3db8] ;  /* 0x003db80001127983 */ /* 0x001ee80000300800 */
[----:B-1----:R-:W3:Y:S04]  /*1d5b0*/  LDL.LU R19, [R1+0x3db4] ;  /* 0x003db40001137983 */ /* 0x002ee80000300800 */
[----:B----4-:R-:W4:Y:S04]  /*1d5c0*/  LDL.LU R20, [R1+0x3db0] ;  /* 0x003db00001147983 */ /* 0x010f280000300800 */
[----:B--2---:R-:W2:Y:S04]  /*1d5d0*/  LDL.LU R21, [R1+0x3dac] ;  /* 0x003dac0001157983 */ /* 0x004ea80000300800 */
[----:B------:R-:W4:Y:S04]  /*1d5e0*/  LDL.LU R22, [R1+0x3da8] ;  /* 0x003da80001167983 */ /* 0x000f280000300800 */
[----:B------:R-:W2:Y:S04]  /*1d5f0*/  LDL.LU R23, [R1+0x3da4] ;  /* 0x003da40001177983 */ /* 0x000ea80000300800 */
[----:B------:R0:W-:Y:S04]  /*1d600*/  STS.U16 [R29+UR5+0x4c80], R24 ;  /* 0x004c80181d007988 */ /* 0x0001e80008000405 */
[----:B------:R1:W-:Y:S04]  /*1d610*/  STS.U16 [R29+UR5+0x4e80], R25 ;  /* 0x004e80191d007988 */ /* 0x0003e80008000405 */
[----:B------:R1:W-:Y:S04]  /*1d620*/  STS.U16 [R29+UR5+0x5080], R26 ;  /* 0x0050801a1d007988 */ /* 0x0003e80008000405 */
[----:B------:R1:W-:Y:S04]  /*1d630*/  STS.U16 [R29+UR5+0x5280], R27 ;  /* 0x0052801b1d007988 */ /* 0x0003e80008000405 */
[----:B0-----:R-:W4:Y:S04]  /*1d640*/  LDL.LU R24, [R1+0x3da0] ;  /* 0x003da00001187983 */ /* 0x001f280000300800 */
[----:B-1----:R-:W2:Y:S04]  /*1d650*/  LDL.LU R25, [R1+0x3d9c] ;  /* 0x003d9c0001197983 */ /* 0x002ea80000300800 */
[----:B------:R-:W4:Y:S04]  /*1d660*/  LDL.LU R26, [R1+0x3d98] ;  /* 0x003d9800011a7983 */ /* 0x000f280000300800 */
[----:B------:R-:W2:Y:S04]  /*1d670*/  LDL.LU R27, [R1+0x3d94] ;  /* 0x003d9400011b7983 */ /* 0x000ea80000300800 */
[----:B------:R0:W-:Y:S04]  /*1d680*/  STS.U16 [R29+UR5+0x5480], R28 ;  /* 0x0054801c1d007988 */ /* 0x0001e80008000405 */
[----:B0-----:R-:W4:Y:S04]  /*1d690*/  LDL.LU R28, [R1+0x3d90] ;  /* 0x003d9000011c7983 */ /* 0x001f280000300800 */
[----:B---3--:R-:W-:Y:S04]  /*1d6a0*/  STS.U16 [R29+UR5+0x5680], R2 ;  /* 0x005680021d007988 */ /* 0x008fe80008000405 */
[----:B------:R-:W-:Y:S04]  /*1d6b0*/  STS.U16 [R29+UR5+0x5880], R0 ;  /* 0x005880001d007988 */ /* 0x000fe80008000405 */
[----:B------:R0:W-:Y:S04]  /*1d6c0*/  STS.U16 [R29+UR5+0x5a80], R4 ;  /* 0x005a80041d007988 */ /* 0x0001e80008000405 */
[----:B------:R1:W-:Y:S04]  /*1d6d0*/  STS.U16 [R29+UR5+0x5c80], R5 ;  /* 0x005c80051d007988 */ /* 0x0003e80008000405 */
[----:B0-----:R-:W3:Y:S04]  /*1d6e0*/  LDL R4, [R1+0x1954] ;  /* 0x0019540001047983 */ /* 0x001ee80000100800 */
[----:B-1----:R-:W3:Y:S04]  /*1d6f0*/  LDL R5, [R1+0x1660] ;  /* 0x0016600001057983 */ /* 0x002ee80000100800 */
[----:B--2---:R-:W-:Y:S04]  /*1d700*/  STL [R1+0x3d08], R27 ;  /* 0x003d081b01007387 */ /* 0x004fe80000100800 */
        /* <DEDUP_REMOVED lines=29> */
[----:B------:R-:W-:Y:S04]  /*1d8e0*/  STS.U16 [R29+UR5+0x5e80], R28 ;  /* 0x005e801c1d007988 */ /* 0x000fe80008000405 */
[----:B------:R-:W-:Y:S04]  /*1d8f0*/  STL [R1+0x3d78], R26 ;  /* 0x003d781a01007387 */ /* 0x000fe80000100800 */
[----:B------:R-:W-:Y:S04]  /*1d900*/  STS.U16 [R29+UR5+0x6080], R27 ;  /* 0x0060801b1d007988 */ /* 0x000fe80008000405 */
[----:B------:R-:W-:Y:S04]  /*1d910*/  STL [R1+0x3d80], R26 ;  /* 0x003d801a01007387 */ /* 0x000fe80000100800 */
[----:B------:R-:W-:Y:S04]  /*1d920*/  STS.U16 [R29+UR5+0x6280], R26 ;  /* 0x0062801a1d007988 */ /* 0x000fe80008000405 */
[----:B------:R-:W-:Y:S04]  /*1d930*/  STL [R1+0x3d88], R26 ;  /* 0x003d881a01007387 */ /* 0x000fe80000100800 */
[----:B------:R-:W-:Y:S04]  /*1d940*/  STS.U16 [R29+UR5+0x6480], R25 ;  /* 0x006480191d007988 */ /* 0x000fe80008000405 */
[----:B------:R0:W-:Y:S02]  /*1d950*/  STL [R1+0x3d8c], R25 ;  /* 0x003d8c1901007387 */ /* 0x0001e40000100800 */
[----:B0-----:R-:W-:-:S06]  /*1d960*/  PRMT R25, RZ, 0x7610, R25 ;  /* 0x00007610ff197816 */ /* 0x001fcc0000000019 */
[----:B---3--:R-:W2:Y:S01]  /*1d970*/  @!P0 LDG.E.U16 R25, desc[UR8][R4.64] ;  /* 0x0000000804198981 */ /* 0x008ea2000c1e1500 */
[----:B------:R-:W0:Y:S03]  /*1d980*/  S2R R28, SR_TID.X ;  /* 0x00000000001c7919 */ /* 0x000e260000002100 */
        /* <DEDUP_REMOVED lines=13> */
[----:B-1----:R-:W3:Y:S01]  /*1da60*/  LDL.LU R29, [R1+0x19e4] ;  /* 0x0019e400011d7983 */ /* 0x002ee20000300800 */
[----:B0-----:R-:W-:-:S05]  /*1da70*/  LOP3.LUT R28, R28, 0x3f, RZ, 0xc0, !PT ;  /* 0x0000003f1c1c7812 */ /* 0x001fca00078ec0ff */
[----:B------:R-:W-:Y:S02]  /*1da80*/  IMAD.SHL.U32 R0, R28, 0x2, RZ ;  /* 0x000000021c007824 */ /* 0x000fe400078e00ff */
[----:B------:R-:W4:Y:S04]  /*1da90*/  LDL.LU R28, [R1+0x1a1c] ;  /* 0x001a1c00011c7983 */ /* 0x000f280000300800 */
[----:B------:R-:W3:Y:S04]  /*1daa0*/  LDL.LU R2, [R1+0x1a24] ;  /* 0x001a240001027983 */ /* 0x000ee80000300800 */
        /* <DEDUP_REMOVED lines=8> */
[----:B------:R-:W4:Y:S04]  /*1db30*/  @!P0 LDG.E.U16 R26, desc[UR8][R4.64] ;  /* 0x00000008041a8981 */ /* 0x000f28000c1e1500 */
[----:B----4-:R0:W-:Y:S04]  /*1db40*/  STL [R1+0x80], R26 ;  /* 0x0000801a01007387 */ /* 0x0101e80000100800 */
[----:B0-----:R-:W4:Y:S04]  /*1db50*/  LDL.LU R26, [R1+0x3d88] ;  /* 0x003d8800011a7983 */ /* 0x001f280000300800 */
[----:B------:R-:W3:Y:S04]  /*1db60*/  LDL R4, [R1+0x1920] ;  /* 0x0019200001047983 */ /* 0x000ee80000100800 */
[----:B------:R-:W3:Y:S01]  /*1db70*/  LDL R5, [R1+0x1924] ;  /* 0x0019240001057983 */ /* 0x000ee20000100800 */
[----:B------:R-:W-:-:S02]  /*1db80*/  PRMT R27, RZ, 0x7610, R27 ;  /* 0x00007610ff1b7816 */ /* 0x000fc4000000001b */
[----:B---3--:R-:W-:-:S04]  /*1db90*/  @!P0 LOP3.LUT R5, R5, R4, RZ, 0x3c, !PT ;  /* 0x0000000405058212 */ /* 0x008fc800078e3cff */
[----:B------:R-:W-:-:S04]  /*1dba0*/  @!P0 LOP3.LUT R4, R5, R4, RZ, 0x3c, !PT ;  /* 0x0000000405048212 */ /* 0x000fc800078e3cff */
[----:B------:R-:W-:-:S05]  /*1dbb0*/  @!P0 LOP3.LUT R5, R5, R4, RZ, 0x3c, !PT ;  /* 0x0000000405058212 */ /* 0x000fca00078e3cff */
[----:B------:R-:W3:Y:S04]  /*1dbc0*/  @!P0 LDG.E.U16 R27, desc[UR8][R4.64] ;  /* 0x00000008041b8981 */ /* 0x000ee8000c1e1500 */
[----:B---3--:R0:W-:Y:S04]  /*1dbd0*/  STL [R1+0x7c], R27 ;  /* 0x00007c1b01007387 */ /* 0x0081e80000100800 */
[----:B0-----:R-:W3:Y:S04]  /*1dbe0*/  LDL.LU R27, [R1+0x3d84] ;  /* 0x003d8400011b7983 */ /* 0x001ee80000300800 */
[----:B------:R-:W2:Y:S04]  /*1dbf0*/  LDL R4, [R1+0x1900] ;  /* 0x0019000001047983 */ /* 0x000ea80000100800 */
[----:B------:R-:W2:Y:S01]  /*1dc00*/  LDL R5, [R1+0x1904] ;  /* 0x0019040001057983 */ /* 0x000ea20000100800 */
[----:B----4-:R-:W-:-:S02]  /*1dc10*/  PRMT R26, RZ, 0x7610, R26 ;  /* 0x00007610ff1a7816 */ /* 0x010fc4000000001a */
[----:B--2---:R-:W-:-:S04]  /*1dc20*/  @!P0 LOP3.LUT R5, R5, R4, RZ, 0x3c, !PT ;  /* 0x0000000405058212 */ /* 0x004fc800078e3cff */
[----:B------:R-:W-:-:S04]  /*1dc30*/  @!P0 LOP3.LUT R4, R5, R4, RZ, 0x3c, !PT ;  /* 0x0000000405048212 */ /* 0x000fc800078e3cff */
[----:B------:R-:W-:-:S05]  /*1dc40*/  @!P0 LOP3.LUT R5, R5, R4, RZ, 0x3c, !PT ;  /* 0x0000000405058212 */ /* 0x000fca00078e3cff */
[----:B------:R-:W2:Y:S04]  /*1dc50*/  @!P0 LDG.E.U16 R26, desc[UR8][R4.64] ;  /* 0x00000008041a8981 */ /* 0x000ea8000c1e1500 */
[----:B--2---:R0:W-:Y:S04]  /*1dc60*/  STL [R1+0x78], R26 ;  /* 0x0000781a01007387 */ /* 0x0041e80000100800 */
[----:B0-----:R-:W2:Y:S04]  /*1dc70*/  LDL.LU R26, [R1+0x3d80] ;  /* 0x003d8000011a7983 */ /* 0x001ea80000300800 */
[----:B------:R-:W4:Y:S04]  /*1dc80*/  LDL R4, [R1+0x18e0] ;  /* 0x0018e00001047983 */ /* 0x000f280000100800 */
[----:B------:R-:W4:Y:S01]  /*1dc90*/  LDL R5, [R1+0x18e4] ;  /* 0x0018e40001057983 */ /* 0x000f220000100800 */
[----:B---3--:R-:W-:-:S02]  /*1dca0*/  PRMT R27, RZ, 0x7610, R27 ;  /* 0x00007610ff1b7816 */ /* 0x008fc4000000001b */
[----:B----4-:R-:W-:-:S04]  /*1dcb0*/  @!P0 LOP3.LUT R5, R5, R4, RZ, 0x3c, !PT ;  /* 0x0000000405058212 */ /* 0x010fc800078e3cff */
[----:B------:R-:W-:-:S04]  /*1dcc0*/  @!P0 LOP3.LUT R4, R5, R4, RZ, 0x3c, !PT ;  /* 0x0000000405048212 */ /* 0x000fc800078e3cff */
[----:B------:R-:W-:-:S05]  /*1dcd0*/  @!P0 LOP3.LUT R5, R5, R4, RZ, 0x3c, !PT ;  /* 0x0000000405058212 */ /* 0x000fca00078e3cff */
[----:B------:R-:W3:Y:S04]  /*1dce0*/  @!P0 LDG.E.U16 R27, desc[UR8][R4.64] ;  /* 0x00000008041b8981 */ /* 0x000ee8000c1e1500 */
[----:B---3--:R0:W-:Y:S04]  /*1dcf0*/  STL [R1+0x74], R27 ;  /* 0x0000741b01007387 */ /* 0x0081e80000100800 */
[----:B0-----:R-:W3:Y:S04]  /*1dd00*/  LDL.LU R27, [R1+0x3d7c] ;  /* 0x003d7c00011b7983 */ /* 0x001ee80000300800 */
[----:B------:R-:W4:Y:S04]  /*1dd10*/  LDL R4, [R1+0x18c0] ;  /* 0x0018c00001047983 */ /* 0x000f280000100800 */
[----:B------:R-:W4:Y:S01]  /*1dd20*/  LDL R5, [R1+0x18c4] ;  /* 0x0018c40001057983 */ /* 0x000f220000100800 */
[----:B--2---:R-:W-:-:S02]  /*1dd30*/  PRMT R26, RZ, 0x7610, R26 ;  /* 0x00007610ff1a7816 */ /* 0x004fc4000000001a */
[----:B----4-:R-:W-:-:S04]  /*1dd40*/  @!P0 LOP3.LUT R5, R5, R4, RZ, 0x3c, !PT ;  /* 0x0000000405058212 */ /* 0x010fc800078e3cff */
        /* <DEDUP_REMOVED lines=231> */
[----:B------:R-:W4:Y:S02]  /*1ebc0*/  LDL R5, [R1+0x170c] ;  /* 0x00170c0001057983 */ /* 0x000f240000100800 */
[----:B----4-:R-:W-:-:S02]  /*1ebd0*/  @!P0 LOP3.LUT R5, R5, R4, RZ, 0x3c, !PT ;  /* 0x0000000405058212 */ /* 0x010fc400078e3cff */
[----:B---3--:R-:W-:Y:S02]  /*1ebe0*/  PRMT R27, RZ, 0x7610, R27 ;  /* 0x00007610ff1b7816 */ /* 0x008fe4000000001b */
        /* <DEDUP_REMOVED lines=21> */
[----:B---3--:R0:W-:Y:S04]  /*1ed40*/  STL [R1], R27 ;  /* 0x0000001b01007387 */ /* 0x0081e80000100800 */
[----:B0-----:R-:W3:Y:S04]  /*1ed50*/  LDL.LU R27, [R1+0x3d08] ;  /* 0x003d0800011b7983 */ /* 0x001ee80000300800 */
[----:B------:R-:W4:Y:S04]  /*1ed60*/  LDL R4, [R1+0x16e0] ;  /* 0x0016e00001047983 */ /* 0x000f280000100800 */
[----:B------:R-:W4:Y:S02]  /*1ed70*/  LDL R5, [R1+0x16e4] ;  /* 0x0016e40001057983 */ /* 0x000f240000100800 */
[----:B----4-:R-:W-:-:S02]  /*1ed80*/  @!P0 LOP3.LUT R5, R5, R4, RZ, 0x3c, !PT ;  /* 0x0000000405058212 */ /* 0x010fc400078e3cff */
[----:B---3--:R-:W-:Y:S02]  /*1ed90*/  PRMT R27, RZ, 0x7610, R27 ;  /* 0x00007610ff1b7816 */ /* 0x008fe4000000001b */
[----:B------:R-:W-:-:S04]  /*1eda0*/  @!P0 LOP3.LUT R4, R5, R4, RZ, 0x3c, !PT ;  /* 0x0000000405048212 */ /* 0x000fc800078e3cff */
[----:B------:R-:W-:-:S05]  /*1edb0*/  @!P0 LOP3.LUT R5, R5, R4, RZ, 0x3c, !PT ;  /* 0x0000000405058212 */ /* 0x000fca00078e3cff */
[----:B------:R0:W3:Y:S04]  /*1edc0*/  @!P0 LDG.E.U16 R27, desc[UR8][R4.64] ;  /* 0x00000008041b8981 */ /* 0x0000e8000c1e1500 */
[----:B------:R-:W0:Y:S04]  /*1edd0*/  LDL R4, [R1+0x16c8] ;  /* 0x0016c80001047983 */ /* 0x000e280000100800 */
[----:B------:R-:W0:Y:S01]  /*1ede0*/  LDL R5, [R1+0x16cc] ;  /* 0x0016cc0001057983 */ /* 0x000e220000100800 */
[----:B--2---:R-:W-:Y:S02]  /*1edf0*/  PRMT R26, RZ, 0x7610, R26 ;  /* 0x00007610ff1a7816 */ /* 0x004fe4000000001a */
[----:B0-----:R-:W-:-:S04]  /*1ee00*/  @!P0 LOP3.LUT R5, R5, R4, RZ, 0x3c, !PT ;  /* 0x0000000405058212 */ /* 0x001fc800078e3cff */
[----:B------:R-:W-:-:S04]  /*1ee10*/  @!P0 LOP3.LUT R4, R5, R4, RZ, 0x3c, !PT ;  /* 0x0000000405048212 */ /* 0x000fc800078e3cff */
[----:B------:R-:W-:Y:S01]  /*1ee20*/  @!P0 LOP3.LUT R5, R5, R4, RZ, 0x3c, !PT ;  /* 0x0000000405058212 */ /* 0x000fe200078e3cff */
[----:B---3--:R0:W-:Y:S04]  /*1ee30*/  STL [R1+0x3ce0], R27 ;  /* 0x003ce01b01007387 */ /* 0x0081e80000100800 */
[----:B------:R1:W2:Y:S01]  /*1ee40*/  @!P0 LDG.E.U16 R26, desc[UR8][R4.64] ;  /* 0x00000008041a8981 */ /* 0x0002a2000c1e1500 */
[----:B------:R-:W-:-:S03]  /*1ee50*/  PRMT R25, RZ, 0x7610, R25 ;  /* 0x00007610ff197816 */ /* 0x000fc60000000019 */
[----:B0-----:R-:W3:Y:S04]  /*1ee60*/  LDL R27, [R1+0x16a4] ;  /* 0x0016a400011b7983 */ /* 0x001ee80000100800 */
[----:B------:R-:W1:Y:S04]  /*1ee70*/  LDL R4, [R1+0x16c0] ;  /* 0x0016c00001047983 */ /* 0x000e680000100800 */
[----:B------:R-:W1:Y:S02]  /*1ee80*/  LDL R5, [R1+0x16c4] ;  /* 0x0016c40001057983 */ /* 0x000e640000100800 */
[----:B-1----:R-:W-:-:S04]  /*1ee90*/  @!P0 LOP3.LUT R5, R5, R4, RZ, 0x3c, !PT ;  /* 0x0000000405058212 */ /* 0x002fc800078e3cff */
[----:B------:R-:W-:-:S04]  /*1eea0*/  @!P0 LOP3.LUT R4, R5, R4, RZ, 0x3c, !PT ;  /* 0x0000000405048212 */ /* 0x000fc800078e3cff */
[----:B------:R-:W-:Y:S01]  /*1eeb0*/  @!P0 LOP3.LUT R5, R5, R4, RZ, 0x3c, !PT ;  /* 0x0000000405058212 */ /* 0x000fe200078e3cff */
[----:B--2---:R0:W-:Y:S04]  /*1eec0*/  STL [R1+0x3cf4], R26 ;  /* 0x003cf41a01007387 */ /* 0x0041e80000100800 */
[----:B------:R1:W2:Y:S01]  /*1eed0*/  @!P0 LDG.E.U16 R25, desc[UR8][R4.64] ;  /* 0x0000000804198981 */ /* 0x0002a2000c1e1500 */
[----:B------:R-:W-:-:S03]  /*1eee0*/  PRMT R24, RZ, 0x7610, R24 ;  /* 0x00007610ff187816 */ /* 0x000fc60000000018 */
[----:B0-----:R-:W4:Y:S04]  /*1eef0*/  LDL R26, [R1+0x16a0] ;  /* 0x0016a000011a7983 */ /* 0x001f280000100800 */
[----:B------:R-:W1:Y:S04]  /*1ef00*/  LDL R4, [R1+0x16a8] ;  /* 0x0016a80001047983 */ /* 0x000e680000100800 */
[----:B------:R-:W1:Y:S02]  /*1ef10*/  LDL R5, [R1+0x16ac] ;  /* 0x0016ac0001057983 */ /* 0x000e640000100800 */
[----:B-1----:R-:W-:-:S04]  /*1ef20*/  @!P0 LOP3.LUT R5, R5, R4, RZ, 0x3c, !PT ;  /* 0x0000000405058212 */ /* 0x002fc800078e3cff */
[----:B------:R-:W-:-:S04]  /*1ef30*/  @!P0 LOP3.LUT R4, R5, R4, RZ, 0x3c, !PT ;  /* 0x0000000405048212 */ /* 0x000fc800078e3cff */
[----:B------:R-:W-:-:S05]  /*1ef40*/  @!P0 LOP3.LUT R5, R5, R4, RZ, 0x3c, !PT ;  /* 0x0000000405058212 */ /* 0x000fca00078e3cff */
[----:B------:R3:W4:Y:S01]  /*1ef50*/  @!P0 LDG.E.U16 R24, desc[UR8][R4.64] ;  /* 0x0000000804188981 */ /* 0x000722000c1e1500 */
[----:B------:R-:W-:-:S03]  /*1ef60*/  PRMT R23, RZ, 0x7610, R23 ;  /* 0x00007610ff177816 */ /* 0x000fc60000000017 */
[----:B--2---:R0:W-:Y:S01]  /*1ef70*/  STL [R1+0x3ce4], R25 ;  /* 0x003ce41901007387 */ /* 0x0041e20000100800 */
[----:B---3--:R-:W-:Y:S02]  /*1ef80*/  @!P0 IMAD.MOV.U32 R4, RZ, RZ, R27 ;  /* 0x000000ffff048224 */ /* 0x008fe400078e001b */
[----:B----4-:R-:W-:Y:S01]  /*1ef90*/  @!P0 IMAD.MOV.U32 R5, RZ, RZ, R26 ;  /* 0x000000ffff058224 */ /* 0x010fe200078e001a */
[----:B0-----:R-:W2:Y:S04]  /*1efa0*/  LDL R25, [R1+0x1960] ;  /* 0x0019600001197983 */ /* 0x001ea80000100800 */
[----:B------:R0:W3:Y:S04]  /*1efb0*/  @!P0 LDG.E.U16 R23, desc[UR8][R4.64] ;  /* 0x0000000804178981 */ /* 0x0000e8000c1e1500 */
[----:B------:R1:W-:Y:S04]  /*1efc0*/  STL [R1+0x3cf8], R24 ;  /* 0x003cf81801007387 */ /* 0x0003e80000100800 */
[----:B------:R-:W0:Y:S04]  /*1efd0*/  LDL R4, [R1+0x1688] ;  /* 0x0016880001047983 */ /* 0x000e280000100800 */
[----:B------:R-:W0:Y:S01]  /*1efe0*/  LDL R5, [R1+0x168c] ;  /* 0x00168c0001057983 */ /* 0x000e220000100800 */
[----:B------:R-:W-:-:S02]  /*1eff0*/  PRMT R22, RZ, 0x7610, R22 ;  /* 0x00007610ff167816 */ /* 0x000fc40000000016 */
[----:B------:R-:W-:Y:S01]  /*1f000*/  PRMT R21, RZ, 0x7610, R21 ;  /* 0x00007610ff157816 */ /* 0x000fe20000000015 */
[----:B------:R-:W4:Y:S04]  /*1f010*/  LDL R27, [R1+0x1674] ;  /* 0x00167400011b7983 */ /* 0x000f280000100800 */
[----:B------:R-:W4:Y:S04]  /*1f020*/  LDL R26, [R1+0x1980] ;  /* 0x00198000011a7983 */ /* 0x000f280000100800 */
[----:B-1----:R-:W4:Y:S01]  /*1f030*/  LDL R24, [R1+0x1684] ;  /* 0x0016840001187983 */ /* 0x002f220000100800 */
[----:B0-----:R-:W-:-:S04]  /*1f040*/  @!P0 LOP3.LUT R5, R5, R4, RZ, 0x3c, !PT ;  /* 0x0000000405058212 */ /* 0x001fc800078e3cff */
[----:B------:R-:W-:-:S04]  /*1f050*/  @!P0 LOP3.LUT R4, R5, R4, RZ, 0x3c, !PT ;  /* 0x0000000405048212 */ /* 0x000fc800078e3cff */
[----:B------:R-:W-:-:S05]  /*1f060*/  @!P0 LOP3.LUT R5, R5, R4, RZ, 0x3c, !PT ;  /* 0x0000000405058212 */ /* 0x000fca00078e3cff */
[----:B------:R2:W4:Y:S04]  /*1f070*/  @!P0 LDG.E.U16 R22, desc[UR8][R4.64] ;  /* 0x0000000804168981 */ /* 0x000528000c1e1500 */
[----:B---3--:R0:W-:Y:S01]  /*1f080*/  STL [R1+0x3ce8], R23 ;  /* 0x003ce81701007387 */ /* 0x0081e20000100800 */
[----:B--2---:R-:W-:Y:S02]  /*1f090*/  @!P0 IMAD.MOV.U32 R4, RZ, RZ, R25 ;  /* 0x000000ffff048224 */ /* 0x004fe400078e0019 */
[----:B----4-:R-:W-:-:S05]  /*1f0a0*/  @!P0 IMAD.MOV.U32 R5, RZ, RZ, R24 ;  /* 0x000000ffff058224 */ /* 0x010fca00078e0018 */
[----:B------:R1:W2:Y:S04]  /*1f0b0*/  @!P0 LDG.E.U16 R21, desc[UR8][R4.64] ;  /* 0x0000000804158981 */ /* 0x0002a8000c1e1500 */
[----:B------:R3:W-:Y:S04]  /*1f0c0*/  STL [R1+0x3cfc], R22 ;  /* 0x003cfc1601007387 */ /* 0x0007e80000100800 */
[----:B------:R-:W1:Y:S04]  /*1f0d0*/  LDL R4, [R1+0x1678] ;  /* 0x0016780001047983 */ /* 0x000e680000100800 */
[----:B------:R-:W1:Y:S01]  /*1f0e0*/  LDL R5, [R1+0x1978] ;  /* 0x0019780001057983 */ /* 0x000e620000100800 */
[----:B------:R-:W-:-:S03]  /*1f0f0*/  PRMT R20, RZ, 0x7610, R20 ;  /* 0x00007610ff147816 */ /* 0x000fc60000000014 */
[----:B------:R-:W4:Y:S04]  /*1f100*/  LDL R25, [R1+0x195c] ;  /* 0x00195c0001197983 */ /* 0x000f280000100800 */
[----:B------:R-:W4:Y:S01]  /*1f110*/  LDL R24, [R1+0x1998] ;  /* 0x0019980001187983 */ /* 0x000f220000100800 */
[----:B------:R-:W-:-:S03]  /*1f120*/  PRMT R19, RZ, 0x7610, R19 ;  /* 0x00007610ff137816 */ /* 0x000fc60000000013 */
[----:B0-----:R-:W4:Y:S04]  /*1f130*/  LDL R23, [R1+0x1964] ;  /* 0x0019640001177983 */ /* 0x001f280000100800 */
[----:B---3--:R-:W3:Y:S01]  /*1f140*/  LDL R22, [R1+0x19a0] ;  /* 0x0019a00001167983 */ /* 0x008ee20000100800 */
[----:B-1----:R-:W-:-:S04]  /*1f150*/  @!P0 LOP3.LUT R5, R5, R4, RZ, 0x3c, !PT ;  /* 0x0000000405058212 */ /* 0x002fc800078e3cff */
[----:B------:R-:W-:-:S04]  /*1f160*/  @!P0 LOP3.LUT R4, R5, R4, RZ, 0x3c, !PT ;  /* 0x0000000405048212 */ /* 0x000fc800078e3cff */
[----:B------:R-:W-:-:S05]  /*1f170*/  @!P0 LOP3.LUT R5, R5, R4, RZ, 0x3c, !PT ;  /* 0x0000000405058212 */ /* 0x000fca00078e3cff */
[----:B------:R0:W3:Y:S02]  /*1f180*/  @!P0 LDG.E.U16 R20, desc[UR8][R4.64] ;  /* 0x0000000804148981 */ /* 0x0000e4000c1e1500 */
[----:B0-----:R-:W-:Y:S02]  /*1f190*/  @!P0 IMAD.MOV.U32 R4, RZ, RZ, R26 ;  /* 0x000000ffff048224 */ /* 0x001fe400078e001a */
[----:B------:R-:W-:-:S05]  /*1f1a0*/  @!P0 IMAD.MOV.U32 R5, RZ, RZ, R27 ;  /* 0x000000ffff058224 */ /* 0x000fca00078e001b */
[----:B------:R4:W3:Y:S01]  /*1f1b0*/  @!P0 LDG.E.U16 R19, desc[UR8][R4.64] ;  /* 0x0000000804138981 */ /* 0x0008e2000c1e1500 */
[----:B------:R-:W-:-:S03]  /*1f1c0*/  PRMT R18, RZ, 0x7610, R18 ;  /* 0x00007610ff127816 */ /* 0x000fc60000000012 */
[----:B--2---:R0:W-:Y:S01]  /*1f1d0*/  STL [R1+0x3cec], R21 ;  /* 0x003cec1501007387 */ /* 0x0041e20000100800 */
[----:B------:R-:W-:Y:S01]  /*1f1e0*/  PRMT R17, RZ, 0x7610, R17 ;  /* 0x00007610ff117816 */ /* 0x000fe20000000011 */
[----:B----4-:R-:W-:Y:S02]  /*1f1f0*/  @!P0 IMAD.MOV.U32 R4, RZ, RZ, R24 ;  /* 0x000000ffff048224 */ /* 0x010fe400078e0018 */
[----:B------:R-:W-:-:S05]  /*1f200*/  @!P0 IMAD.MOV.U32 R5, RZ, RZ, R25 ;  /* 0x000000ffff058224 */ /* 0x000fca00078e0019 */
[----:B------:R3:W2:Y:S02]  /*1f210*/  @!P0 LDG.E.U16 R18, desc[UR8][R4.64] ;  /* 0x0000000804128981 */ /* 0x0006a4000c1e1500 */
[----:B---3--:R-:W-:Y:S02]  /*1f220*/  @!P0 IMAD.MOV.U32 R4, RZ, RZ, R22 ;  /* 0x000000ffff048224 */ /* 0x008fe400078e0016 */
[----:B------:R-:W-:-:S05]  /*1f230*/  @!P0 IMAD.MOV.U32 R5, RZ, RZ, R23 ;  /* 0x000000ffff058224 */ /* 0x000fca00078e0017 */
[----:B------:R1:W3:Y:S04]  /*1f240*/  @!P0 LDG.E.U16 R17, desc[UR8][R4.64] ;  /* 0x0000000804118981 */ /* 0x0002e8000c1e1500 */
[----:B------:R4:W-:Y:S04]  /*1f250*/  STL [R1+0x3d00], R20 ;  /* 0x003d001401007387 */ /* 0x0009e80000100800 */
[----:B0-----:R-:W1:Y:S04]  /*1f260*/  LDL R21, [R1+0x19b8] ;  /* 0x0019b80001157983 */ /* 0x001e680000100800 */
[----:B----4-:R-:W4:Y:S04]  /*1f270*/  LDL R20, [R1+0x19d8] ;  /* 0x0019d80001147983 */ /* 0x010f280000100800 */
[----:B------:R0:W-:Y:S04]  /*1f280*/  STL [R1+0x3d04], R19 ;  /* 0x003d041301007387 */ /* 0x0001e80000100800 */
[----:B------:R-:W2:Y:S04]  /*1f290*/  LDL R5, [R1+0x197c] ;  /* 0x00197c0001057983 */ /* 0x000ea80000100800 */
[----:B------:R-:W3:Y:S04]  /*1f2a0*/  LDL R27, [R1+0x19bc] ;  /* 0x0019bc00011b7983 */ /* 0x000ee80000100800 */
[----:B------:R-:W3:Y:S04]  /*1f2b0*/  LDL R26, [R1+0x19f8] ;  /* 0x0019f800011a7983 */ /* 0x000ee80000100800 */
[----:B------:R-:W3:Y:S04]  /*1f2c0*/  LDL R25, [R1+0x19dc] ;  /* 0x0019dc0001197983 */ /* 0x000ee80000100800 */
[----:B------:R-:W3:Y:S04]  /*1f2d0*/  LDL R24, [R1+0x1a18] ;  /* 0x001a180001187983 */ /* 0x000ee80000100800 */
[----:B------:R-:W3:Y:S04]  /*1f2e0*/  LDL R23, [R1+0x19fc] ;  /* 0x0019fc0001177983 */ /* 0x000ee80000100800 */
[----:B------:R-:W3:Y:S04]  /*1f2f0*/  LDL R22, [R1+0x1a48] ;  /* 0x001a480001167983 */ /* 0x000ee80000100800 */
[----:B0-----:R-:W4:Y:S01]  /*1f300*/  LDL R19, [R1+0x199c] ;  /* 0x00199c0001137983 */ /* 0x001f220000100800 */
[----:B------:R-:W-:Y:S01]  /*1f310*/  PRMT R16, RZ, 0x7610, R16 ;  /* 0x00007610ff107816 */ /* 0x000fe20000000010 */
[----:B-1----:R-:W-:-:S02]  /*1f320*/  @!P0 IMAD.MOV.U32 R4, RZ, RZ, R21 ;  /* 0x000000ffff048224 */ /* 0x002fc400078e0015 */
[----:B------:R-:W3:Y:S04]  /*1f330*/  LDL R21, [R1+0x1a38] ;  /* 0x001a380001157983 */ /* 0x000ee80000100800 */
[----:B--2---:R4:W2:Y:S02]  /*1f340*/  @!P0 LDG.E.U16 R16, desc[UR8][R4.64] ;  /* 0x0000000804108981 */ /* 0x0048a4000c1e1500 */
[----:B----4-:R-:W-:Y:S02]  /*1f350*/  @!P0 IMAD.MOV.U32 R5, RZ, RZ, R19 ;  /* 0x000000ffff058224 */ /* 0x010fe400078e0013 */
[----:B------:R-:W-:Y:S01]  /*1f360*/  @!P0 IMAD.MOV.U32 R4, RZ, RZ, R20 ;  /* 0x000000ffff048224 */ /* 0x000fe200078e0014 */
[----:B------:R-:W4:Y:S04]  /*1f370*/  LDL R19, [R1+0x19c0] ;  /* 0x0019c00001137983 */ /* 0x000f280000100800 */
[----:B------:R-:W2:Y:S01]  /*1f380*/  LDL R20, [R1+0x1984] ;  /* 0x0019840001147983 */ /* 0x000ea20000100800 */
[----:B------:R-:W-:-:S02]  /*1f390*/  PRMT R15, RZ, 0x7610, R15 ;  /* 0x00007610ff0f7816 */ /* 0x000fc4000000000f */
[----:B------:R-:W-:-:S04]  /*1f3a0*/  PRMT R14, RZ, 0x7610, R14 ;  /* 0x00007610ff0e7816 */ /* 0x000fc8000000000e */
[----:B------:R3:W2:Y:S01]  /*1f3b0*/  @!P0 LDG.E.U16 R15, desc[UR8][R4.64] ;  /* 0x00000008040f8981 */ /* 0x0006a2000c1e1500 */
[----:B------:R-:W-:Y:S01]  /*1f3c0*/  PRMT R13, RZ, 0x7610, R13 ;  /* 0x00007610ff0d7816 */ /* 0x000fe2000000000d */
[----:B---3--:R-:W-:Y:S02]  /*1f3d0*/  @!P0 IMAD.MOV.U32 R4, RZ, RZ, R26 ;  /* 0x000000ffff048224 */ /* 0x008fe400078e001a */
[----:B------:R-:W-:-:S05]  /*1f3e0*/  @!P0 IMAD.MOV.U32 R5, RZ, RZ, R27 ;  /* 0x000000ffff058224 */ /* 0x000fca00078e001b */
[----:B------:R0:W3:Y:S01]  /*1f3f0*/  @!P0 LDG.E.U16 R14, desc[UR8][R4.64] ;  /* 0x00000008040e8981 */ /* 0x0000e2000c1e1500 */
[----:B------:R-:W-:Y:S02]  /*1f400*/  LOP3.LUT R0, R0, 0x20, RZ, 0x3c, !PT ;  /* 0x0000002000007812 */ /* 0x000fe400078e3cff */
[----:B------:R-:W-:Y:S01]  /*1f410*/  PRMT R12, RZ, 0x7610, R12 ;  /* 0x00007610ff0c7816 */ /* 0x000fe2000000000c */
[----:B0-----:R-:W-:Y:S02]  /*1f420*/  @!P0 IMAD.MOV.U32 R4, RZ, RZ, R24 ;  /* 0x000000ffff048224 */ /* 0x001fe400078e0018 */
[----:B------:R-:W-:-:S05]  /*1f430*/  @!P0 IMAD.MOV.U32 R5, RZ, RZ, R25 ;  /* 0x000000ffff058224 */ /* 0x000fca00078e0019 */
[----:B------:R0:W3:Y:S04]  /*1f440*/  @!P0 LDG.E.U16 R13, desc[UR8][R4.64] ;  /* 0x00000008040d8981 */ /* 0x0000e8000c1e1500 */
[----:B------:R1:W-:Y:S01]  /*1f450*/  STS.U16 [R0+UR5+0x4100], R11 ;  /* 0x0041000b00007988 */ /* 0x0003e20008000405 */
[----:B0-----:R-:W-:Y:S02]  /*1f460*/  @!P0 IMAD.MOV.U32 R4, RZ, RZ, R22 ;  /* 0x000000ffff048224 */ /* 0x001fe400078e0016 */
[----:B------:R-:W-:Y:S01]  /*1f470*/  @!P0 IMAD.MOV.U32 R5, RZ, RZ, R23 ;  /* 0x000000ffff058224 */ /* 0x000fe200078e0017 */
[----:B-1----:R-:W-:-:S04]  /*1f480*/  PRMT R11, RZ, 0x7610, R11 ;  /* 0x00007610ff0b7816 */ /* 0x002fc8000000000b */
[----:B------:R0:W3:Y:S04]  /*1f490*/  @!P0 LDG.E.U16 R12, desc[UR8][R4.64] ;  /* 0x00000008040c8981 */ /* 0x0000e8000c1e1500 */
[----:B------:R1:W-:Y:S04]  /*1f4a0*/  STL [R1+0x1a88], R28 ;  /* 0x001a881c01007387 */ /* 0x0003e80000100800 */
[----:B------:R1:W-:Y:S01]  /*1f4b0*/  STS.U16 [R0+UR5+0x4300], R10 ;  /* 0x0043000a00007988 */ /* 0x0003e20008000405 */
[----:B0-----:R-:W-:-:S03]  /*1f4c0*/  @!P0 IMAD.MOV.U32 R5, RZ, RZ, R28 ;  /* 0x000000ffff058224 */ /* 0x001fc600078e001c */
[----:B-1----:R-:W3:Y:S01]  /*1f4d0*/  LDL.LU R28, [R1+0x1a44] ;  /* 0x001a4400011c7983 */ /* 0x002ee20000300800 */
[----:B------:R-:W-:Y:S01]  /*1f4e0*/  PRMT R10, RZ, 0x7610, R10 ;  /* 0x00007610ff0a7816 */ /* 0x000fe2000000000a */
[----:B------:R-:W-:-:S05]  /*1f4f0*/  @!P0 IMAD.MOV.U32 R4, RZ, RZ, R21 ;  /* 0x000000ffff048224 */ /* 0x000fca00078e0015 */
[----:B------:R4:W3:Y:S02]  /*1f500*/  @!P0 LDG.E.U16 R11, desc[UR8][R4.64] ;  /* 0x00000008040b8981 */ /* 0x0008e4000c1e1500 */
[----:B----4-:R-:W-:Y:S02]  /*1f510*/  @!P0 IMAD.MOV.U32 R4, RZ, RZ, R19 ;  /* 0x000000ffff048224 */ /* 0x010fe400078e0013 */
[----:B--2---:R-:W-:Y:S01]  /*1f520*/  @!P0 IMAD.MOV.U32 R5, RZ, RZ, R20 ;  /* 0x000000ffff058224 */ /* 0x004fe200078e0014 */
[----:B------:R-:W2:Y:S04]  /*1f530*/  LDL.LU R19, [R1+0x68] ;  /* 0x0000680001137983 */ /* 0x000ea80000300800 */
[----:B------:R-:W4:Y:S04]  /*1f540*/  LDL.LU R20, [R1+0x60] ;  /* 0x0000600001147983 */ /* 0x000f280000300800 */
[----:B------:R-:W4:Y:S04]  /*1f550*/  LDL.LU R22, [R1+0x58] ;  /* 0x0000580001167983 */ /* 0x000f280000300800 */
[----:B------:R-:W4:Y:S04]  /*1f560*/  LDL.LU R24, [R1+0x50] ;  /* 0x0000500001187983 */ /* 0x000f280000300800 */
[----:B------:R-:W4:Y:S04]  /*1f570*/  LDL.LU R26, [R1+0x48] ;  /* 0x00004800011a7983 */ /* 0x000f280000300800 */
[----:B------:R-:W4:Y:S04]  /*1f580*/  LDL.LU R21, [R1+0x18] ;  /* 0x0000180001157983 */ /* 0x000f280000300800 */
[----:B------:R-:W4:Y:S04]  /*1f590*/  LDL.LU R23, [R1+0x10] ;  /* 0x0000100001177983 */ /* 0x000f280000300800 */
[----:B------:R-:W4:Y:S04]  /*1f5a0*/  LDL.LU R25, [R1+0x8] ;  /* 0x0000080001197983 */ /* 0x000f280000300800 */
[----:B------:R-:W4:Y:S04]  /*1f5b0*/  LDL.LU R27, [R1] ;  /* 0x00000000011b7983 */ /* 0x000f280000300800 */
[----:B------:R0:W4:Y:S04]  /*1f5c0*/  @!P0 LDG.E.U16 R10, desc[UR8][R4.64] ;  /* 0x00000008040a8981 */ /* 0x000128000c1e1500 */
[----:B------:R-:W0:Y:S04]  /*1f5d0*/  LDL R4, [R1+0x19a4] ;  /* 0x0019a40001047983 */ /* 0x000e280000100800 */
[----:B------:R-:W0:Y:S04]  /*1f5e0*/  LDL R5, [R1+0x19e0] ;  /* 0x0019e00001057983 */ /* 0x000e280000100800 */
[----:B------:R1:W-:Y:S02]  /*1f5f0*/  STS.U16 [R0+UR5+0x4500], R9 ;  /* 0x0045000900007988 */ /* 0x0003e40008000405 */
[----:B-1----:R-:W-:-:S02]  /*1f600*/  PRMT R9, RZ, 0x7610, R9 ;  /* 0x00007610ff097816 */ /* 0x002fc40000000009 */
[----:B0-----:R-:W-:-:S04]  /*1f610*/  @!P0 LOP3.LUT R5, R5, R4, RZ, 0x3c, !PT ;  /* 0x0000000405058212 */ /* 0x001fc800078e3cff */
[----:B------:R-:W-:-:S04]  /*1f620*/  @!P0 LOP3.LUT R4, R5, R4, RZ, 0x3c, !PT ;  /* 0x0000000405048212 */ /* 0x000fc800078e3cff */
[----:B------:R-:W-:-:S05]  /*1f630*/  @!P0 LOP3.LUT R5, R5, R4, RZ, 0x3c, !PT ;  /* 0x0000000405058212 */ /* 0x000fca00078e3cff */
        /* <DEDUP_REMOVED lines=10> */
[----:B------:R1:W-:Y:S04]  /*1f6e0*/  STS.U16 [R0+UR5+0x4900], R7 ;  /* 0x0049000700007988 */ /* 0x0003e80008000405 */
[----:B------:R3:W-:Y:S01]  /*1f6f0*/  STL [R1+0x1a8c], R29 ;  /* 0x001a8c1d01007387 */ /* 0x0007e20000100800 */
[----:B-1----:R-:W-:Y:S01]  /*1f700*/  PRMT R7, RZ, 0x7610, R7 ;  /* 0x00007610ff077816 */ /* 0x002fe20000000007 */
[----:B0-----:R-:W-:-:S02]  /*1f710*/  @!P0 IMAD.MOV.U32 R4, RZ, RZ, R5 ;  /* 0x000000ffff048224 */ /* 0x001fc400078e0005 */
[----:B------:R-:W-:Y:S02]  /*1f720*/  @!P0 IMAD.MOV.U32 R5, RZ, RZ, R29 ;  /* 0x000000ffff058224 */ /* 0x000fe400078e001d */
[----:B---3--:R-:W3:Y:S04]  /*1f730*/  LDL.LU R29, [R1+0x20] ;  /* 0x00002000011d7983 */ /* 0x008ee80000300800 */
[----:B------:R0:W3:Y:S04]  /*1f740*/  @!P0 LDG.E.U16 R7, desc[UR8][R4.64] ;  /* 0x0000000804078981 */ /* 0x0000e8000c1e1500 */
[----:B------:R-:W2:Y:S04]  /*1f750*/  LDL R5, [R1+0x1a04] ;  /* 0x001a040001057983 */ /* 0x000ea80000100800 */
[----:B------:R1:W-:Y:S01]  /*1f760*/  STS.U16 [R0+UR5+0x4b00], R6 ;  /* 0x004b000600007988 */ /* 0x0003e20008000405 */
[----:B0-----:R-:W-:-:S03]  /*1f770*/  @!P0 IMAD.MOV.U32 R4, RZ, RZ, R28 ;  /* 0x000000ffff048224 */ /* 0x001fc600078e001c */
[----:B------:R0:W-:Y:S01]  /*1f780*/  STL [R1+0x1a90], R28 ;  /* 0x001a901c01007387 */ /* 0x0001e20000100800 */
[----:B-1----:R-:W-:-:S03]  /*1f790*/  PRMT R6, RZ, 0x7610, R6 ;  /* 0x00007610ff067816 */ /* 0x002fc60000000006 */
[----:B0-----:R-:W3:Y:S04]  /*1f7a0*/  LDL.LU R28, [R1+0x28] ;  /* 0x00002800011c7983 */ /* 0x001ee80000300800 */
[----:B--2---:R0:W2:Y:S04]  /*1f7b0*/  @!P0 LDG.E.U16 R6, desc[UR8][R4.64] ;  /* 0x0000000804068981 */ /* 0x0040a8000c1e1500 */
[----:B------:R-:W0:Y:S04]  /*1f7c0*/  LDL R5, [R1+0x1a34] ;  /* 0x001a340001057983 */ /* 0x000e280000100800 */
[----:B------:R1:W-:Y:S04]  /*1f7d0*/  STS.U16 [R0+UR5+0x4d00], R3 ;  /* 0x004d000300007988 */ /* 0x0003e80008000405 */
[----:B------:R3:W-:Y:S01]  /*1f7e0*/  STL [R1+0x1a94], R2 ;  /* 0x001a940201007387 */ /* 0x0007e20000100800 */
[----:B-1----:R-:W-:-:S03]  /*1f7f0*/  PRMT R3, RZ, 0x7610, R3 ;  /* 0x00007610ff037816 */ /* 0x002fc60000000003 */
[----:B------:R1:W-:Y:S04]  /*1f800*/  STS.U16 [R0+UR5+0x4f00], R19 ;  /* 0x004f001300007988 */ /* 0x0003e80008000405 */
[----:B----4-:R4:W-:Y:S04]  /*1f810*/  STS.U16 [R0+UR5+0x5100], R20 ;  /* 0x0051001400007988 */ /* 0x0109e80008000405 */
[----:B------:R4:W-:Y:S04]  /*1f820*/  STS.U16 [R0+UR5+0x5300], R22 ;  /* 0x0053001600007988 */ /* 0x0009e80008000405 */
[----:B------:R4:W-:Y:S04]  /*1f830*/  STS.U16 [R0+UR5+0x5500], R24 ;  /* 0x0055001800007988 */ /* 0x0009e80008000405 */
[----:B------:R4:W-:Y:S01]  /*1f840*/  STS.U16 [R0+UR5+0x5700], R26 ;  /* 0x0057001a00007988 */ /* 0x0009e20008000405 */
[----:B0-----:R-:W-:-:S02]  /*1f850*/  @!P0 IMAD.MOV.U32 R4, RZ, RZ, R5 ;  /* 0x000000ffff048224 */ /* 0x001fc400078e0005 */
[----:B------:R-:W-:Y:S02]  /*1f860*/  @!P0 IMAD.MOV.U32 R5, RZ, RZ, R2 ;  /* 0x000000ffff058224 */ /* 0x000fe400078e0002 */
[----:B---3--:R-:W3:Y:S04]  /*1f870*/  LDL.LU R2, [R1+0x30] ;  /* 0x0000300001027983 */ /* 0x008ee80000300800 */
[----:B------:R0:W2:Y:S04]  /*1f880*/  @!P0 LDG.E.U16 R3, desc[UR8][R4.64] ;  /* 0x0000000804038981 */ /* 0x0000a8000c1e1500 */
[----:B------:R-:W3:Y:S04]  /*1f890*/  LDL.LU R4, [R1+0x40] ;  /* 0x0000400001047983 */ /* 0x000ee80000300800 */
[----:B------:R-:W2:Y:S04]  /*1f8a0*/  LDL.LU R5, [R1+0x38] ;  /* 0x0000380001057983 */ /* 0x000ea80000300800 */
[----:B-1----:R-:W2:Y:S04]  /*1f8b0*/  LDL.LU R19, [R1+0x3d04] ;  /* 0x003d040001137983 */ /* 0x002ea80000300800 */
[----:B----4-:R-:W4:Y:S04]  /*1f8c0*/  LDL.LU R20, [R1+0x3d00] ;  /* 0x003d000001147983 */ /* 0x010f280000300800 */
[----:B------:R-:W4:Y:S04]  /*1f8d0*/  LDL.LU R22, [R1+0x3cfc] ;  /* 0x003cfc0001167983 */ /* 0x000f280000300800 */
[----:B------:R-:W4:Y:S04]  /*1f8e0*/  LDL.LU R24, [R1+0x3cf8] ;  /* 0x003cf80001187983 */ /* 0x000f280000300800 */
[----:B------:R-:W4:Y:S04]  /*1f8f0*/  LDL.LU R26, [R1+0x3cf4] ;  /* 0x003cf400011a7983 */ /* 0x000f280000300800 */
[----:B---3--:R-:W-:Y:S04]  /*1f900*/  STS.U16 [R0+UR5+0x5900], R4 ;  /* 0x0059000400007988 */ /* 0x008fe80008000405 */
[----:B--2---:R-:W-:Y:S04]  /*1f910*/  STS.U16 [R0+UR5+0x5b00], R5 ;  /* 0x005b000500007988 */ /* 0x004fe80008000405 */
[----:B------:R-:W-:Y:S04]  /*1f920*/  STS.U16 [R0+UR5+0x5d00], R2 ;  /* 0x005d000200007988 */ /* 0x000fe80008000405 */
[----:B------:R-:W-:Y:S04]  /*1f930*/  STS.U16 [R0+UR5+0x5f00], R28 ;  /* 0x005f001c00007988 */ /* 0x000fe80008000405 */
[----:B------:R-:W-:Y:S04]  /*1f940*/  STS.U16 [R0+UR5+0x6100], R29 ;  /* 0x0061001d00007988 */ /* 0x000fe80008000405 */
[----:B------:R1:W-:Y:S04]  /*1f950*/  STS.U16 [R0+UR5+0x6300], R21 ;  /* 0x0063001500007988 */ /* 0x0003e80008000405 */
[----:B------:R2:W-:Y:S04]  /*1f960*/  STS.U16 [R0+UR5+0x6500], R23 ;  /* 0x0065001700007988 */ /* 0x0005e80008000405 */
[----:B------:R3:W-:Y:S04]  /*1f970*/  STS.U16 [R0+UR5+0x6700], R25 ;  /* 0x0067001900007988 */ /* 0x0007e80008000405 */
[----:B------:R0:W-:Y:S04]  /*1f980*/  STS.U16 [R0+UR5+0x6900], R27 ;  /* 0x0069001b00007988 */ /* 0x0001e80008000405 */
[----:B-1----:R-:W4:Y:S04]  /*1f990*/  LDL.LU R21, [R1+0x84] ;  /* 0x0000840001157983 */ /* 0x002f280000300800 */
[----:B--2---:R-:W2:Y:S04]  /*1f9a0*/  LDL.LU R23, [R1+0x80] ;  /* 0x0000800001177983 */ /* 0x004ea80000300800 */
[----:B---3--:R-:W3:Y:S04]  /*1f9b0*/  LDL.LU R25, [R1+0x7c] ;  /* 0x00007c0001197983 */ /* 0x008ee80000300800 */
[----:B0-----:R-:W3:Y:S04]  /*1f9c0*/  LDL.LU R27, [R1+0x78] ;  /* 0x00007800011b7983 */ /* 0x001ee80000300800 */
[----:B------:R-:W3:Y:S04]  /*1f9d0*/  LDL.LU R4, [R1+0x24] ;  /* 0x0000240001047983 */ /* 0x000ee80000300800 */
[----:B------:R-:W3:Y:S04]  /*1f9e0*/  LDL.LU R5, [R1+0x1c] ;  /* 0x00001c0001057983 */ /* 0x000ee80000300800 */
[----:B------:R-:W3:Y:S04]  /*1f9f0*/  LDL.LU R29, [R1+0x14] ;  /* 0x00001400011d7983 */ /* 0x000ee80000300800 */
[----:B------:R-:W3:Y:S04]  /*1fa00*/  LDL.LU R2, [R1+0xc] ;  /* 0x00000c0001027983 */ /* 0x000ee80000300800 */
[----:B------:R-:W3:Y:S04]  /*1fa10*/  LDL.LU R28, [R1+0x4] ;  /* 0x00000400011c7983 */ /* 0x000ee80000300800 */
[----:B----4-:R0:W-:Y:S04]  /*1fa20*/  STS.U16 [R0+UR5+0x6b00], R26 ;  /* 0x006b001a00007988 */ /* 0x0101e80008000405 */
        /* <DEDUP_REMOVED lines=8> */
[----:B------:R-:W4:Y:S04]  /*1fab0*/  LDL.LU R20, [R1+0x44] ;  /* 0x0000440001147983 */ /* 0x000f280000300800 */
[----:B------:R-:W4:Y:S04]  /*1fac0*/  LDL.LU R18, [R1+0x4c] ;  /* 0x00004c0001127983 */ /* 0x000f280000300800 */
[----:B------:R-:W4:Y:S04]  /*1fad0*/  LDL.LU R16, [R1+0x54] ;  /* 0x0000540001107983 */ /* 0x000f280000300800 */
[----:B------:R0:W-:Y:S04]  /*1fae0*/  STS.U16 [R0+UR5+0x7700], R15 ;  /* 0x0077000f00007988 */ /* 0x0001e80008000405 */
[----:B------:R1:W-:Y:S04]  /*1faf0*/  STS.U16 [R0+UR5+0x7900], R14 ;  /* 0x0079000e00007988 */ /* 0x0003e80008000405 */
[----:B------:R1:W-:Y:S04]  /*1fb00*/  STS.U16 [R0+UR5+0x7b00], R13 ;  /* 0x007b000d00007988 */ /* 0x0003e80008000405 */
[----:B------:R1:W-:Y:S04]  /*1fb10*/  STS.U16 [R0+UR5+0x7d00], R12 ;  /* 0x007d000c00007988 */ /* 0x0003e80008000405 */
[----:B------:R1:W-:Y:S04]  /*1fb20*/  STS.U16 [R0+UR5+0x7f00], R11 ;  /* 0x007f000b00007988 */ /* 0x0003e80008000405 */
[----:B0-----:R-:W4:Y:S04]  /*1fb30*/  LDL.LU R15, [R1+0x5c] ;  /* 0x00005c00010f7983 */ /* 0x001f280000300800 */
[----:B-1----:R-:W4:Y:S04]  /*1fb40*/  LDL.LU R14, [R1+0x64] ;  /* 0x00006400010e7983 */ /* 0x002f280000300800 */
[----:B------:R-:W4:Y:S04]  /*1fb50*/  LDL.LU R13, [R1+0x6c] ;  /* 0x00006c00010d7983 */ /* 0x000f280000300800 */
[----:B------:R-:W4:Y:S04]  /*1fb60*/  LDL.LU R12, [R1+0x70] ;  /* 0x00007000010c7983 */ /* 0x000f280000300800 */
[----:B------:R-:W2:Y:S04]  /*1fb70*/  LDL.LU R0, [R1+0x3cf0] ;  /* 0x003cf00001007983 */ /* 0x000ea80000300800 */
[----:B------:R-:W4:Y:S04]  /*1fb80*/  LDL.LU R11, [R1+0x74] ;  /* 0x00007400010b7983 */ /* 0x000f280000300800 */
[----:B--2---:R0:W-:Y:S04]  /*1fb90*/  STS.U16 [R0+UR5+0x4180], R21 ;  /* 0x0041801500007988 */ /* 0x0041e80008000405 */
[----:B------:R1:W-:Y:S04]  /*1fba0*/  STS.U16 [R0+UR5+0x4380], R23 ;  /* 0x0043801700007988 */ /* 0x0003e80008000405 */
[----:B---3--:R2:W-:Y:S04]  /*1fbb0*/  STS.U16 [R0+UR5+0x4580], R25 ;  /* 0x0045801900007988 */ /* 0x0085e80008000405 */
[----:B------:R3:W-:Y:S04]  /*1fbc0*/  STS.U16 [R0+UR5+0x4780], R27 ;  /* 0x0047801b00007988 */ /* 0x0007e80008000405 */
[----:B0-----:R-:W4:Y:S04]  /*1fbd0*/  LDL.LU R21, [R1+0x3cec] ;  /* 0x003cec0001157983 */ /* 0x001f280000300800 */
[----:B-1----:R-:W4:Y:S04]  /*1fbe0*/  LDL.LU R23, [R1+0x3ce8] ;  /* 0x003ce80001177983 */ /* 0x002f280000300800 */
[----:B--2---:R-:W2:Y:S04]  /*1fbf0*/  LDL.LU R25, [R1+0x3ce4] ;  /* 0x003ce40001197983 */ /* 0x004ea80000300800 */
[----:B---3--:R-:W3:Y:S04]  /*1fc00*/  LDL.LU R27, [R1+0x3ce0] ;  /* 0x003ce000011b7983 */ /* 0x008ee80000300800 */
        /* <DEDUP_REMOVED lines=14> */
[----:B0-----:R-:W4:Y:S04]  /*1fcf0*/  LDL R29, [R1+0x10d0] ;  /* 0x0010d000011d7983 */ /* 0x001f280000100800 */
[----:B------:R0:W-:Y:S02]  /*1fd00*/  STS.U16 [R0+UR5+0x6580], R2 ;  /* 0x0065800200007988 */ /* 0x0001e40008000405 */
[----:B0-----:R-:W0:Y:S02]  /*1fd10*/  S2R R2, SR_TID.X ;  /* 0x0000000000027919 */ /* 0x001e240000002100 */
[----:B------:R1:W-:Y:S01]  /*1fd20*/  STS.U16 [R0+UR5+0x6780], R28 ;  /* 0x0067801c00007988 */ /* 0x0003e20008000405 */
[C---:B0-----:R-:W-:Y:S01]  /*1fd30*/  IMAD.SHL.U32 R5, R2.reuse, 0x8, RZ ;  /* 0x0000000802057824 */ /* 0x041fe200078e00ff */
[----:B------:R-:W-:-:S04]  /*1fd40*/  LOP3.LUT R4, R2, 0x7, RZ, 0xc0, !PT ;  /* 0x0000000702047812 */ /* 0x000fc800078ec0ff */
[----:B------:R-:W-:Y:S01]  /*1fd50*/  LOP3.LUT R5, R5, 0x30, RZ, 0xc0, !PT ;  /* 0x0000003005057812 */ /* 0x000fe200078ec0ff */
[----:B-1----:R-:W-:-:S04]  /*1fd60*/  IMAD.SHL.U32 R28, R2, 0x2, RZ ;  /* 0x00000002021c7824 */ /* 0x002fc800078e00ff */
[----:B------:R-:W-:-:S05]  /*1fd70*/  IMAD R4, R4, 0x40, R5 ;  /* 0x0000004004047824 */ /* 0x000fca00078e0205 */
[----:B------:R-:W-:Y:S01]  /*1fd80*/  LOP3.LUT R4, R4, 0x30, R28, 0x78, !PT ;  /* 0x0000003004047812 */ /* 0x000fe200078e781c */
[----:B---3--:R-:W-:Y:S04]  /*1fd90*/  STS.U16 [R0+UR5+0x6980], R27 ;  /* 0x0069801b00007988 */ /* 0x008fe80008000405 */
[----:B--2---:R-:W-:Y:S04]  /*1fda0*/  STS.U16 [R0+UR5+0x6b80], R25 ;  /* 0x006b801900007988 */ /* 0x004fe80008000405 */
        /* <DEDUP_REMOVED lines=9> */
[----:B------:R-:W-:Y:S01]  /*1fe40*/  STS.U16 [R0+UR5+0x7f80], R3 ;  /* 0x007f800300007988 */ /* 0x000fe20008000405 */
[----:B------:R-:W-:Y:S06]  /*1fe50*/  BAR.SYNC.DEFER_BLOCKING 0x0 ;  /* 0x0000000000007b1d */ /* 0x000fec0000010000 */
[----:B------:R-:W0:Y:S04]  /*1fe60*/  LDSM.16.M88.4 R8, [R4+UR4+0x4000] ;  /* 0x004000040408783b */ /* 0x000e280008000200 */
[----:B------:R-:W1:Y:S04]  /*1fe70*/  LDSM.16.M88.4 R20, [R4+UR4+0x4800] ;  /* 0x004800040414783b */ /* 0x000e680008000200 */
[----:B------:R-:W2:Y:S04]  /*1fe80*/  LDSM.16.M88.4 R24, [R4+UR4+0x4400] ;  /* 0x004400040418783b */ /* 0x000ea80008000200 */
[----:B------:R-:W3:Y:S04]  /*1fe90*/  LDSM.16.M88.4 R12, [R4+UR4+0x4c00] ;  /* 0x004c0004040c783b */ /* 0x000ee80008000200 */
[----:B----4-:R-:W-:Y:S04]  /*1fea0*/  LDSM.16.MT88.4 R16, [R29+UR5] ;  /* 0x000000051d10783b */ /* 0x010fe80008004200 */
[----:B0-----:R-:W-:Y:S04]  /*1feb0*/  STL.64 [R1+0xc0], R8 ;  /* 0x0000c00801007387 */ /* 0x001fe80000100a00 */
[----:B------:R-:W-:Y:S04]  /*1fec0*/  STL.64 [R1+0xc8], R10 ;  /* 0x0000c80a01007387 */ /* 0x000fe80000100a00 */
[----:B------:R-:W0:Y:S04]  /*1fed0*/  LDSM.16.M88.4 R8, [R4+UR4+0x5000] ;  /* 0x005000040408783b */ /* 0x000e280008000200 */
[----:B-1----:R-:W-:Y:S04]  /*1fee0*/  STL.64 [R1+0xa0], R20 ;  /* 0x0000a01401007387 */ /* 0x002fe80000100a00 */
[----:B------:R-:W-:Y:S04]  /*1fef0*/  STL.64 [R1+0xa8], R22 ;  /* 0x0000a81601007387 */ /* 0x000fe80000100a00 */
[----:B--2---:R-:W-:Y:S04]  /*1ff00*/  STL.64 [R1+0xb0], R24 ;  /* 0x0000b01801007387 */ /* 0x004fe80000100a00 */
[----:B---3--:R-:W-:Y:S04]  /*1ff10*/  STL.64 [R1+0x90], R12 ;  /* 0x0000900c01007387 */ /* 0x008fe80000100a00 */
[----:B------:R-:W1:Y:S04]  /*1ff20*/  LDSM.16.M88.4 R20, [R4+UR4+0x5400] ;  /* 0x005400040414783b */ /* 0x000e680008000200 */
[----:B------:R-:W-:Y:S04]  /*1ff30*/  STL.64 [R1+0x98], R14 ;  /* 0x0000980e01007387 */ /* 0x000fe80000100a00 */
[----:B------:R-:W2:Y:S04]  /*1ff40*/  LDSM.16.M88.4 R12, [R4+UR4+0x5800] ;  /* 0x00580004040c783b */ /* 0x000ea80008000200 */
[----:B------:R-:W-:Y:S04]  /*1ff50*/  STL.64 [R1+0xb8], R26 ;  /* 0x0000b81a01007387 */ /* 0x000fe80000100a00 */
[----:B0-----:R-:W-:Y:S04]  /*1ff60*/  STL.64 [R1+0x80], R8 ;  /* 0x0000800801007387 */ /* 0x001fe80000100a00 */
[----:B------:R-:W-:Y:S04]  /*1ff70*/  STL.64 [R1+0x88], R10 ;  /* 0x0000880a01007387 */ /* 0x000fe80000100a00 */
[----:B------:R-:W0:Y:S04]  /*1ff80*/  LDSM.16.M88.4 R8, [R4+UR4+0x5c00] ;  /* 0x005c00040408783b */ /* 0x000e280008000200 */
[----:B-1----:R-:W-:Y:S04]  /*1ff90*/  STL.64 [R1+0x70], R20 ;  /* 0x0000701401007387 */ /* 0x002fe80000100a00 */
[----:B------:R-:W-:Y:S04]  /*1ffa0*/  STL.64 [R1+0x78], R22 ;  /* 0x0000781601007387 */ /* 0x000fe80000100a00 */
[----:B------:R-:W1:Y:S04]  /*1ffb0*/  LDSM.16.M88.4 R20, [R4+UR4+0x6000] ;  /* 0x006000040414783b */ /* 0x000e680008000200 */
[----:B--2---:R-:W-:Y:S04]  /*1ffc0*/  STL.64 [R1+0x60], R12 ;  /* 0x0000600c01007387 */ /* 0x004fe80000100a00 */
[----:B------:R-:W-:Y:S04]  /*1ffd0*/  STL.64 [R1+0x68], R14 ;  /* 0x0000680e01007387 */ /* 0x000fe80000100a00 */
[----:B------:R-:W2:Y:S04]  /*1ffe0*/  LDSM.16.M88.4 R12, [R4+UR4+0x6400] ;  /* 0x00640004040c783b */ /* 0x000ea80008000200 */
[----:B0-----:R-:W-:Y:S04]  /*1fff0*/  STL.64 [R1+0x50], R8 ;  /* 0x0000500801007387 */ /* 0x001fe80000100a00 */
[----:B------:R-:W-:Y:S04]  /*20000*/  STL.64 [R1+0x58], R10 ;  /* 0x0000580a01007387 */ /* 0x000fe80000100a00 */
[----:B------:R-:W0:Y:S04]  /*20010*/  LDSM.16.M88.4 R8, [R4+UR4+0x6800] ;  /* 0x006800040408783b */ /* 0x000e280008000200 */
[----:B-1----:R-:W-:Y:S04]  /*20020*/  STL.64 [R1+0x40], R20 ;  /* 0x0000401401007387 */ /* 0x002fe80000100a00 */
[----:B------:R-:W-:Y:S04]  /*20030*/  STL.64 [R1+0x48], R22 ;  /* 0x0000481601007387 */ /* 0x000fe80000100a00 */
[----:B--2---:R-:W-:Y:S04]  /*20040*/  STL.64 [R1+0x30], R12 ;  /* 0x0000300c01007387 */ /* 0x004fe80000100a00 */
[----:B------:R-:W-:Y:S04]  /*20050*/  STL.64 [R1+0x38], R14 ;  /* 0x0000380e01007387 */ /* 0x000fe80000100a00 */
[----:B------:R-:W1:Y:S04]  /*20060*/  LDSM.16.M88.4 R12, [R4+UR4+0x6c00] ;  /* 0x006c0004040c783b */ /* 0x000e680008000200 */
[----:B------:R-:W-:Y:S04]  /*20070*/  LDSM.16.MT88.4 R20, [R29+UR5+0x80] ;  /* 0x000080051d14783b */ /* 0x000fe80008004200 */
[----:B0-----:R-:W-:Y:S01]  /*20080*/  STL.64 [R1+0x20], R8 ;  /* 0x0000200801007387 */ /* 0x001fe20000100a00 */
[----:B------:R-:W-:-:S03]  /*20090*/  IMAD.MOV.U32 R27, RZ, RZ, R8 ;  /* 0x000000ffff1b7224 */ /* 0x000fc600078e0008 */
[----:B------:R-:W-:Y:S01]  /*200a0*/  STL.64 [R1+0x28], R10 ;  /* 0x0000280a01007387 */ /* 0x000fe20000100a00 */
[----:B------:R-:W-:-:S03]  /*200b0*/  IMAD.MOV.U32 R26, RZ, RZ, R9 ;  /* 0x000000ffff1a7224 */ /* 0x000fc600078e0009 */
[----:B------:R-:W0:Y:S04]  /*200c0*/  LDSM.16.M88.4 R8, [R4+UR4+0x7000] ;  /* 0x007000040408783b */ /* 0x000e280008000200 */
[----:B-1----:R-:W-:Y:S04]  /*200d0*/  STL.64 [R1+0x10], R12 ;  /* 0x0000100c01007387 */ /* 0x002fe80000100a00 */
[----:B------:R-:W-:Y:S04]  /*200e0*/  STL.64 [R1+0x18], R14 ;  /* 0x0000180e01007387 */ /* 0x000fe80000100a00 */
[----:B------:R-:W1:Y:S04]  /*200f0*/  LDSM.16.M88.4 R12, [R4+UR4+0x7400] ;  /* 0x00740004040c783b */ /* 0x000e680008000200 */
[----:B0-----:R-:W-:Y:S01]  /*20100*/  STL.64 [R1], R8 ;  /* 0x0000000801007387 */ /* 0x001fe20000100a00 */
[----:B------:R-:W-:-:S03]  /*20110*/  IMAD.MOV.U32 R2, RZ, RZ, R8 ;  /* 0x000000ffff027224 */ /* 0x000fc600078e0008 */
[----:B------:R-:W-:Y:S01]  /*20120*/  STL.64 [R1+0x8], R10 ;  /* 0x0000080a01007387 */ /* 0x000fe20000100a00 */
[----:B------:R-:W-:-:S03]  /*20130*/  IMAD.MOV.U32 R0, RZ, RZ, R9 ;  /* 0x000000ffff007224 */ /* 0x000fc600078e0009 */
[----:B------:R-:W0:Y:S04]  /*20140*/  LDSM.16.M88.4 R8, [R4+UR4+0x7800] ;  /* 0x007800040408783b */ /* 0x000e280008000200 */
[----:B------:R-:W2:Y:S04]  /*20150*/  LDSM.16.M88.4 R4, [R4+UR4+0x7c00] ;  /* 0x007c00040404783b */ /* 0x000ea80008000200 */
[----:B-1----:R-:W-:Y:S04]  /*20160*/  STL.64 [R1+0x3c18], R14 ;  /* 0x003c180e01007387 */ /* 0x002fe80000100a00 */
[----:B------:R1:W-:Y:S04]  /*20170*/  STL.64 [R1+0x3c10], R12 ;  /* 0x003c100c01007387 */ /* 0x0003e80000100a00 */
[----:B-1----:R-:W3:Y:S04]  /*20180*/  LDL.LU.64 R12, [R1+0x10c0] ;  /* 0x0010c000010c7983 */ /* 0x002ee80000300a00 */
[----:B------:R-:W3:Y:S04]  /*20190*/  LDL.LU.64 R14, [R1+0x10c8] ;  /* 0x0010c800010e7983 */ /* 0x000ee80000300a00 */
[----:B0-----:R-:W-:Y:S04]  /*201a0*/  STL [R1+0x2f00], R10 ;  /* 0x002f000a01007387 */ /* 0x001fe80000100800 */
[----:B------:R-:W-:Y:S04]  /*201b0*/  STL [R1+0x2efc], R11 ;  /* 0x002efc0b01007387 */ /* 0x000fe80000100800 */
[----:B------:R0:W-:Y:S04]  /*201c0*/  STL.64 [R1+0x3cd8], R8 ;  /* 0x003cd80801007387 */ /* 0x0001e80000100a00 */
[----:B0-----:R-:W4:Y:S04]  /*201d0*/  LDL.LU.64 R8, [R1+0xfc0] ;  /* 0x000fc00001087983 */ /* 0x001f280000300a00 */
[----:B------:R-:W4:Y:S04]  /*201e0*/  LDL.LU.64 R10, [R1+0xfc8] ;  /* 0x000fc800010a7983 */ /* 0x000f280000300a00 */
[----:B--2---:R-:W-:Y:S04]  /*201f0*/  STL [R1+0x2edc], R6 ;  /* 0x002edc0601007387 */ /* 0x004fe80000100800 */
[----:B------:R-:W-:Y:S04]  /*20200*/  STL [R1+0x2ed8], R7 ;  /* 0x002ed80701007387 */ /* 0x000fe80000100800 */
[----:B------:R-:W-:Y:S04]  /*20210*/  STL.64 [R1+0x3c08], R22 ;  /* 0x003c081601007387 */ /* 0x000fe80000100a00 */
[----:B------:R0:W-:Y:S04]  /*20220*/  STL.64 [R1+0x3c00], R20 ;  /* 0x003c001401007387 */ /* 0x0001e80000100a00 */
[----:B0-----:R-:W3:Y:S01]  /*20230*/  LDL.64 R20, [R1+0xc0] ;  /* 0x0000c00001147983 */ /* 0x001ee20000100a00 */
[C---:B----4-:R-:W-:Y:S06]  /*20240*/  HMMA.16816.F32 R8, R16.reuse, R24, R8 ;  /* 0x000000181008723c */ /* 0x050fec0000001808 */
[----:B---3--:R-:W-:-:S15]  /*20250*/  HMMA.16816.F32 R12, R16, R20, R12 ;  /* 0x00000014100c723c */ /* 0x008fde000000180c */
[----:B------:R-:W-:-:S03]  /*20260*/  NOP ;  /* 0x0000000000007918 */ /* 0x000fc60000000000 */
[----:B------:R-:W-:Y:S02]  /*20270*/  IMAD.MOV.U32 R28, RZ, RZ, R8 ;  /* 0x000000ffff1c7224 */ /* 0x000fe400078e0008 */
[----:B------:R-:W-:-:S03]  /*20280*/  IMAD.MOV.U32 R3, RZ, RZ, R9 ;  /* 0x000000ffff037224 */ /* 0x000fc600078e0009 */
[----:B------:R0:W-:Y:S04]  /*20290*/  STL.64 [R1+0x10c0], R12 ;  /* 0x0010c00c01007387 */ /* 0x0001e80000100a00 */
[----:B------:R-:W-:Y:S01]  /*202a0*/  STL.64 [R1+0x10c8], R14 ;  /* 0x0010c80e01007387 */ /* 0x000fe20000100a00 */
[----:B0-----:R-:W-:Y:S02]  /*202b0*/  IMAD.MOV.U32 R12, RZ, RZ, R2 ;  /* 0x000000ffff0c7224 */ /* 0x001fe400078e0002 */
[----:B------:R-:W-:Y:S02]  /*202c0*/  IMAD.MOV.U32 R13, RZ, RZ, R0 ;  /* 0x000000ffff0d7224 */ /* 0x000fe400078e0000 */
[----:B------:R-:W-:Y:S02]  /*202d0*/  IMAD.MOV.U32 R2, RZ, RZ, R10 ;  /* 0x000000ffff027224 */ /* 0x000fe400078e000a */
[----:B------:R-:W-:Y:S01]  /*202e0*/  IMAD.MOV.U32 R0, RZ, RZ, R11 ;  /* 0x000000ffff007224 */ /* 0x000fe200078e000b */
[----:B------:R0:W-:Y:S04]  /*202f0*/  STL.64 [R1+0x3c30], R12 ;  /* 0x003c300c01007387 */ /* 0x0001e80000100a00 */
[----:B------:R-:W2:Y:S04]  /*20300*/  LDL.LU.64 R8, [R1+0xb20] ;  /* 0x000b200001087983 */ /* 0x000ea80000300a00 */
[----:B------:R-:W2:Y:S04]  /*20310*/  LDL.LU.64 R10, [R1+0xb28] ;  /* 0x000b2800010a7983 */ /* 0x000ea80000300a00 */
[----:B0-----:R-:W3:Y:S04]  /*20320*/  LDL R12, [R1+0x10] ;  /* 0x00001000010c7983 */ /* 0x001ee80000100800 */
[----:B------:R-:W3:Y:S01]  /*20330*/  LDL R13, [R1+0x14] ;  /* 0x00001400010d7983 */ /* 0x000ee20000100800 */
[----:B------:R-:W-:-:S02]  /*20340*/  IMAD.MOV.U32 R15, RZ, RZ, R20 ;  /* 0x000000ffff0f7224 */ /* 0x000fc400078e0014 */
[----:B------:R-:W-:Y:S02]  /*20350*/  IMAD.MOV.U32 R14, RZ, RZ, R21 ;  /* 0x000000ffff0e7224 */ /* 0x000fe400078e0015 */
[----:B------:R-:W4:Y:S04]  /*20360*/  LDL.64 R20, [R1+0x80] ;  /* 0x0000800001147983 */ /* 0x000f280000100a00 */
[----:B---3--:R0:W-:Y:S02]  /*20370*/  STL.64 [R1+0x3c48], R12 ;  /* 0x003c480c01007387 */ /* 0x0081e40000100a00 */
[----:B0-----:R-:W-:Y:S02]  /*20380*/  IMAD.MOV.U32 R12, RZ, RZ, R27 ;  /* 0x000000ffff0c7224 */ /* 0x001fe400078e001b */
[----:B------:R-:W-:-:S05]  /*20390*/  IMAD.MOV.U32 R13, RZ, RZ, R26 ;  /* 0x000000ffff0d7224 */ /* 0x000fca00078e001a */
[----:B------:R-:W-:Y:S04]  /*203a0*/  STL.64 [R1+0x3c60], R12 ;  /* 0x003c600c01007387 */ /* 0x000fe80000100a00 */
[----:B------:R0:W-:Y:S04]  /*203b0*/  STL.64 [R1+0x3be8], R24 ;  /* 0x003be81801007387 */ /* 0x0001e80000100a00 */
[----:B0-----:R-:W2:Y:S04]  /*203c0*/  LDL.64 R24, [R1+0xa0] ;  /* 0x0000a00001187983 */ /* 0x001ea80000100a00 */
[----:B------:R-:W-:Y:S04]  /*203d0*/  STL [R1+0x2eec], R0 ;  /* 0x002eec0001007387 */ /* 0x000fe80000100800 */
[----:B------:R-:W-:Y:S04]  /*203e0*/  STL [R1+0x2ee8], R2 ;  /* 0x002ee80201007387 */ /* 0x000fe80000100800 */
[----:B------:R-:W-:Y:S04]  /*203f0*/  STL [R1+0x2ee4], R3 ;  /* 0x002ee40301007387 */ /* 0x000fe80000100800 */
[----:B------:R-:W-:Y:S01]  /*20400*/  STL [R1+0x2ee0], R28 ;  /* 0x002ee01c01007387 */ /* 0x000fe20000100800 */
[----:B--2---:R-:W-:Y:S06]  /*20410*/  HMMA.16816.F32 R8, R16, R24, R8 ;  /* 0x000000181008723c */ /* 0x004fec0000001808 */
[----:B------:R-:W-:-:S02]  /*20420*/  IMAD.MOV.U32 R7, RZ, RZ, R24 ;  /* 0x000000ffff077224 */ /* 0x000fc400078e0018 */
[----:B------:R-:W-:-:S15]  /*20430*/  IMAD.MOV.U32 R6, RZ, RZ, R25 ;  /* 0x000000ffff067224 */ /* 0x000fde00078e0019 */
[----:B------:R0:W-:Y:S04]  /*20440*/  STL.64 [R1+0xb20], R8 ;  /* 0x000b200801007387 */ /* 0x0001e80000100a00 */
[----:B------:R-:W-:Y:S04]  /*20450*/  STL.64 [R1+0xb28], R10 ;  /* 0x000b280a01007387 */ /* 0x000fe80000100a00 */
[----:B0-----:R-:W2:Y:S04]  /*20460*/  LDL.LU.64 R8, [R1+0x3cd8] ;  /* 0x003cd80001087983 */ /* 0x001ea80000300a00 */
[----:B------:R-:W3:Y:S04]  /*20470*/  LDL.LU.64 R24, [R1+0xb10] ;  /* 0x000b100001187983 */ /* 0x000ee80000300a00 */
[----:B------:R-:W3:Y:S04]  /*20480*/  LDL.LU.64 R26, [R1+0xb18] ;  /* 0x000b1800011a7983 */ /* 0x000ee80000300a00 */
[----:B------:R-:W4:Y:S04]  /*20490*/  LDL R12, [R1+0x30] ;  /* 0x00003000010c7983 */ /* 0x000f280000100800 */
[----:B------:R-:W4:Y:S04]  /*204a0*/  LDL R13, [R1+0x34] ;  /* 0x00003400010d7983 */ /* 0x000f280000100800 */
[----:B----4-:R0:W-:Y:S04]  /*204b0*/  STL.64 [R1+0x3c78], R12 ;  /* 0x003c780c01007387 */ /* 0x0101e80000100a00 */
[----:B0-----:R-:W4:Y:S04]  /*204c0*/  LDL R12, [R1+0x40] ;  /* 0x00004000010c7983 */ /* 0x001f280000100800 */
[----:B------:R-:W4:Y:S04]  /*204d0*/  LDL R13, [R1+0x44] ;  /* 0x00004400010d7983 */ /* 0x000f280000100800 */
[----:B----4-:R0:W-:Y:S04]  /*204e0*/  STL.64 [R1+0x3c90], R12 ;  /* 0x003c900c01007387 */ /* 0x0101e80000100a00 */
[----:B0-----:R-:W4:Y:S04]  /*204f0*/  LDL.64 R12, [R1+0x50] ;  /* 0x00005000010c7983 */ /* 0x001f280000100a00 */
[----:B------:R-:W-:Y:S04]  /*20500*/  STL.64 [R1+0x3cb0], R14 ;  /* 0x003cb00e01007387 */ /* 0x000fe80000100a00 */
[----:B----4-:R0:W-:Y:S04]  /*20510*/  STL.64 [R1+0x3ca8], R12 ;  /* 0x003ca80c01007387 */ /* 0x0101e80000100a00 */
[----:B0-----:R-:W3:Y:S04]  /*20520*/  LDL.64 R12, [R1+0x90] ;  /* 0x00009000010c7983 */ /* 0x001ee80000100a00 */
[----:B------:R-:W-:Y:S04]  /*20530*/  STL.64 [R1+0x3c28], R6 ;  /* 0x003c280601007387 */ /* 0x000fe80000100a00 */
[----:B------:R0:W-:Y:S04]  /*20540*/  STL.64 [R1+0x3c20], R4 ;  /* 0x003c200401007387 */ /* 0x0001e80000100a00 */
[----:B0-----:R-:W4:Y:S04]  /*20550*/  LDL.LU.64 R4, [R1+0xb00] ;  /* 0x000b000001047983 */ /* 0x001f280000300a00 */
[----:B------:R-:W4:Y:S01]  /*20560*/  LDL.LU.64 R6, [R1+0xb08] ;  /* 0x000b080001067983 */ /* 0x000f220000300a00 */
[----:B---3--:R-:W-:-:S15]  /*20570*/  HMMA.16816.F32 R24, R16, R12, R24 ;  /* 0x0000000c1018723c */ /* 0x008fde0000001818 */
[----:B------:R-:W-:-:S08]  /*20580*/  NOP ;  /* 0x0000000000007918 */ /* 0x000fd00000000000 */
[----:B------:R-:W-:Y:S04]  /*20590*/  STL.64 [R1+0xb10], R24 ;  /* 0x000b101801007387 */ /* 0x000fe80000100a00 */
[----:B------:R0:W-:Y:S02]  /*205a0*/  STL.64 [R1+0xb18], R26 ;  /* 0x000b181a01007387 */ /* 0x0001e40000100a00 */
[----:B0-----:R-:W-:Y:S02]  /*205b0*/  IMAD.MOV.U32 R27, RZ, RZ, R12 ;  /* 0x000000ffff1b7224 */ /* 0x001fe400078e000c */
[----:B------:R-:W-:-:S05]  /*205c0*/  IMAD.MOV.U32 R26, RZ, RZ, R13 ;  /* 0x000000ffff1a7224 */ /* 0x000fca00078e000d */
[----:B------:R-:W-:Y:S04]  /*205d0*/  STL.64 [R1+0x3cb8], R26 ;  /* 0x003cb81a01007387 */ /* 0x000fe80000100a00 */
[----:B------:R-:W3:Y:S04]  /*205e0*/  LDL R12, [R1+0x60] ;  /* 0x00006000010c7983 */ /* 0x000ee80000100800 */
[----:B------:R-:W3:Y:S01]  /*205f0*/  LDL R13, [R1+0x64] ;  /* 0x00006400010d7983 */ /* 0x000ee20000100800 */
[----:B----4-:R-:W-:Y:S03]  /*20600*/  HMMA.16816.F32 R4, R16, R20, R4 ;  /* 0x000000141004723c */ /* 0x010fe60000001804 */
[----:B---3--:R0:W-:Y:S04]  /*20610*/  STL.64 [R1+0x3cc0], R12 ;  /* 0x003cc00c01007387 */ /* 0x0081e80000100a00 */
[----:B0-----:R-:W3:-:S15]  /*20620*/  LDL.64 R12, [R1+0x70] ;  /* 0x00007000010c7983 */ /* 0x001ede0000100a00 */
[----:B------:R-:W-:-:S01]  /*20630*/  NOP ;  /* 0x0000000000007918 */ /* 0x000fc20000000000 */
[----:B------:R-:W-:Y:S04]  /*20640*/  STL.64 [R1+0xb00], R4 ;  /* 0x000b000401007387 */ /* 0x000fe80000100a00 */
[----:B------:R-:W-:Y:S04]  /*20650*/  STL.64 [R1+0xb08], R6 ;  /* 0x000b080601007387 */ /* 0x000fe80000100a00 */
[----:B------:R-:W4:Y:S04]  /*20660*/  LDL.LU.64 R24, [R1+0xae0] ;  /* 0x000ae00001187983 */ /* 0x000f280000300a00 */
[----:B------:R-:W2:Y:S01]  /*20670*/  LDL.LU.64 R26, [R1+0xae8] ;  /* 0x000ae800011a7983 */ /* 0x000ea20000300a00 */
[----:B------:R-:W-:-:S02]  /*20680*/  IMAD.MOV.U32 R11, RZ, RZ, R20 ;  /* 0x000000ffff0b7224 */ /* 0x000fc400078e0014 */
[----:B------:R-:W-:Y:S01]  /*20690*/  IMAD.MOV.U32 R10, RZ, RZ, R21 ;  /* 0x000000ffff0a7224 */ /* 0x000fe200078e0015 */
[----:B--2---:R-:W-:Y:S04]  /*206a0*/  STL.64 [R1+0x3cd0], R26 ;  /* 0x003cd01a01007387 */ /* 0x004fe80000100a00 */
[----:B----4-:R0:W-:Y:S04]  /*206b0*/  STL.64 [R1+0x3cc8], R24 ;  /* 0x003cc81801007387 */ /* 0x0101e80000100a00 */
[----:B0-----:R-:W3:Y:S04]  /*206c0*/  LDL.LU.64 R24, [R1+0xaf0] ;  /* 0x000af00001187983 */ /* 0x001ee80000300a00 */
[----:B------:R-:W3:Y:S04]  /*206d0*/  LDL.LU.64 R26, [R1+0xaf8] ;  /* 0x000af800011a7983 */ /* 0x000ee80000300a00 */
[----:B------:R-:W-:Y:S04]  /*206e0*/  STL.64 [R1+0x3c40], R10 ;  /* 0x003c400a01007387 */ /* 0x000fe80000100a00 */
[----:B------:R0:W-:Y:S04]  /*206f0*/  STL.64 [R1+0x3c38], R8 ;  /* 0x003c380801007387 */ /* 0x0001e80000100a00 */
[----:B0-----:R-:W2:Y:S04]  /*20700*/  LDL.LU.64 R8, [R1+0xa90] ;  /* 0x000a900001087983 */ /* 0x001ea80000300a00 */
[----:B------:R-:W4:Y:S04]  /*20710*/  LDL.LU.64 R10, [R1+0xa98] ;  /* 0x000a9800010a7983 */ /* 0x000f280000300a00 */
[----:B----4-:R-:W-:Y:S04]  /*20720*/  STL.64 [R1+0x3c58], R10 ;  /* 0x003c580a01007387 */ /* 0x010fe80000100a00 */
[----:B--2---:R0:W-:Y:S04]  /*20730*/  STL.64 [R1+0x3c50], R8 ;  /* 0x003c500801007387 */ /* 0x0041e80000100a00 */
[----:B0-----:R-:W2:Y:S04]  /*20740*/  LDL.LU.64 R8, [R1+0xaa0] ;  /* 0x000aa00001087983 */ /* 0x001ea80000300a00 */
[----:B------:R-:W4:Y:S04]  /*20750*/  LDL.LU.64 R10, [R1+0xaa8] ;  /* 0x000aa800010a7983 */ /* 0x000f280000300a00 */
[----:B----4-:R-:W-:Y:S04]  /*20760*/  STL.64 [R1+0x3c70], R10 ;  /* 0x003c700a01007387 */ /* 0x010fe80000100a00 */
[----:B--2---:R0:W-:Y:S04]  /*20770*/  STL.64 [R1+0x3c68], R8 ;  /* 0x003c680801007387 */ /* 0x0041e80000100a00 */
[----:B0-----:R-:W2:Y:S04]  /*20780*/  LDL.LU.64 R8, [R1+0xab0] ;  /* 0x000ab00001087983 */ /* 0x001ea80000300a00 */
[----:B------:R-:W4:Y:S01]  /*20790*/  LDL.LU.64 R10, [R1+0xab8] ;  /* 0x000ab800010a7983 */ /* 0x000f220000300a00 */
[----:B---3--:R-:W-:Y:S03]  /*207a0*/  HMMA.16816.F32 R24, R16, R12, R24 ;  /* 0x0000000c1018723c */ /* 0x008fe60000001818 */
[----:B----4-:R-:W-:Y:S04]  /*207b0*/  STL.64 [R1+0x3c88], R10 ;  /* 0x003c880a01007387 */ /* 0x010fe80000100a00 */
[----:B--2---:R0:W-:Y:S04]  /*207c0*/  STL.64 [R1+0x3c80], R8 ;  /* 0x003c800801007387 */ /* 0x0041e80000100a00 */
[----:B0-----:R-:W2:Y:S04]  /*207d0*/  LDL.LU.64 R8, [R1+0xac0] ;  /* 0x000ac00001087983 */ /* 0x001ea80000300a00 */
[----:B------:R-:W3:Y:S01]  /*207e0*/  LDL.LU.64 R10, [R1+0xac8] ;  /* 0x000ac800010a7983 */ /* 0x000ee20000300a00 */
[----:B------:R-:W-:-:S02]  /*207f0*/  IMAD.MOV.U32 R28, RZ, RZ, R12 ;  /* 0x000000ffff1c7224 */ /* 0x000fc400078e000c */
[----:B------:R-:W-:Y:S01]  /*20800*/  IMAD.MOV.U32 R3, RZ, RZ, R13 ;  /* 0x000000ffff037224 */ /* 0x000fe200078e000d */
[----:B---3--:R-:W-:Y:S04]  /*20810*/  STL.64 [R1+0x3ca0], R10 ;  /* 0x003ca00a01007387 */ /* 0x008fe80000100a00 */
[----:B--2---:R0:W-:Y:S04]  /*20820*/  STL.64 [R1+0x3c98], R8 ;  /* 0x003c980801007387 */ /* 0x0041e80000100a00 */
[----:B0-----:R-:W2:Y:S04]  /*20830*/  LDL.LU.64 R8, [R1+0xad0] ;  /* 0x000ad00001087983 */ /* 0x001ea80000300a00 */
[----:B------:R-:W2:Y:S04]  /*20840*/  LDL.LU.64 R10, [R1+0xad8] ;  /* 0x000ad800010a7983 */ /* 0x000ea80000300a00 */
[----:B------:R-:W3:Y:S04]  /*20850*/  LDL.LU.64 R4, [R1+0xa80] ;  /* 0x000a800001047983 */ /* 0x000ee80000300a00 */
[----:B------:R-:W3:Y:S04]  /*20860*/  LDL.LU.64 R6, [R1+0xa88] ;  /* 0x000a880001067983 */ /* 0x000ee80000300a00 */
[----:B------:R-:W4:Y:S04]  /*20870*/  LDL.LU.64 R20, [R1+0xa70] ;  /* 0x000a700001147983 */ /* 0x000f280000300a00 */
[----:B------:R-:W4:Y:S04]  /*20880*/  LDL.LU.64 R22, [R1+0xa78] ;  /* 0x000a780001167983 */ /* 0x000f280000300a00 */
[----:B------:R-:W-:Y:S04]  /*20890*/  STL.64 [R1+0xaf0], R24 ;  /* 0x000af01801007387 */ /* 0x000fe80000100a00 */
[----:B------:R0:W-:Y:S04]  /*208a0*/  STL.64 [R1+0xaf8], R26 ;  /* 0x000af81a01007387 */ /* 0x0001e80000100a00 */
[----:B0-----:R-:W2:Y:S04]  /*208b0*/  LDL.LU.64 R26, [R1+0x3cd0] ;  /* 0x003cd000011a7983 */ /* 0x001ea80000300a00 */
[----:B------:R-:W2:Y:S04]  /*208c0*/  LDL.LU.64 R24, [R1+0x3cc8] ;  /* 0x003cc80001187983 */ /* 0x000ea80000300a00 */
[----:B------:R-:W2:Y:S02]  /*208d0*/  LDL.LU.64 R12, [R1+0x3cc0] ;  /* 0x003cc000010c7983 */ /* 0x000ea40000300a00 */
[----:B--2---:R-:W-:Y:S02]  /*208e0*/  HMMA.16816.F32 R12, R16, R12, R24 ;  /* 0x0000000c100c723c */ /* 0x004fe40000001818 */
[----:B------:R-:W2:-:S15]  /*208f0*/  LDL.LU.64 R26, [R1+0x3cb8] ;  /* 0x003cb800011a7983 */ /* 0x000e9e0000300a00 */
[----:B------:R-:W-:-:S06]  /*20900*/  NOP ;  /* 0x0000000000007918 */ /* 0x000fcc0000000000 */
[----:B------:R-:W-:Y:S04]  /*20910*/  STL.64 [R1+0xae0], R12 ;  /* 0x000ae00c01007387 */ /* 0x000fe80000100a00 */
[----:B------:R0:W-:Y:S04]  /*20920*/  STL.64 [R1+0xae8], R14 ;  /* 0x000ae80e01007387 */ /* 0x0001e80000100a00 */
[----:B0-----:R-:W3:Y:S04]  /*20930*/  LDL.LU.64 R14, [R1+0x3cb0] ;  /* 0x003cb000010e7983 */ /* 0x001ee80000300a00 */
[----:B------:R-:W4:Y:S02]  /*20940*/  LDL.LU.64 R12, [R1+0x3ca8] ;  /* 0x003ca800010c7983 */ /* 0x000f240000300a00 */
[----:B----4-:R-:W-:Y:S06]  /*20950*/  HMMA.16816.F32 R8, R16, R12, R8 ;  /* 0x0000000c1008723c */ /* 0x010fec0000001808 */
[----:B------:R-:W-:-:S02]  /*20960*/  IMAD.MOV.U32 R2, RZ, RZ, R12 ;  /* 0x000000ffff027224 */ /* 0x000fc400078e000c */
[----:B------:R-:W-:-:S15]  /*20970*/  IMAD.MOV.U32 R0, RZ, RZ, R13 ;  /* 0x000000ffff007224 */ /* 0x000fde00078e000d */
[----:B------:R-:W-:Y:S04]  /*20980*/  STL.64 [R1+0xad0], R8 ;  /* 0x000ad00801007387 */ /* 0x000fe80000100a00 */
[----:B------:R0:W-:Y:S04]  /*20990*/  STL.64 [R1+0xad8], R10 ;  /* 0x000ad80a01007387 */ /* 0x0001e80000100a00 */
[----:B0-----:R-:W4:Y:S04]  /*209a0*/  LDL.LU.64 R10, [R1+0x3ca0] ;  /* 0x003ca000010a7983 */ /* 0x001f280000300a00 */
[----:B------:R-:W4:Y:S04]  /*209b0*/  LDL.LU.64 R8, [R1+0x3c98] ;  /* 0x003c980001087983 */ /* 0x000f280000300a00 */
[----:B------:R-:W4:Y:S01]  /*209c0*/  LDL.LU.64 R12, [R1+0x3c90] ;  /* 0x003c9000010c7983 */ /* 0x000f220000300a00 */
[----:B---3--:R-:W-:-:S02]  /*209d0*/  IMAD.MOV.U32 R24, RZ, RZ, R15 ;  /* 0x000000ffff187224 */ /* 0x008fc400078e000f */
[----:B------:R-:W-:Y:S02]  /*209e0*/  IMAD.MOV.U32 R25, RZ, RZ, R14 ;  /* 0x000000ffff197224 */ /* 0x000fe400078e000e */
[----:B----4-:R-:W-:Y:S01]  /*209f0*/  HMMA.16816.F32 R12, R16, R12, R8 ;  /* 0x0000000c100c723c */ /* 0x010fe20000001808 */
[----:B------:R-:W3:Y:S04]  /*20a00*/  LDL.LU.64 R10, [R1+0x3c88] ;  /* 0x003c8800010a7983 */ /* 0x000ee80000300a00 */
[----:B------:R-:W3:-:S15]  /*20a10*/  LDL.LU.64 R8, [R1+0x3c80] ;  /* 0x003c800001087983 */ /* 0x000ede0000300a00 */
[----:B------:R-:W-:-:S03]  /*20a20*/  NOP ;  /* 0x0000000000007918 */ /* 0x000fc60000000000 */
[----:B------:R0:W-:Y:S04]  /*20a30*/  STL.64 [R1+0xac0], R12 ;  /* 0x000ac00c01007387 */ /* 0x0001e80000100a00 */
[----:B------:R3:W-:Y:S04]  /*20a40*/  STL.64 [R1+0xac8], R14 ;  /* 0x000ac80e01007387 */ /* 0x0007e80000100a00 */
[----:B0-----:R-:W3:Y:S02]  /*20a50*/  LDL.LU.64 R12, [R1+0x3c78] ;  /* 0x003c7800010c7983 */ /* 0x001ee40000300a00 */
[----:B---3--:R-:W-:Y:S02]  /*20a60*/  HMMA.16816.F32 R12, R16, R12, R8 ;  /* 0x0000000c100c723c */ /* 0x008fe40000001808 */
[----:B------:R-:W3:Y:S04]  /*20a70*/  LDL.LU.64 R10, [R1+0x3c70] ;  /* 0x003c7000010a7983 */ /* 0x000ee80000300a00 */
[----:B------:R-:W3:-:S15]  /*20a80*/  LDL.LU.64 R8, [R1+0x3c68] ;  /* 0x003c680001087983 */ /* 0x000ede0000300a00 */
[----:B------:R-:W-:-:S02]  /*20a90*/  NOP ;  /* 0x0000000000007918 */ /* 0x000fc40000000000 */
        /* <DEDUP_REMOVED lines=12> */
[----:B------:R-:W4:-:S15]  /*20b60*/  LDL.LU.64 R8, [R1+0x3c38] ;  /* 0x003c380001087983 */ /* 0x000f1e0000300a00 */
[----:B------:R-:W-:-:S02]  /*20b70*/  NOP ;  /* 0x0000000000007918 */ /* 0x000fc40000000000 */
[----:B------:R0:W-:Y:S04]  /*20b80*/  STL.64 [R1+0xa90], R12 ;  /* 0x000a900c01007387 */ /* 0x0001e80000100a00 */
[----:B------:R1:W-:Y:S04]  /*20b90*/  STL.64 [R1+0xa98], R14 ;  /* 0x000a980e01007387 */ /* 0x0003e80000100a00 */
[----:B0-----:R-:W1:Y:S02]  /*20ba0*/  LDL.LU.64 R12, [R1+0x3c30] ;  /* 0x003c3000010c7983 */ /* 0x001e640000300a00 */
[----:B-1----:R-:W-:Y:S02]  /*20bb0*/  HMMA.16816.F32 R12, R16, R12, R4 ;  /* 0x0000000c100c723c */ /* 0x002fe40000001804 */
[----:B------:R-:W2:Y:S04]  /*20bc0*/  LDL.LU.64 R6, [R1+0x3c28] ;  /* 0x003c280001067983 */ /* 0x000ea80000300a00 */
[----:B------:R-:W2:-:S15]  /*20bd0*/  LDL.LU.64 R4, [R1+0x3c20] ;  /* 0x003c200001047983 */ /* 0x000e9e0000300a00 */
[----:B------:R-:W-:-:S02]  /*20be0*/  NOP ;  /* 0x0000000000007918 */ /* 0x000fc40000000000 */
[----:B------:R-:W-:Y:S04]  /*20bf0*/  STL.64 [R1+0xa80], R12 ;  /* 0x000a800c01007387 */ /* 0x000fe80000100a00 */
[----:B------:R0:W-:Y:S04]  /*20c00*/  STL.64 [R1+0xa88], R14 ;  /* 0x000a880e01007387 */ /* 0x0001e80000100a00 */
[----:B0-----:R-:W3:Y:S04]  /*20c10*/  LDL.LU.64 R14, [R1+0x3c18] ;  /* 0x003c1800010e7983 */ /* 0x001ee80000300a00 */
[----:B------:R-:W4:Y:S02]  /*20c20*/  LDL.LU.64 R12, [R1+0x3c10] ;  /* 0x003c1000010c7983 */ /* 0x000f240000300a00 */
[----:B----4-:R-:W-:-:S15]  /*20c30*/  HMMA.16816.F32 R20, R16, R12, R20 ;  /* 0x0000000c1014723c */ /* 0x010fde0000001814 */
[----:B------:R-:W-:-:S08]  /*20c40*/  NOP ;  /* 0x0000000000007918 */ /* 0x000fd00000000000 */
[----:B------:R0:W-:Y:S04]  /*20c50*/  STL.64 [R1+0xa70], R20 ;  /* 0x000a701401007387 */ /* 0x0001e80000100a00 */
[----:B------:R1:W-:Y:S04]  /*20c60*/  STL.64 [R1+0xa78], R22 ;  /* 0x000a781601007387 */ /* 0x0003e80000100a00 */
[----:B0-----:R-:W2:Y:S04]  /*20c70*/  LDL.LU.64 R20, [R1+0x270] ;  /* 0x0002700001147983 */ /* 0x001ea80000300a00 */
[----:B-1----:R-:W2:Y:S04]  /*20c80*/  LDL.LU.64 R22, [R1+0x278] ;  /* 0x0002780001167983 */ /* 0x002ea80000300a00 */
[----:B---3--:R-:W-:Y:S04]  /*20c90*/  STL.64 [R1+0x3b78], R14 ;  /* 0x003b780e01007387 */ /* 0x008fe80000100a00 */
[----:B------:R0:W-:Y:S02]  /*20ca0*/  STL.64 [R1+0x3b70], R12 ;  /* 0x003b700c01007387 */ /* 0x0001e40000100a00 */
[----:B0-----:R-:W-:-:S02]  /*20cb0*/  IMAD.MOV.U32 R12, RZ, RZ, R11 ;  /* 0x000000ffff0c7224 */ /* 0x001fc400078e000b */
[----:B------:R-:W-:-:S05]  /*20cc0*/  IMAD.MOV.U32 R13, RZ, RZ, R10 ;  /* 0x000000ffff0d7224 */ /* 0x000fca00078e000a */
[----:B------:R0:W-:Y:S04]  /*20cd0*/  STL.64 [R1+0x3bd0], R12 ;  /* 0x003bd00c01007387 */ /* 0x0001e80000100a00 */
[----:B0-----:R-:W3:Y:S04]  /*20ce0*/  LDL.LU.64 R12, [R1+0xa60] ;  /* 0x000a6000010c7983 */ /* 0x001ee80000300a00 */
[----:B------:R-:W3:Y:S02]  /*20cf0*/  LDL.LU.64 R14, [R1+0xa68] ;  /* 0x000a6800010e7983 */ /* 0x000ee40000300a00 */
[----:B---3--:R-:W-:-:S15]  /*20d00*/  HMMA.16816.F32 R12, R16, R8, R12 ;  /* 0x00000008100c723c */ /* 0x008fde000000180c */
[----:B------:R-:W-:-:S08]  /*20d10*/  NOP ;  /* 0x0000000000007918 */ /* 0x000fd00000000000 */
[----:B------:R0:W-:Y:S04]  /*20d20*/  STL.64 [R1+0xa60], R12 ;  /* 0x000a600c01007387 */ /* 0x0001e80000100a00 */
[----:B------:R1:W-:Y:S04]  /*20d30*/  STL.64 [R1+0xa68], R14 ;  /* 0x000a680e01007387 */ /* 0x0003e80000100a00 */
[----:B0-----:R-:W3:Y:S04]  /*20d40*/  LDL.LU.64 R12, [R1+0x7d0] ;  /* 0x0007d000010c7983 */ /* 0x001ee80000300a00 */
[----:B-1----:R-:W4:Y:S04]  /*20d50*/  LDL.LU.64 R14, [R1+0x7d8] ;  /* 0x0007d800010e7983 */ /* 0x002f280000300a00 */
[----:B----4-:R-:W-:Y:S04]  /*20d60*/  STL.64 [R1+0x3be0], R14 ;  /* 0x003be00e01007387 */ /* 0x010fe80000100a00 */
[----:B---3--:R0:W-:Y:S04]  /*20d70*/  STL.64 [R1+0x3bd8], R12 ;  /* 0x003bd80c01007387 */ /* 0x0081e80000100a00 */
[----:B0-----:R-:W3:Y:S04]  /*20d80*/  LDL.LU.64 R12, [R1+0xf90] ;  /* 0x000f9000010c7983 */ /* 0x001ee80000300a00 */
[----:B------:R-:W4:Y:S01]  /*20d90*/  LDL.LU.64 R14, [R1+0xf98] ;  /* 0x000f9800010e7983 */ /* 0x000f220000300a00 */
[----:B--2---:R-:W-:Y:S03]  /*20da0*/  HMMA.16816.F32 R16, R16, R4, R20 ;  /* 0x000000041010723c */ /* 0x004fe60000001814 */
[----:B----4-:R-:W-:Y:S04]  /*20db0*/  STL.64 [R1+0x3bf8], R14 ;  /* 0x003bf80e01007387 */ /* 0x010fe80000100a00 */
[----:B---3--:R0:W-:Y:S04]  /*20dc0*/  STL.64 [R1+0x3bf0], R12 ;  /* 0x003bf00c01007387 */ /* 0x0081e80000100a00 */
[----:B0-----:R-:W2:Y:S04]  /*20dd0*/  LDL.LU.64 R12, [R1+0x1090] ;  /* 0x00109000010c7983 */ /* 0x001ea80000300a00 */
[----:B------:R-:W2:Y:S04]  /*20de0*/  LDL.LU.64 R14, [R1+0x1098] ;  /* 0x00109800010e7983 */ /* 0x000ea80000300a00 */
[----:B------:R0:W-:Y:S04]  /*20df0*/  STL.64 [R1+0x3ba0], R8 ;  /* 0x003ba00801007387 */ /* 0x0001e80000100a00 */
[----:B0-----:R-:W3:Y:S04]  /*20e00*/  LDL.LU.64 R8, [R1+0x7b0] ;  /* 0x0007b00001087983 */ /* 0x001ee80000300a00 */
[----:B------:R-:W3:Y:S04]  /*20e10*/  LDL.LU.64 R10, [R1+0x7b8] ;  /* 0x0007b800010a7983 */ /* 0x000ee80000300a00 */
[----:B------:R-:W2:Y:S04]  /*20e20*/  LDL.LU.64 R22, [R1+0x3c08] ;  /* 0x003c080001167983 */ /* 0x000ea80000300a00 */
[----:B------:R-:W2:Y:S04]  /*20e30*/  LDL.LU.64 R20, [R1+0x3c00] ;  /* 0x003c000001147983 */ /* 0x000ea80000300a00 */
[----:B------:R0:W-:Y:S02]  /*20e40*/  STL.64 [R1+0x270], R16 ;  /* 0x0002701001007387 */ /* 0x0001e40000100a00 */
[----:B0-----:R-:W-:-:S02]  /*20e50*/  IMAD.MOV.U32 R16, RZ, RZ, R27 ;  /* 0x000000ffff107224 */ /* 0x001fc400078e001b */
[----:B------:R-:W-:Y:S01]  /*20e60*/  IMAD.MOV.U32 R17, RZ, RZ, R26 ;  /* 0x000000ffff117224 */ /* 0x000fe200078e001a */
[----:B------:R-:W-:Y:S04]  /*20e70*/  STL.64 [R1+0x278], R18 ;  /* 0x0002781201007387 */ /* 0x000fe80000100a00 */
[----:B------:R-:W-:Y:S01]  /*20e80*/  STL.64 [R1+0x3ba8], R4 ;  /* 0x003ba80401007387 */ /* 0x000fe20000100a00 */
[----:B--2---:R-:W-:Y:S03]  /*20e90*/  HMMA.16816.F32 R24, R20, R24, R12 ;  /* 0x000000181418723c */ /* 0x004fe6000000180c */
[----:B------:R-:W2:Y:S04]  /*20ea0*/  LDL.LU.64 R14, [R1+0x3bf8] ;  /* 0x003bf800010e7983 */ /* 0x000ea80000300a00 */
[----:B------:R-:W2:-:S15]  /*20eb0*/  LDL.LU.64 R12, [R1+0x3bf0] ;  /* 0x003bf000010c7983 */ /* 0x000e9e0000300a00 */
[----:B------:R-:W-:-:S01]  /*20ec0*/  NOP ;  /* 0x0000000000007918 */ /* 0x000fc20000000000 */
[----:B------:R0:W-:Y:S04]  /*20ed0*/  STL.64 [R1+0x1090], R24 ;  /* 0x0010901801007387 */ /* 0x0001e80000100a00 */
[----:B------:R2:W-:Y:S04]  /*20ee0*/  STL.64 [R1+0x1098], R26 ;  /* 0x0010981a01007387 */ /* 0x0005e80000100a00 */
[----:B0-----:R-:W2:Y:S01]  /*20ef0*/  LDL.LU.64 R24, [R1+0x3be8] ;  /* 0x003be80001187983 */ /* 0x001ea20000300a00 */
[----:B------:R-:W-:Y:S02]  /*20f00*/  IMAD.MOV.U32 R4, RZ, RZ, R7 ;  /* 0x000000ffff047224 */ /* 0x000fe400078e0007 */
[----:B------:R-:W-:Y:S01]  /*20f10*/  IMAD.MOV.U32 R5, RZ, RZ, R6 ;  /* 0x000000ffff057224 */ /* 0x000fe200078e0006 */
[----:B--2---:R-:W-:Y:S01]  /*20f20*/  HMMA.16816.F32 R24, R20, R24, R12 ;  /* 0x000000181418723c */ /* 0x004fe2000000180c */
[----:B------:R-:W2:Y:S04]  /*20f30*/  LDL.LU.64 R14, [R1+0x3be0] ;  /* 0x003be000010e7983 */ /* 0x000ea80000300a00 */
[----:B------:R-:W2:-:S15]  /*20f40*/  LDL.LU.64 R12, [R1+0x3bd8] ;  /* 0x003bd800010c7983 */ /* 0x000e9e0000300a00 */
[----:B------:R-:W-:-:S03]  /*20f50*/  NOP ;  /* 0x0000000000007918 */ /* 0x000fc60000000000 */
[----:B------:R-:W-:Y:S04]  /*20f60*/  STL.64 [R1+0xf90], R24 ;  /* 0x000f901801007387 */ /* 0x000fe80000100a00 */
[----:B------:R-:W-:Y:S04]  /*20f70*/  STL.64 [R1+0xf98], R26 ;  /* 0x000f981a01007387 */ /* 0x000fe80000100a00 */
[----:B------:R-:W0:Y:S04]  /*20f80*/  LDSM.16.MT88.4 R24, [R29+UR5+0x100] ;  /* 0x000100051d18783b */ /* 0x000e280008004200 */
[----:B0-----:R-:W-:Y:S04]  /*20f90*/  STL.64 [R1+0x3b48], R26 ;  /* 0x003b481a01007387 */ /* 0x001fe80000100a00 */
[----:B------:R0:W-:Y:S04]  /*20fa0*/  STL.64 [R1+0x3b40], R24 ;  /* 0x003b401801007387 */ /* 0x0001e80000100a00 */
[----:B0-----:R-:W4:Y:S04]  /*20fb0*/  LDL.LU.64 R24, [R1+0x7c0] ;  /* 0x0007c00001187983 */ /* 0x001f280000300a00 */
[----:B------:R-:W4:Y:S01]  /*20fc0*/  LDL.LU.64 R26, [R1+0x7c8] ;  /* 0x0007c800011a7983 */ /* 0x000f220000300a00 */
[----:B--2---:R-:W-:Y:S03]  /*20fd0*/  HMMA.16816.F32 R4, R20, R4, R12 ;  /* 0x000000041404723c */ /* 0x004fe6000000180c */
[----:B------:R-:W3:-:S15]  /*20fe0*/  LDL.LU.64 R12, [R1+0x3bd0] ;  /* 0x003bd000010c7983 */ /* 0x000ede0000300a00 */
[----:B------:R-:W-:-:S05]  /*20ff0*/  NOP ;  /* 0x0000000000007918 */ /* 0x000fca0000000000 */
[----:B------:R0:W-:Y:S04]  /*21000*/  STL.64 [R1+0x7d0], R4 ;  /* 0x0007d00401007387 */ /* 0x0001e80000100a00 */
[----:B------:R1:W-:Y:S04]  /*21010*/  STL.64 [R1+0x7d8], R6 ;  /* 0x0007d80601007387 */ /* 0x0003e80000100a00 */
[----:B0-----:R-:W2:Y:S04]  /*21020*/  LDL.LU.64 R4, [R1+0xf70] ;  /* 0x000f700001047983 */ /* 0x001ea80000300a00 */
[----:B-1----:R-:W2:Y:S01]  /*21030*/  LDL.LU.64 R6, [R1+0xf78] ;  /* 0x000f780001067983 */ /* 0x002ea20000300a00 */
[C---:B----4-:R-:W-:Y:S03]  /*21040*/  HMMA.16816.F32 R24, R20.reuse, R16, R24 ;  /* 0x000000101418723c */ /* 0x050fe60000001818 */
[----:B------:R-:W0:Y:S03]  /*21050*/  LDSM.16.MT88.4 R16, [R29+UR5+0x180] ;  /* 0x000180051d10783b */ /* 0x000e260008004200 */
[----:B---3--:R-:W-:Y:S01]  /*21060*/  HMMA.16816.F32 R12, R20, R12, R8 ;  /* 0x0000000c140c723c */ /* 0x008fe20000001808 */
[----:B--2---:R-:W-:Y:S04]  /*21070*/  STL.64 [R1+0x3bb8], R6 ;  /* 0x003bb80601007387 */ /* 0x004fe80000100a00 */
[----:B------:R-:W-:-:S12]  /*21080*/  STL.64 [R1+0x3bb0], R4 ;  /* 0x003bb00401007387 */ /* 0x000fd80000100a00 */
[----:B------:R-:W-:Y:S04]  /*21090*/  STL.64 [R1+0x7c0], R24 ;  /* 0x0007c01801007387 */ /* 0x000fe80000100a00 */
[----:B------:R-:W-:Y:S04]  /*210a0*/  STL.64 [R1+0x7c8], R26 ;  /* 0x0007c81a01007387 */ /* 0x000fe80000100a00 */
[----:B------:R-:W2:Y:S04]  /*210b0*/  LDL.LU.64 R8, [R1+0xf60] ;  /* 0x000f600001087983 */ /* 0x000ea80000300a00 */
[----:B------:R-:W-:Y:S04]  /*210c0*/  STL.64 [R1+0x7b0], R12 ;  /* 0x0007b00c01007387 */ /* 0x000fe80000100a00 */
[----:B------:R-:W-:Y:S04]  /*210d0*/  STL.64 [R1+0x7b8], R14 ;  /* 0x0007b80e01007387 */ /* 0x000fe80000100a00 */
[----:B------:R-:W3:Y:S04]  /*210e0*/  LDL.LU.64 R10, [R1+0xf68] ;  /* 0x000f6800010a7983 */ /* 0x000ee80000300a00 */
[----:B---3--:R-:W-:Y:S04]  /*210f0*/  STL.64 [R1+0x3bc8], R10 ;  /* 0x003bc80a01007387 */ /* 0x008fe80000100a00 */
[----:B--2---:R1:W-:Y:S04]  /*21100*/  STL.64 [R1+0x3bc0], R8 ;  /* 0x003bc00801007387 */ /* 0x0043e80000100a00 */
[----:B-1----:R-:W2:Y:S04]  /*21110*/  LDL.LU.64 R8, [R1+0xf80] ;  /* 0x000f800001087983 */ /* 0x002ea80000300a00 */
[----:B------:R-:W2:Y:S04]  /*21120*/  LDL.LU.64 R10, [R1+0xf88] ;  /* 0x000f8800010a7983 */ /* 0x000ea80000300a00 */
[----:B------:R-:W3:Y:S01]  /*21130*/  LDL.64 R24, [R1+0x10] ;  /* 0x0000100001187983 */ /* 0x000ee20000100a00 */
[----:B------:R-:W-:-:S02]  /*21140*/  IMAD.MOV.U32 R4, RZ, RZ, R28 ;  /* 0x000000ffff047224 */ /* 0x000fc400078e001c */
[----:B------:R-:W-:Y:S01]  /*21150*/  IMAD.MOV.U32 R5, RZ, RZ, R3 ;  /* 0x000000ffff057224 */ /* 0x000fe200078e0003 */
[----:B---3--:R1:W-:Y:S04]  /*21160*/  STL.64 [R1+0x3b90], R24 ;  /* 0x003b901801007387 */ /* 0x0083e80000100a00 */
[----:B------:R-:W3:Y:S02]  /*21170*/  LDL.64 R12, [R1] ;  /* 0x00000000010c7983 */ /* 0x000ee40000100a00 */
[C---:B--2---:R-:W-:Y:S02]  /*21180*/  HMMA.16816.F32 R4, R20.reuse, R4, R8 ;  /* 0x000000041404723c */ /* 0x044fe40000001808 */
[----:B-1----:R-:W2:Y:S04]  /*21190*/  LDL.64 R24, [R1+0x40] ;  /* 0x0000400001187983 */ /* 0x002ea80000100a00 */
[----:B---3--:R1:W-:Y:S04]  /*211a0*/  STL.64 [R1+0x3b98], R12 ;  /* 0x003b980c01007387 */ /* 0x0083e80000100a00 */
[----:B-1----:R-:W3:Y:S04]  /*211b0*/  LDL.64 R12, [R1+0x60] ;  /* 0x00006000010c7983 */ /* 0x002ee80000100a00 */
[----:B0-----:R-:W-:Y:S04]  /*211c0*/  STL.64 [R1+0x3a58], R18 ;  /* 0x003a581201007387 */ /* 0x001fe80000100a00 */
[----:B------:R-:W-:Y:S04]  /*211d0*/  STL.64 [R1+0x3a50], R16 ;  /* 0x003a501001007387 */ /* 0x000fe80000100a00 */
[----:B------:R-:W4:Y:S04]  /*211e0*/  LDL.LU.64 R10, [R1+0x3bc8] ;  /* 0x003bc800010a7983 */ /* 0x000f280000300a00 */
[----:B------:R-:W4:Y:S04]  /*211f0*/  LDL.LU.64 R8, [R1+0x3bc0] ;  /* 0x003bc00001087983 */ /* 0x000f280000300a00 */
[----:B------:R-:W-:Y:S04]  /*21200*/  STL.64 [R1+0xf80], R4 ;  /* 0x000f800401007387 */ /* 0x000fe80000100a00 */
[----:B------:R0:W-:Y:S04]  /*21210*/  STL.64 [R1+0xf88], R6 ;  /* 0x000f880601007387 */ /* 0x0001e80000100a00 */
[----:B0-----:R-:W3:Y:S04]  /*21220*/  LDL.LU.64 R6, [R1+0x3bb8] ;  /* 0x003bb80001067983 */ /* 0x001ee80000300a00 */
[----:B------:R-:W3:Y:S02]  /*21230*/  LDL.LU.64 R4, [R1+0x3bb0] ;  /* 0x003bb00001047983 */ /* 0x000ee40000300a00 */
[----:B---3--:R-:W-:-:S15]  /*21240*/  HMMA.16816.F32 R4, R20, R12, R4 ;  /* 0x0000000c1404723c */ /* 0x008fde0000001804 */
[----:B------:R-:W-:-:S08]  /*21250*/  NOP ;  /* 0x0000000000007918 */ /* 0x000fd00000000000 */
[----:B------:R0:W-:Y:S04]  /*21260*/  STL.64 [R1+0xf70], R4 ;  /* 0x000f700401007387 */ /* 0x0001e80000100a00 */
[----:B------:R1:W-:Y:S04]  /*21270*/  STL.64 [R1+0xf78], R6 ;  /* 0x000f780601007387 */ /* 0x0003e80000100a00 */
[----:B0-----:R-:W3:Y:S01]  /*21280*/  LDL.LU.64 R4, [R1+0x3ba8] ;  /* 0x003ba80001047983 */ /* 0x001ee20000300a00 */
[----:B-1----:R-:W-:Y:S02]  /*21290*/  IMAD.MOV.U32 R7, RZ, RZ, R12 ;  /* 0x000000ffff077224 */ /* 0x002fe400078e000c */
[----:B------:R-:W-:-:S02]  /*212a0*/  IMAD.MOV.U32 R6, RZ, RZ, R13 ;  /* 0x000000ffff067224 */ /* 0x000fc400078e000d */
[----:B------:R-:W2:Y:S04]  /*212b0*/  LDL.LU.64 R12, [R1+0xf40] ;  /* 0x000f4000010c7983 */ /* 0x000ea80000300a00 */
[----:B------:R-:W2:Y:S04]  /*212c0*/  LDL.LU.64 R14, [R1+0xf48] ;  /* 0x000f4800010e7983 */ /* 0x000ea80000300a00 */
[----:B------:R-:W-:Y:S01]  /*212d0*/  STL.64 [R1+0x3b58], R6 ;  /* 0x003b580601007387 */ /* 0x000fe20000100a00 */
[----:B------:R-:W-:Y:S02]  /*212e0*/  IMAD.MOV.U32 R16, RZ, RZ, R2 ;  /* 0x000000ffff107224 */ /* 0x000fe400078e0002 */
[----:B------:R-:W-:-:S07]  /*212f0*/  IMAD.MOV.U32 R17, RZ, RZ, R0 ;  /* 0x000000ffff117224 */ /* 0x000fce00078e0000 */
[----:B----4-:R-:W-:Y:S01]  /*21300*/  HMMA.16816.F32 R8, R20, R16, R8 ;  /* 0x000000101408723c */ /* 0x010fe20000001808 */
[----:B---3--:R0:W-:Y:S04]  /*21310*/  STL.64 [R1+0x3b50], R4 ;  /* 0x003b500401007387 */ /* 0x0081e80000100a00 */
[----:B0-----:R-:W3:Y:S04]  /*21320*/  LDL.LU.64 R4, [R1+0xf50] ;  /* 0x000f500001047983 */ /* 0x001ee80000300a00 */
[----:B------:R-:W3:-:S14]  /*21330*/  LDL.LU.64 R6, [R1+0xf58] ;  /* 0x000f580001067983 */ /* 0x000edc0000300a00 */
[----:B------:R0:W-:Y:S04]  /*21340*/  STL.64 [R1+0xf60], R8 ;  /* 0x000f600801007387 */ /* 0x0001e80000100a00 */
[----:B------:R2:W-:Y:S04]  /*21350*/  STL.64 [R1+0xf68], R10 ;  /* 0x000f680a01007387 */ /* 0x0005e80000100a00 */
[----:B0-----:R-:W4:Y:S04]  /*21360*/  LDL.LU.64 R8, [R1+0x3ba0] ;  /* 0x003ba00001087983 */ /* 0x001f280000300a00 */
[----:B------:R0:W-:Y:S01]  /*21370*/  STL.64 [R1+0x3af0], R16 ;  /* 0x003af01001007387 */ /* 0x0001e20000100a00 */
[----:B--2---:R-:W-:-:S02]  /*21380*/  IMAD.MOV.U32 R11, RZ, RZ, R24 ;  /* 0x000000ffff0b7224 */ /* 0x004fc400078e0018 */
[----:B------:R-:W-:Y:S01]  /*21390*/  IMAD.MOV.U32 R10, RZ, RZ, R25 ;  /* 0x000000ffff0a7224 */ /* 0x000fe200078e0019 */
[----:B0-----:R-:W2:Y:S01]  /*213a0*/  LDL.64 R16, [R1+0x20] ;  /* 0x0000200001107983 */ /* 0x001ea20000100a00 */
[----:B---3--:R-:W-:-:S15]  /*213b0*/  HMMA.16816.F32 R4, R20, R24, R4 ;  /* 0x000000181404723c */ /* 0x008fde0000001804 */
[----:B------:R-:W-:-:S08]  /*213c0*/  NOP ;  /* 0x0000000000007918 */ /* 0x000fd00000000000 */
[----:B------:R0:W-:Y:S04]  /*213d0*/  STL.64 [R1+0xf50], R4 ;  /* 0x000f500401007387 */ /* 0x0001e80000100a00 */
[----:B------:R1:W-:Y:S04]  /*213e0*/  STL.64 [R1+0xf58], R6 ;  /* 0x000f580601007387 */ /* 0x0003e80000100a00 */
[----:B------:R-:W2:Y:S04]  /*213f0*/  LDL.LU.64 R24, [R1+0xf30] ;  /* 0x000f300001187983 */ /* 0x000ea80000300a00 */
[----:B------:R-:W2:Y:S04]  /*21400*/  LDL.LU.64 R26, [R1+0xf38] ;  /* 0x000f3800011a7983 */ /* 0x000ea80000300a00 */
[----:B0-----:R-:W3:Y:S04]  /*21410*/  LDL.LU.64 R4, [R1+0xf20] ;  /* 0x000f200001047983 */ /* 0x001ee80000300a00 */
[----:B-1----:R-:W3:Y:S04]  /*21420*/  LDL.LU.64 R6, [R1+0xf28] ;  /* 0x000f280001067983 */ /* 0x002ee80000300a00 */
[----:B------:R-:W-:Y:S04]  /*21430*/  STL.64 [R1+0x3b68], R10 ;  /* 0x003b680a01007387 */ /* 0x000fe80000100a00 */
[----:B----4-:R0:W-:Y:S04]  /*21440*/  STL.64 [R1+0x3b60], R8 ;  /* 0x003b600801007387 */ /* 0x0101e80000100a00 */
[----:B0-----:R-:W4:Y:S02]  /*21450*/  LDL.64 R8, [R1+0x30] ;  /* 0x0000300001087983 */ /* 0x001f240000100a00 */
[----:B----4-:R-:W-:Y:S06]  /*21460*/  HMMA.16816.F32 R12, R20, R8, R12 ;  /* 0x00000008140c723c */ /* 0x010fec000000180c */
[----:B------:R-:W-:-:S02]  /*21470*/  IMAD.MOV.U32 R3, RZ, RZ, R8 ;  /* 0x000000ffff037224 */ /* 0x000fc400078e0008 */
[----:B------:R-:W-:-:S15]  /*21480*/  IMAD.MOV.U32 R2, RZ, RZ, R9 ;  /* 0x000000ffff027224 */ /* 0x000fde00078e0009 */
[----:B------:R0:W-:Y:S04]  /*21490*/  STL.64 [R1+0xf40], R12 ;  /* 0x000f400c01007387 */ /* 0x0001e80000100a00 */
[----:B------:R-:W-:Y:S04]  /*214a0*/  STL.64 [R1+0xf48], R14 ;  /* 0x000f480e01007387 */ /* 0x000fe80000100a00 */
[----:B0-----:R-:W4:Y:S04]  /*214b0*/  LDL.LU.64 R12, [R1+0x3b98] ;  /* 0x003b9800010c7983 */ /* 0x001f280000300a00 */
[----:B------:R-:W3:Y:S04]  /*214c0*/  LDL.LU.64 R8, [R1+0xf00] ;  /* 0x000f000001087983 */ /* 0x000ee80000300a00 */
[----:B------:R-:W4:Y:S01]  /*214d0*/  LDL.LU.64 R10, [R1+0xf08] ;  /* 0x000f0800010a7983 */ /* 0x000f220000300a00 */
[----:B--2---:R-:W-:Y:S03]  /*214e0*/  HMMA.16816.F32 R24, R20, R16, R24 ;  /* 0x000000101418723c */ /* 0x004fe60000001818 */
[----:B----4-:R-:W-:Y:S04]  /*214f0*/  STL.64 [R1+0x3b88], R10 ;  /* 0x003b880a01007387 */ /* 0x010fe80000100a00 */
[----:B---3--:R0:W-:Y:S04]  /*21500*/  STL.64 [R1+0x3b80], R8 ;  /* 0x003b800801007387 */ /* 0x0081e80000100a00 */
[----:B0-----:R-:W2:Y:S04]  /*21510*/  LDL.LU.64 R8, [R1+0xf10] ;  /* 0x000f100001087983 */ /* 0x001ea80000300a00 */
[----:B------:R-:W2:Y:S04]  /*21520*/  LDL.LU.64 R10, [R1+0xf18] ;  /* 0x000f1800010a7983 */ /* 0x000ea80000300a00 */
[----:B------:R-:W-:Y:S04]  /*21530*/  STL [R1+0x3b38], R3 ;  /* 0x003b380301007387 */ /* 0x000fe80000100800 */
[----:B------:R0:W-:Y:S04]  /*21540*/  STL.64 [R1+0xf30], R24 ;  /* 0x000f301801007387 */ /* 0x0001e80000100a00 */
[----:B------:R-:W-:Y:S04]  /*21550*/  STL.64 [R1+0xf38], R26 ;  /* 0x000f381a01007387 */ /* 0x000fe80000100a00 */
[----:B0-----:R-:W3:Y:S01]  /*21560*/  LDL.LU.64 R24, [R1+0x3b90] ;  /* 0x003b900001187983 */ /* 0x001ee20000300a00 */
[----:B------:R-:W-:-:S02]  /*21570*/  IMAD.MOV.U32 R3, RZ, RZ, R12 ;  /* 0x000000ffff037224 */ /* 0x000fc400078e000c */
[----:B------:R-:W-:Y:S01]  /*21580*/  IMAD.MOV.U32 R19, RZ, RZ, R13 ;  /* 0x000000ffff137224 */ /* 0x000fe200078e000d */
[C---:B--2---:R-:W-:Y:S06]  /*21590*/  HMMA.16816.F32 R8, R20.reuse, R12, R8 ;  /* 0x0000000c1408723c */ /* 0x044fec0000001808 */
[----:B---3--:R-:W-:Y:S06]  /*215a0*/  HMMA.16816.F32 R4, R20, R24, R4 ;  /* 0x000000181404723c */ /* 0x008fec0000001804 */
[----:B------:R-:W-:-:S02]  /*215b0*/  IMAD.MOV.U32 R18, RZ, RZ, R24 ;  /* 0x000000ffff127224 */ /* 0x000fc400078e0018 */
[----:B------:R-:W-:-:S15]  /*215c0*/  IMAD.MOV.U32 R0, RZ, RZ, R25 ;  /* 0x000000ffff007224 */ /* 0x000fde00078e0019 */
[----:B------:R0:W-:Y:S04]  /*215d0*/  STL.64 [R1+0xf20], R4 ;  /* 0x000f200401007387 */ /* 0x0001e80000100a00 */
[----:B------:R1:W-:Y:S04]  /*215e0*/  STL.64 [R1+0xf28], R6 ;  /* 0x000f280601007387 */ /* 0x0003e80000100a00 */
[----:B0-----:R-:W2:Y:S04]  /*215f0*/  LDL.LU.64 R4, [R1+0xef0] ;  /* 0x000ef00001047983 */ /* 0x001ea80000300a00 */
[----:B-1----:R-:W2:Y:S04]  /*21600*/  LDL.LU.64 R6, [R1+0xef8] ;  /* 0x000ef80001067983 */ /* 0x002ea80000300a00 */
[----:B------:R-:W3:Y:S04]  /*21610*/  LDL.LU.64 R24, [R1+0x7a0] ;  /* 0x0007a00001187983 */ /* 0x000ee80000300a00 */
[----:B------:R-:W3:Y:S04]  /*21620*/  LDL.LU.64 R26, [R1+0x7a8] ;  /* 0x0007a800011a7983 */ /* 0x000ee80000300a00 */
[----:B------:R-:W-:Y:S04]  /*21630*/  STL.64 [R1+0xf10], R8 ;  /* 0x000f100801007387 */ /* 0x000fe80000100a00 */
[----:B------:R0:W-:Y:S04]  /*21640*/  STL.64 [R1+0xf18], R10 ;  /* 0x000f180a01007387 */ /* 0x0001e80000100a00 */
[----:B0-----:R-:W4:Y:S04]  /*21650*/  LDL.LU.64 R10, [R1+0x3b88] ;  /* 0x003b8800010a7983 */ /* 0x001f280000300a00 */
[----:B------:R-:W4:Y:S04]  /*21660*/  LDL.LU.64 R8, [R1+0x3b80] ;  /* 0x003b800001087983 */ /* 0x000f280000300a00 */
[----:B------:R-:W3:Y:S04]  /*21670*/  LDL.LU.64 R14, [R1+0x3b78] ;  /* 0x003b7800010e7983 */ /* 0x000ee80000300a00 */
[----:B------:R-:W4:Y:S01]  /*21680*/  LDL.LU.64 R12, [R1+0x3b70] ;  /* 0x003b7000010c7983 */ /* 0x000f220000300a00 */
[----:B------:R-:W-:-:S02]  /*21690*/  IMAD.MOV.U32 R29, RZ, RZ, R16 ;  /* 0x000000ffff1d7224 */ /* 0x000fc400078e0010 */
[----:B------:R-:W-:Y:S01]  /*216a0*/  IMAD.MOV.U32 R28, RZ, RZ, R17 ;  /* 0x000000ffff1c7224 */ /* 0x000fe200078e0011 */
[----:B----4-:R-:W-:-:S15]  /*216b0*/  HMMA.16816.F32 R8, R20, R12, R8 ;  /* 0x0000000c1408723c */ /* 0x010fde0000001808 */
[----:B------:R-:W-:-:S08]  /*216c0*/  NOP ;  /* 0x0000000000007918 */ /* 0x000fd00000000000 */
[----:B------:R-:W-:Y:S04]  /*216d0*/  STL.64 [R1+0xf00], R8 ;  /* 0x000f000801007387 */ /* 0x000fe80000100a00 */
[----:B------:R0:W-:Y:S04]  /*216e0*/  STL.64 [R1+0xf08], R10 ;  /* 0x000f080a01007387 */ /* 0x0001e80000100a00 */
[----:B0-----:R-:W4:Y:S04]  /*216f0*/  LDL.LU.64 R10, [R1+0x3b68] ;  /* 0x003b6800010a7983 */ /* 0x001f280000300a00 */
[----:B------:R-:W2:Y:S04]  /*21700*/  LDL.LU.64 R8, [R1+0x3b60] ;  /* 0x003b600001087983 */ /* 0x000ea80000300a00 */
[----:B------:R-:W3:Y:S04]  /*21710*/  LDL.64 R16, [R1+0xa0] ;  /* 0x0000a00001107983 */ /* 0x000ee80000100a00 */
[----:B------:R-:W-:Y:S01]  /*21720*/  STL [R1+0x3b28], R18 ;  /* 0x003b281201007387 */ /* 0x000fe20000100800 */
[C---:B--2---:R-:W-:Y:S03]  /*21730*/  HMMA.16816.F32 R4, R20.reuse, R8, R4 ;  /* 0x000000081404723c */ /* 0x044fe60000001804 */
[----:B---3--:R0:W-:Y:S04]  /*21740*/  STL.64 [R1+0x3b20], R16 ;  /* 0x003b201001007387 */ /* 0x0081e80000100a00 */
[----:B0-----:R-:W2:Y:S04]  /*21750*/  LDL R16, [R1+0xb0] ;  /* 0x0000b00001107983 */ /* 0x001ea80000100800 */
[----:B------:R-:W2:Y:S04]  /*21760*/  LDL R17, [R1+0xb4] ;  /* 0x0000b40001117983 */ /* 0x000ea80000100800 */
[----:B------:R-:W-:Y:S04]  /*21770*/  STL.64 [R1+0x3a78], R14 ;  /* 0x003a780e01007387 */ /* 0x000fe80000100a00 */
[----:B------:R0:W-:Y:S04]  /*21780*/  STL.64 [R1+0x3a70], R12 ;  /* 0x003a700c01007387 */ /* 0x0001e80000100a00 */
[----:B0-----:R-:W3:Y:S04]  /*21790*/  LDL.LU.64 R12, [R1+0x1050] ;  /* 0x00105000010c7983 */ /* 0x001ee80000300a00 */
[----:B------:R-:W3:Y:S04]  /*217a0*/  LDL.LU.64 R14, [R1+0x1058] ;  /* 0x00105800010e7983 */ /* 0x000ee80000300a00 */
[----:B------:R-:W-:Y:S04]  /*217b0*/  STL.64 [R1+0xef0], R4 ;  /* 0x000ef00401007387 */ /* 0x000fe80000100a00 */
[----:B------:R0:W-:Y:S04]  /*217c0*/  STL.64 [R1+0xef8], R6 ;  /* 0x000ef80601007387 */ /* 0x0001e80000100a00 */
[----:B0-----:R-:W4:Y:S04]  /*217d0*/  LDL.LU.64 R6, [R1+0x3b58] ;  /* 0x003b580001067983 */ /* 0x001f280000300a00 */
[----:B------:R-:W2:Y:S04]  /*217e0*/  LDL.LU.64 R4, [R1+0x3b50] ;  /* 0x003b500001047983 */ /* 0x000ea80000300a00 */
[----:B------:R4:W-:Y:S01]  /*217f0*/  STL.64 [R1+0x3a68], R8 ;  /* 0x003a680801007387 */ /* 0x0009e20000100a00 */
[----:B--2---:R-:W-:Y:S03]  /*21800*/  HMMA.16816.F32 R20, R20, R4, R24 ;  /* 0x000000041414723c */ /* 0x004fe60000001818 */
[----:B------:R-:W3:Y:S01]  /*21810*/  LDL.LU.64 R26, [R1+0x3b48] ;  /* 0x003b4800011a7983 */ /* 0x000ee20000300a00 */
[----:B----4-:R-:W-:-:S02]  /*21820*/  IMAD.MOV.U32 R8, RZ, RZ, R7 ;  /* 0x000000ffff087224 */ /* 0x010fc400078e0007 */
[----:B------:R-:W-:Y:S01]  /*21830*/  IMAD.MOV.U32 R9, RZ, RZ, R6 ;  /* 0x000000ffff097224 */ /* 0x000fe200078e0006 */
[----:B------:R-:W3:-:S15]  /*21840*/  LDL.LU.64 R24, [R1+0x3b40] ;  /* 0x003b400001187983 */ /* 0x000ede0000300a00 */
[----:B------:R-:W-:-:S01]  /*21850*/  NOP ;  /* 0x0000000000007918 */ /* 0x000fc20000000000 */
[----:B------:R-:W-:Y:S04]  /*21860*/  STL.64 [R1+0x7a0], R20 ;  /* 0x0007a01401007387 */ /* 0x000fe80000100a00 */
[----:B------:R-:W-:Y:S04]  /*21870*/  STL.64 [R1+0x7a8], R22 ;  /* 0x0007a81601007387 */ /* 0x000fe80000100a00 */
[----:B------:R-:W-:Y:S04]  /*21880*/  STL.64 [R1+0x3b00], R10 ;  /* 0x003b000a01007387 */ /* 0x000fe80000100a00 */
[----:B------:R0:W-:Y:S04]  /*21890*/  STL.64 [R1+0x3af8], R8 ;  /* 0x003af80801007387 */ /* 0x0001e80000100a00 */
[----:B0-----:R-:W3:Y:S04]  /*218a0*/  LDL.64 R8, [R1+0xc0] ;  /* 0x0000c00001087983 */ /* 0x001ee80000100a00 */
[----:B------:R3:W-:Y:S04]  /*218b0*/  STL.64 [R1+0x3a60], R4 ;  /* 0x003a600401007387 */ /* 0x0007e80000100a00 */
[----:B------:R-:W2:Y:S01]  /*218c0*/  LDL.64 R20, [R1+0x80] ;  /* 0x0000800001147983 */ /* 0x000ea20000100a00 */
[----:B---3--:R-:W-:Y:S03]  /*218d0*/  HMMA.16816.F32 R4, R24, R8, R12 ;  /* 0x000000081804723c */ /* 0x008fe6000000180c */
[----:B--2---:R0:W-:Y:S04]  /*218e0*/  STL.64 [R1+0x3b30], R20 ;  /* 0x003b301401007387 */ /* 0x0041e80000100a00 */
[----:B0-----:R-:W2:Y:S04]  /*218f0*/  LDL.LU.64 R20, [R1+0x6b0] ;  /* 0x0006b00001147983 */ /* 0x001ea80000300a00 */
[----:B------:R-:W2:Y:S01]  /*21900*/  LDL.LU.64 R22, [R1+0x6b8] ;  /* 0x0006b80001167983 */ /* 0x000ea20000300a00 */
[----:B------:R-:W-:-:S02]  /*21910*/  IMAD.MOV.U32 R12, RZ, RZ, R3 ;  /* 0x000000ffff0c7224 */ /* 0x000fc400078e0003 */
[----:B------:R-:W-:Y:S02]  /*21920*/  IMAD.MOV.U32 R15, RZ, RZ, R8 ;  /* 0x000000ffff0f7224 */ /* 0x000fe400078e0008 */
[----:B------:R-:W-:-:S07]  /*21930*/  IMAD.MOV.U32 R14, RZ, RZ, R9 ;  /* 0x000000ffff0e7224 */ /* 0x000fce00078e0009 */
[----:B------:R0:W-:Y:S04]  /*21940*/  STL.64 [R1+0x1050], R4 ;  /* 0x0010500401007387 */ /* 0x0001e80000100a00 */
[----:B------:R1:W-:Y:S04]  /*21950*/  STL.64 [R1+0x1058], R6 ;  /* 0x0010580601007387 */ /* 0x0003e80000100a00 */
[----:B0-----:R-:W3:Y:S04]  /*21960*/  LDL.LU.64 R4, [R1+0x6a0] ;  /* 0x0006a00001047983 */ /* 0x001ee80000300a00 */
[----:B-1----:R-:W3:Y:S04]  /*21970*/  LDL.LU.64 R6, [R1+0x6a8] ;  /* 0x0006a80001067983 */ /* 0x002ee80000300a00 */
[----:B------:R-:W4:Y:S04]  /*21980*/  LDL.LU R3, [R1+0x3b38] ;  /* 0x003b380001037983 */ /* 0x000f280000300800 */
[----:B------:R-:W3:Y:S04]  /*21990*/  LDL.LU.64 R8, [R1+0x680] ;  /* 0x0006800001087983 */ /* 0x000ee80000300a00 */
[----:B------:R-:W4:Y:S01]  /*219a0*/  LDL.LU.64 R10, [R1+0x688] ;  /* 0x00068800010a7983 */ /* 0x000f220000300a00 */
[----:B------:R-:W-:-:S02]  /*219b0*/  IMAD.MOV.U32 R13, RZ, RZ, R19 ;  /* 0x000000ffff0d7224 */ /* 0x000fc400078e0013 */
[----:B--2---:R-:W-:Y:S01]  /*219c0*/  HMMA.16816.F32 R16, R24, R16, R20 ;  /* 0x000000101810723c */ /* 0x004fe20000001814 */
[----:B----4-:R-:W-:Y:S04]  /*219d0*/  STL.64 [R1+0x3b10], R10 ;  /* 0x003b100a01007387 */ /* 0x010fe80000100a00 */
[----:B---3--:R0:W-:Y:S04]  /*219e0*/  STL.64 [R1+0x3b08], R8 ;  /* 0x003b080801007387 */ /* 0x0081e80000100a00 */
[----:B0-----:R-:W2:Y:S04]  /*219f0*/  LDL R8, [R1+0x90] ;  /* 0x0000900001087983 */ /* 0x001ea80000100800 */
[----:B------:R-:W2:Y:S04]  /*21a00*/  LDL R9, [R1+0x94] ;  /* 0x0000940001097983 */ /* 0x000ea80000100800 */
[----:B------:R-:W-:Y:S04]  /*21a10*/  STL.64 [R1+0x3a90], R12 ;  /* 0x003a900c01007387 */ /* 0x000fe80000100a00 */
[----:B------:R-:W3:Y:S04]  /*21a20*/  LDL.LU.64 R20, [R1+0x3b30] ;  /* 0x003b300001147983 */ /* 0x000ee80000300a00 */
[----:B------:R-:W-:Y:S04]  /*21a30*/  STL.64 [R1+0x6b0], R16 ;  /* 0x0006b01001007387 */ /* 0x000fe80000100a00 */
[----:B------:R0:W-:Y:S04]  /*21a40*/  STL.64 [R1+0x6b8], R18 ;  /* 0x0006b81201007387 */ /* 0x0001e80000100a00 */
[----:B0-----:R-:W4:Y:S04]  /*21a50*/  LDL.LU R18, [R1+0x3b28] ;  /* 0x003b280001127983 */ /* 0x001f280000300800 */
[----:B------:R-:W2:Y:S01]  /*21a60*/  LDL.LU.64 R16, [R1+0x3b20] ;  /* 0x003b200001107983 */ /* 0x000ea20000300a00 */
[----:B------:R-:W-:-:S02]  /*21a70*/  IMAD.MOV.U32 R13, RZ, RZ, R0 ;  /* 0x000000ffff0d7224 */ /* 0x000fc400078e0000 */
[----:B----4-:R-:W-:-:S05]  /*21a80*/  IMAD.MOV.U32 R12, RZ, RZ, R18 ;  /* 0x000000ffff0c7224 */ /* 0x010fca00078e0012 */
[----:B------:R0:W-:Y:S04]  /*21a90*/  STL.64 [R1+0x3aa8], R12 ;  /* 0x003aa80c01007387 */ /* 0x0001e80000100a00 */
[----:B------:R1:W-:Y:S04]  /*21aa0*/  STL.64 [R1+0x3b18], R14 ;  /* 0x003b180e01007387 */ /* 0x0003e80000100a00 */
[----:B0-----:R-:W4:Y:S04]  /*21ab0*/  LDL.LU.64 R12, [R1+0x690] ;  /* 0x00069000010c7983 */ /* 0x001f280000300a00 */
[----:B-1----:R-:W4:Y:S01]  /*21ac0*/  LDL.LU.64 R14, [R1+0x698] ;  /* 0x00069800010e7983 */ /* 0x002f220000300a00 */
[----:B--2---:R-:W-:Y:S06]  /*21ad0*/  HMMA.16816.F32 R4, R24, R16, R4 ;  /* 0x000000101804723c */ /* 0x004fec0000001804 */
[----:B------:R-:W-:-:S02]  /*21ae0*/  IMAD.MOV.U32 R23, RZ, RZ, R16 ;  /* 0x000000ffff177224 */ /* 0x000fc400078e0010 */
[----:B------:R-:W-:-:S15]  /*21af0*/  IMAD.MOV.U32 R22, RZ, RZ, R17 ;  /* 0x000000ffff167224 */ /* 0x000fde00078e0011 */
[----:B------:R0:W-:Y:S04]  /*21b00*/  STL.64 [R1+0x6a0], R4 ;  /* 0x0006a00401007387 */ /* 0x0001e80000100a00 */
[----:B------:R1:W-:Y:S04]  /*21b10*/  STL.64 [R1+0x6a8], R6 ;  /* 0x0006a80601007387 */ /* 0x0003e80000100a00 */
[----:B------:R-:W2:Y:S04]  /*21b20*/  LDL.LU.64 R16, [R1+0x670] ;  /* 0x0006700001107983 */ /* 0x000ea80000300a00 */
[----:B------:R-:W2:Y:S04]  /*21b30*/  LDL.LU.64 R18, [R1+0x678] ;  /* 0x0006780001127983 */ /* 0x000ea80000300a00 */
[----:B0-----:R-:W2:Y:S04]  /*21b40*/  LDL.LU.64 R4, [R1+0x660] ;  /* 0x0006600001047983 */ /* 0x001ea80000300a00 */
[----:B-1----:R-:W2:Y:S04]  /*21b50*/  LDL.LU.64 R6, [R1+0x668] ;  /* 0x0006680001067983 */ /* 0x002ea80000300a00 */
[----:B------:R-:W2:Y:S01]  /*21b60*/  LDL R0, [R1+0x1a78] ;  /* 0x001a780001007983 */ /* 0x000ea20000100800 */
[----:B----4-:R-:W-:Y:S03]  /*21b70*/  HMMA.16816.F32 R8, R24, R8, R12 ;  /* 0x000000081808723c */ /* 0x010fe6000000180c */
[----:B------:R-:W4:-:S15]  /*21b80*/  LDL.LU.64 R14, [R1+0x3b18] ;  /* 0x003b1800010e7983 */ /* 0x000f1e0000300a00 */
[----:B------:R-:W-:-:S05]  /*21b90*/  NOP ;  /* 0x0000000000007918 */ /* 0x000fca0000000000 */
[----:B------:R-:W-:Y:S04]  /*21ba0*/  STL.64 [R1+0x690], R8 ;  /* 0x0006900801007387 */ /* 0x000fe80000100a00 */
[----:B------:R0:W-:Y:S04]  /*21bb0*/  STL.64 [R1+0x698], R10 ;  /* 0x0006980a01007387 */ /* 0x0001e80000100a00 */
[----:B0-----:R-:W3:Y:S04]  /*21bc0*/  LDL.LU.64 R10, [R1+0x3b10] ;  /* 0x003b1000010a7983 */ /* 0x001ee80000300a00 */
[----:B------:R-:W3:Y:S01]  /*21bd0*/  LDL.LU.64 R8, [R1+0x3b08] ;  /* 0x003b080001087983 */ /* 0x000ee20000300a00 */
[----:B------:R-:W-:-:S02]  /*21be0*/  IMAD.MOV.U32 R12, RZ, RZ, R29 ;  /* 0x000000ffff0c7224 */ /* 0x000fc400078e001d */
[----:B------:R-:W-:-:S05]  /*21bf0*/  IMAD.MOV.U32 R13, RZ, RZ, R28 ;  /* 0x000000ffff0d7224 */ /* 0x000fca00078e001c */
[----:B------:R0:W-:Y:S02]  /*21c00*/  STL.64 [R1+0x3ac0], R12 ;  /* 0x003ac00c01007387 */ /* 0x0001e40000100a00 */
[----:B0-----:R-:W-:Y:S02]  /*21c10*/  IMAD.MOV.U32 R12, RZ, RZ, R3 ;  /* 0x000000ffff0c7224 */ /* 0x001fe400078e0003 */
[----:B------:R-:W-:Y:S01]  /*21c20*/  IMAD.MOV.U32 R13, RZ, RZ, R2 ;  /* 0x000000ffff0d7224 */ /* 0x000fe200078e0002 */
[----:B---3--:R-:W-:-:S15]  /*21c30*/  HMMA.16816.F32 R8, R24, R20, R8 ;  /* 0x000000141808723c */ /* 0x008fde0000001808 */
[----:B------:R-:W-:-:S08]  /*21c40*/  NOP ;  /* 0x0000000000007918 */ /* 0x000fd00000000000 */
[----:B------:R-:W-:Y:S04]  /*21c50*/  STL.64 [R1+0x680], R8 ;  /* 0x0006800801007387 */ /* 0x000fe80000100a00 */
[----:B------:R0:W-:Y:S04]  /*21c60*/  STL.64 [R1+0x688], R10 ;  /* 0x0006880a01007387 */ /* 0x0001e80000100a00 */
[----:B0-----:R-:W3:Y:S04]  /*21c70*/  LDL.LU.64 R10, [R1+0x3b00] ;  /* 0x003b0000010a7983 */ /* 0x001ee80000300a00 */
[----:B------:R-:W2:Y:S04]  /*21c80*/  LDL.LU.64 R8, [R1+0x3af8] ;  /* 0x003af80001087983 */ /* 0x000ea80000300a00 */
[----:B------:R-:W-:Y:S04]  /*21c90*/  STL.64 [R1+0x3ad8], R12 ;  /* 0x003ad80c01007387 */ /* 0x000fe80000100a00 */
[----:B------:R-:W-:Y:S04]  /*21ca0*/  STL.64 [R1+0x3a30], R22 ;  /* 0x003a301601007387 */ /* 0x000fe80000100a00 */
[----:B------:R0:W-:Y:S04]  /*21cb0*/  STL.64 [R1+0x3a28], R20 ;  /* 0x003a281401007387 */ /* 0x0001e80000100a00 */
[----:B0-----:R-:W4:Y:S01]  /*21cc0*/  LDL.64 R20, [R1+0x70] ;  /* 0x0000700001147983 */ /* 0x001f220000100a00 */
[----:B---3--:R-:W-:-:S02]  /*21cd0*/  IMAD.MOV.U32 R12, RZ, RZ, R11 ;  /* 0x000000ffff0c7224 */ /* 0x008fc400078e000b */
[----:B------:R-:W-:Y:S02]  /*21ce0*/  IMAD.MOV.U32 R13, RZ, RZ, R10 ;  /* 0x000000ffff0d7224 */ /* 0x000fe400078e000a */
[C---:B--2---:R-:W-:Y:S06]  /*21cf0*/  HMMA.16816.F32 R8, R24.reuse, R8, R4 ;  /* 0x000000081808723c */ /* 0x044fec0000001804 */
[----:B----4-:R-:W-:-:S15]  /*21d00*/  HMMA.16816.F32 R16, R24, R20, R16 ;  /* 0x000000141810723c */ /* 0x010fde0000001810 */
[----:B------:R-:W-:-:S08]  /*21d10*/  NOP ;  /* 0x0000000000007918 */ /* 0x000fd00000000000 */
[----:B------:R0:W-:Y:S04]  /*21d20*/  STL.64 [R1+0x670], R16 ;  /* 0x0006701001007387 */ /* 0x0001e80000100a00 */
[----:B------:R-:W-:Y:S04]  /*21d30*/  STL.64 [R1+0x678], R18 ;  /* 0x0006781201007387 */ /* 0x000fe80000100a00 */
[----:B0-----:R-:W2:Y:S04]  /*21d40*/  LDL.LU.64 R16, [R1+0x3af0] ;  /* 0x003af00001107983 */ /* 0x001ea80000300a00 */
[----:B------:R-:W2:Y:S04]  /*21d50*/  LDL.LU.64 R4, [R1+0x650] ;  /* 0x0006500001047983 */ /* 0x000ea80000300a00 */
[----:B------:R-:W2:Y:S04]  /*21d60*/  LDL.LU.64 R6, [R1+0x658] ;  /* 0x0006580001067983 */ /* 0x000ea80000300a00 */
[----:B------:R0:W-:Y:S04]  /*21d70*/  STL.64 [R1+0x660], R8 ;  /* 0x0006600801007387 */ /* 0x0001e80000100a00 */
[----:B------:R1:W-:Y:S04]  /*21d80*/  STL.64 [R1+0x668], R10 ;  /* 0x0006680a01007387 */ /* 0x0003e80000100a00 */
[----:B0-----:R-:W3:Y:S04]  /*21d90*/  LDL.LU.64 R8, [R1+0x5f0] ;  /* 0x0005f00001087983 */ /* 0x001ee80000300a00 */
[----:B-1----:R-:W4:Y:S04]  /*21da0*/  LDL.LU.64 R10, [R1+0x5f8] ;  /* 0x0005f800010a7983 */ /* 0x002f280000300a00 */
[----:B----4-:R-:W-:Y:S04]  /*21db0*/  STL.64 [R1+0x3a88], R10 ;  /* 0x003a880a01007387 */ /* 0x010fe80000100a00 */
[----:B---3--:R0:W-:Y:S04]  /*21dc0*/  STL.64 [R1+0x3a80], R8 ;  /* 0x003a800801007387 */ /* 0x0081e80000100a00 */
[----:B0-----:R-:W3:Y:S04]  /*21dd0*/  LDL.LU.64 R8, [R1+0x600] ;  /* 0x0006000001087983 */ /* 0x001ee80000300a00 */
[----:B------:R-:W4:Y:S04]  /*21de0*/  LDL.LU.64 R10, [R1+0x608] ;  /* 0x00060800010a7983 */ /* 0x000f280000300a00 */
[----:B----4-:R-:W-:Y:S04]  /*21df0*/  STL.64 [R1+0x3aa0], R10 ;  /* 0x003aa00a01007387 */ /* 0x010fe80000100a00 */
[----:B---3--:R0:W-:Y:S04]  /*21e00*/  STL.64 [R1+0x3a98], R8 ;  /* 0x003a980801007387 */ /* 0x0081e80000100a00 */
[----:B0-----:R-:W3:Y:S04]  /*21e10*/  LDL.LU.64 R8, [R1+0x610] ;  /* 0x0006100001087983 */ /* 0x001ee80000300a00 */
[----:B------:R-:W4:Y:S04]  /*21e20*/  LDL.LU.64 R10, [R1+0x618] ;  /* 0x00061800010a7983 */ /* 0x000f280000300a00 */
        /* <DEDUP_REMOVED lines=17> */
[----:B------:R0:W-:Y:S04]  /*21f40*/  STL.64 [R1+0x650], R16 ;  /* 0x0006501001007387 */ /* 0x0001e80000100a00 */
[----:B------:R1:W-:Y:S04]  /*21f50*/  STL.64 [R1+0x658], R18 ;  /* 0x0006581201007387 */ /* 0x0003e80000100a00 */
[----:B0-----:R-:W4:Y:S04]  /*21f60*/  LDL.LU.64 R16, [R1+0x220] ;  /* 0x0002200001107983 */ /* 0x001f280000300a00 */
[----:B-1----:R-:W4:Y:S04]  /*21f70*/  LDL.LU.64 R18, [R1+0x228] ;  /* 0x0002280001127983 */ /* 0x002f280000300a00 */
[----:B------:R-:W2:Y:S04]  /*21f80*/  LDL.LU.64 R20, [R1+0x1e0] ;  /* 0x0001e00001147983 */ /* 0x000ea80000300a00 */
[----:B------:R-:W3:Y:S04]  /*21f90*/  LDL.LU.64 R22, [R1+0x1e8] ;  /* 0x0001e80001167983 */ /* 0x000ee80000300a00 */
[----:B---3--:R-:W-:Y:S04]  /*21fa0*/  STL.64 [R1+0x3a40], R22 ;  /* 0x003a401601007387 */ /* 0x008fe80000100a00 */
[----:B--2---:R0:W-:Y:S02]  /*21fb0*/  STL.64 [R1+0x3a38], R20 ;  /* 0x003a381401007387 */ /* 0x0041e40000100a00 */
[----:B0-----:R-:W-:-:S02]  /*21fc0*/  IMAD.MOV.U32 R20, RZ, RZ, R15 ;  /* 0x000000ffff147224 */ /* 0x001fc400078e000f */
[----:B------:R-:W-:Y:S02]  /*21fd0*/  IMAD.MOV.U32 R21, RZ, RZ, R14 ;  /* 0x000000ffff157224 */ /* 0x000fe400078e000e */
[----:B------:R-:W-:Y:S01]  /*21fe0*/  HMMA.16816.F32 R12, R24, R12, R8 ;  /* 0x0000000c180c723c */ /* 0x000fe20000001808 */
[----:B------:R-:W2:Y:S04]  /*21ff0*/  LDL.LU.64 R10, [R1+0x3ae8] ;  /* 0x003ae800010a7983 */ /* 0x000ea80000300a00 */
[----:B------:R-:W2:-:S15]  /*22000*/  LDL.LU.64 R8, [R1+0x3ae0] ;  /* 0x003ae00001087983 */ /* 0x000e9e0000300a00 */
[----:B------:R-:W-:-:S03]  /*22010*/  NOP ;  /* 0x0000000000007918 */ /* 0x000fc60000000000 */
[----:B------:R0:W-:Y:S04]  /*22020*/  STL.64 [R1+0x640], R12 ;  /* 0x0006400c01007387 */ /* 0x0001e80000100a00 */
[----:B------:R2:W-:Y:S04]  /*22030*/  STL.64 [R1+0x648], R14 ;  /* 0x0006480e01007387 */ /* 0x0005e80000100a00 */
[----:B0-----:R-:W2:Y:S02]  /*22040*/  LDL.LU.64 R12, [R1+0x3ad8] ;  /* 0x003ad800010c7983 */ /* 0x001ea40000300a00 */
[----:B--2---:R-:W-:Y:S02]  /*22050*/  HMMA.16816.F32 R12, R24, R12, R8 ;  /* 0x0000000c180c723c */ /* 0x004fe40000001808 */
[----:B------:R-:W2:Y:S04]  /*22060*/  LDL.LU.64 R10, [R1+0x3ad0] ;  /* 0x003ad000010a7983 */ /* 0x000ea80000300a00 */
[----:B------:R-:W2:-:S15]  /*22070*/  LDL.LU.64 R8, [R1+0x3ac8] ;  /* 0x003ac80001087983 */ /* 0x000e9e0000300a00 */
[----:B------:R-:W-:-:S02]  /*22080*/  NOP ;  /* 0x0000000000007918 */ /* 0x000fc40000000000 */
        /* <DEDUP_REMOVED lines=21> */
[----:B------:R-:W-:Y:S04]  /*221e0*/  STL.64 [R1+0x600], R12 ;  /* 0x0006000c01007387 */ /* 0x000fe80000100a00 */
[----:B------:R0:W-:Y:S04]  /*221f0*/  STL.64 [R1+0x608], R14 ;  /* 0x0006080e01007387 */ /* 0x0001e80000100a00 */
[----:B0-----:R-:W3:Y:S04]  /*22200*/  LDL.LU.64 R14, [R1+0x3a78] ;  /* 0x003a7800010e7983 */ /* 0x001ee80000300a00 */
[----:B------:R-:W2:Y:S02]  /*22210*/  LDL.LU.64 R12, [R1+0x3a70] ;  /* 0x003a7000010c7983 */ /* 0x000ea40000300a00 */
[----:B--2---:R-:W-:-:S15]  /*22220*/  HMMA.16816.F32 R8, R24, R12, R8 ;  /* 0x0000000c1808723c */ /* 0x004fde0000001808 */
[----:B------:R-:W-:-:S08]  /*22230*/  NOP ;  /* 0x0000000000007918 */ /* 0x000fd00000000000 */
[----:B------:R0:W-:Y:S04]  /*22240*/  STL.64 [R1+0x5f0], R8 ;  /* 0x0005f00801007387 */ /* 0x0001e80000100a00 */
[----:B------:R-:W-:Y:S04]  /*22250*/  STL.64 [R1+0x5f8], R10 ;  /* 0x0005f80a01007387 */ /* 0x000fe80000100a00 */
[----:B0-----:R-:W2:Y:S04]  /*22260*/  LDL.LU.64 R8, [R1+0x3a68] ;  /* 0x003a680001087983 */ /* 0x001ea80000300a00 */
[----:B---3--:R-:W-:Y:S04]  /*22270*/  STL.64 [R1+0x39b8], R14 ;  /* 0x0039b80e01007387 */ /* 0x008fe80000100a00 */
[----:B------:R0:W-:Y:S04]  /*22280*/  STL.64 [R1+0x39b0], R12 ;  /* 0x0039b00c01007387 */ /* 0x0001e80000100a00 */
[----:B0-----:R-:W3:Y:S01]  /*22290*/  LDL.64 R12, [R1+0x90] ;  /* 0x00009000010c7983 */ /* 0x001ee20000100a00 */
[----:B--2---:R-:W-:Y:S03]  /*222a0*/  HMMA.16816.F32 R4, R24, R8, R4 ;  /* 0x000000081804723c */ /* 0x004fe60000001804 */
[----:B---3--:R0:W-:Y:S04]  /*222b0*/  STL.64 [R1+0x3a48], R12 ;  /* 0x003a480c01007387 */ /* 0x0081e80000100a00 */
[----:B0-----:R-:W2:Y:S04]  /*222c0*/  LDL.LU.64 R12, [R1+0x1010] ;  /* 0x00101000010c7983 */ /* 0x001ea80000300a00 */
[----:B------:R-:W2:-:S12]  /*222d0*/  LDL.LU.64 R14, [R1+0x1018] ;  /* 0x00101800010e7983 */ /* 0x000e980000300a00 */
[----:B------:R0:W-:Y:S04]  /*222e0*/  STL.64 [R1+0x5e0], R4 ;  /* 0x0005e00401007387 */ /* 0x0001e80000100a00 */
[----:B------:R-:W-:Y:S04]  /*222f0*/  STL.64 [R1+0x5e8], R6 ;  /* 0x0005e80601007387 */ /* 0x000fe80000100a00 */
[----:B0-----:R-:W4:Y:S02]  /*22300*/  LDL.LU.64 R4, [R1+0x3a60] ;  /* 0x003a600001047983 */ /* 0x001f240000300a00 */
[----:B----4-:R-:W-:Y:S02]  /*22310*/  HMMA.16816.F32 R24, R24, R4, R16 ;  /* 0x000000041818723c */ /* 0x010fe40000001810 */
[----:B------:R-:W2:Y:S04]  /*22320*/  LDL.LU.64 R18, [R1+0x3a58] ;  /* 0x003a580001127983 */ /* 0x000ea80000300a00 */
[----:B------:R-:W2:-:S15]  /*22330*/  LDL.LU.64 R16, [R1+0x3a50] ;  /* 0x003a500001107983 */ /* 0x000e9e0000300a00 */
[----:B------:R-:W-:-:S02]  /*22340*/  NOP ;  /* 0x0000000000007918 */ /* 0x000fc40000000000 */
[----:B------:R0:W-:Y:S04]  /*22350*/  STL.64 [R1+0x220], R24 ;  /* 0x0002201801007387 */ /* 0x0001e80000100a00 */
[----:B------:R-:W-:Y:S04]  /*22360*/  STL.64 [R1+0x228], R26 ;  /* 0x0002281a01007387 */ /* 0x000fe80000100a00 */
[----:B0-----:R-:W3:Y:S04]  /*22370*/  LDL.64 R24, [R1+0xb0] ;  /* 0x0000b00001187983 */ /* 0x001ee80000100a00 */
[----:B------:R0:W-:Y:S04]  /*22380*/  STL.64 [R1+0x3a20], R4 ;  /* 0x003a200401007387 */ /* 0x0001e80000100a00 */
[----:B0-----:R-:W4:Y:S04]  /*22390*/  LDL.LU.64 R4, [R1+0x320] ;  /* 0x0003200001047983 */ /* 0x001f280000300a00 */
[----:B------:R-:W4:Y:S01]  /*223a0*/  LDL.LU.64 R6, [R1+0x328] ;  /* 0x0003280001067983 */ /* 0x000f220000300a00 */
[----:B--2---:R-:W-:Y:S03]  /*223b0*/  HMMA.16816.F32 R20, R16, R20, R12 ;  /* 0x000000141014723c */ /* 0x004fe6000000180c */
[----:B------:R-:W4:-:S15]  /*223c0*/  LDL.LU.64 R12, [R1+0x3a48] ;  /* 0x003a4800010c7983 */ /* 0x000f1e0000300a00 */
[----:B------:R-:W-:-:S05]  /*223d0*/  NOP ;  /* 0x0000000000007918 */ /* 0x000fca0000000000 */
[----:B------:R-:W-:Y:S04]  /*223e0*/  STL.64 [R1+0x1010], R20 ;  /* 0x0010101401007387 */ /* 0x000fe80000100a00 */
[----:B------:R0:W-:Y:S04]  /*223f0*/  STL.64 [R1+0x1018], R22 ;  /* 0x0010181601007387 */ /* 0x0001e80000100a00 */
[----:B0-----:R-:W2:Y:S04]  /*22400*/  LDL.LU.64 R22, [R1+0x3a40] ;  /* 0x003a400001167983 */ /* 0x001ea80000300a00 */
[----:B------:R-:W2:Y:S01]  /*22410*/  LDL.LU.64 R20, [R1+0x3a38] ;  /* 0x003a380001147983 */ /* 0x000ea20000300a00 */
[----:B---3--:R-:W-:-:S02]  /*22420*/  IMAD.MOV.U32 R11, RZ, RZ, R24 ;  /* 0x000000ffff0b7224 */ /* 0x008fc400078e0018 */
[----:B------:R-:W-:Y:S01]  /*22430*/  IMAD.MOV.U32 R10, RZ, RZ, R25 ;  /* 0x000000ffff0a7224 */ /* 0x000fe200078e0019 */
[----:B--2---:R-:W-:Y:S01]  /*22440*/  HMMA.16816.F32 R20, R16, R24, R20 ;  /* 0x000000181014723c */ /* 0x004fe20000001814 */
[----:B------:R-:W0:-:S15]  /*22450*/  LDSM.16.MT88.4 R24, [R0+UR5] ;  /* 0x000000050018783b */ /* 0x000e1e0008004200 */
[----:B------:R-:W-:-:S07]  /*22460*/  NOP ;  /* 0x0000000000007918 */ /* 0x000fce0000000000 */
[----:B------:R-:W-:Y:S04]  /*22470*/  STL.64 [R1+0x1e0], R20 ;  /* 0x0001e01401007387 */ /* 0x000fe80000100a00 */
[----:B------:R1:W-:Y:S04]  /*22480*/  STL.64 [R1+0x1e8], R22 ;  /* 0x0001e81601007387 */ /* 0x0003e80000100a00 */
[----:B-1----:R-:W2:Y:S04]  /*22490*/  LDL.LU.64 R22, [R1+0x3a30] ;  /* 0x003a300001167983 */ /* 0x002ea80000300a00 */
[----:B------:R-:W3:Y:S04]  /*224a0*/  LDL.LU.64 R20, [R1+0x3a28] ;  /* 0x003a280001147983 */ /* 0x000ee80000300a00 */
[----:B------:R-:W-:Y:S04]  /*224b0*/  STL.64 [R1+0x39c8], R10 ;  /* 0x0039c80a01007387 */ /* 0x000fe80000100a00 */
[----:B------:R-:W-:Y:S04]  /*224c0*/  STL.64 [R1+0x39c0], R8 ;  /* 0x0039c00801007387 */ /* 0x000fe80000100a00 */
[----:B0-----:R-:W-:Y:S04]  /*224d0*/  STL.64 [R1+0x3998], R26 ;  /* 0x0039981a01007387 */ /* 0x001fe80000100a00 */
[----:B------:R0:W-:Y:S04]  /*224e0*/  STL.64 [R1+0x3990], R24 ;  /* 0x0039901801007387 */ /* 0x0001e80000100a00 */
[----:B0-----:R-:W3:Y:S04]  /*224f0*/  LDL.LU.64 R24, [R1+0x330] ;  /* 0x0003300001187983 */ /* 0x001ee80000300a00 */
[----:B------:R-:W3:Y:S01]  /*22500*/  LDL.LU.64 R26, [R1+0x338] ;  /* 0x00033800011a7983 */ /* 0x000ee20000300a00 */
[----:B----4-:R-:W-:Y:S06]  /*22510*/  HMMA.16816.F32 R4, R16, R12, R4 ;  /* 0x0000000c1004723c */ /* 0x010fec0000001804 */
[----:B------:R-:W-:-:S02]  /*22520*/  IMAD.MOV.U32 R29, RZ, RZ, R12 ;  /* 0x000000ffff1d7224 */ /* 0x000fc400078e000c */
[----:B------:R-:W-:Y:S02]  /*22530*/  IMAD.MOV.U32 R28, RZ, RZ, R13 ;  /* 0x000000ffff1c7224 */ /* 0x000fe400078e000d */
[----:B--2---:R-:W-:Y:S02]  /*22540*/  IMAD.MOV.U32 R8, RZ, RZ, R23 ;  /* 0x000000ffff087224 */ /* 0x004fe400078e0017 */
[----:B------:R-:W-:-:S07]  /*22550*/  IMAD.MOV.U32 R9, RZ, RZ, R22 ;  /* 0x000000ffff097224 */ /* 0x000fce00078e0016 */
[----:B---3--:R-:W-:-:S15]  /*22560*/  HMMA.16816.F32 R8, R16, R8, R24 ;  /* 0x000000081008723c */ /* 0x008fde0000001818 */
[----:B------:R-:W-:-:S08]  /*22570*/  NOP ;  /* 0x0000000000007918 */ /* 0x000fd00000000000 */
[----:B------:R-:W-:Y:S04]  /*22580*/  STL.64 [R1+0x330], R8 ;  /* 0x0003300801007387 */ /* 0x000fe80000100a00 */
[----:B------:R-:W-:Y:S04]  /*22590*/  STL.64 [R1+0x338], R10 ;  /* 0x0003380a01007387 */ /* 0x000fe80000100a00 */
[----:B------:R0:W-:Y:S04]  /*225a0*/  STL.64 [R1+0x320], R4 ;  /* 0x0003200401007387 */ /* 0x0001e80000100a00 */
[----:B------:R1:W-:Y:S04]  /*225b0*/  STL.64 [R1+0x328], R6 ;  /* 0x0003280601007387 */ /* 0x0003e80000100a00 */
[----:B0-----:R-:W2:Y:S04]  /*225c0*/  LDL.LU.64 R4, [R1+0x310] ;  /* 0x0003100001047983 */ /* 0x001ea80000300a00 */
[----:B-1----:R-:W2:Y:S04]  /*225d0*/  LDL.LU.64 R6, [R1+0x318] ;  /* 0x0003180001067983 */ /* 0x002ea80000300a00 */
[----:B------:R-:W3:Y:S04]  /*225e0*/  LDL.64 R12, [R1+0x50] ;  /* 0x00005000010c7983 */ /* 0x000ee80000100a00 */
[----:B---3--:R-:W-:Y:S04]  /*225f0*/  STL.64 [R1+0x3a10], R12 ;  /* 0x003a100c01007387 */ /* 0x008fe80000100a00 */
[----:B------:R-:W3:Y:S04]  /*22600*/  LDL.64 R8, [R1+0x10] ;  /* 0x0000100001087983 */ /* 0x000ee80000100a00 */
[----:B---3--:R0:W-:Y:S04]  /*22610*/  STL.64 [R1+0x39d0], R8 ;  /* 0x0039d00801007387 */ /* 0x0081e80000100a00 */
[----:B0-----:R-:W3:Y:S04]  /*22620*/  LDL.64 R8, [R1+0x20] ;  /* 0x0000200001087983 */ /* 0x001ee80000100a00 */
[----:B---3--:R0:W-:Y:S04]  /*22630*/  STL.64 [R1+0x39e0], R8 ;  /* 0x0039e00801007387 */ /* 0x0081e80000100a00 */
[----:B0-----:R-:W3:Y:S04]  /*22640*/  LDL.64 R8, [R1+0x30] ;  /* 0x0000300001087983 */ /* 0x001ee80000100a00 */
[----:B---3--:R0:W-:Y:S04]  /*22650*/  STL.64 [R1+0x39f8], R8 ;  /* 0x0039f80801007387 */ /* 0x0081e80000100a00 */
[----:B0-----:R-:W3:Y:S01]  /*22660*/  LDL.64 R8, [R1+0x40] ;  /* 0x0000400001087983 */ /* 0x001ee20000100a00 */
[----:B--2---:R-:W-:Y:S03]  /*22670*/  HMMA.16816.F32 R4, R16, R20, R4 ;  /* 0x000000141004723c */ /* 0x004fe60000001804 */
[----:B---3--:R0:W-:Y:S04]  /*22680*/  STL.64 [R1+0x3a18], R8 ;  /* 0x003a180801007387 */ /* 0x0081e80000100a00 */
[----:B0-----:R-:W2:Y:S04]  /*22690*/  LDL.LU.64 R8, [R1+0xd00] ;  /* 0x000d000001087983 */ /* 0x001ea80000300a00 */
[----:B------:R-:W2:Y:S04]  /*226a0*/  LDL.LU.64 R10, [R1+0xd08] ;  /* 0x000d0800010a7983 */ /* 0x000ea80000300a00 */
[----:B------:R-:W3:Y:S04]  /*226b0*/  LDL.64 R24, [R1] ;  /* 0x0000000001187983 */ /* 0x000ee80000100a00 */
[----:B---3--:R0:W-:Y:S04]  /*226c0*/  STL.64 [R1+0x39d8], R24 ;  /* 0x0039d81801007387 */ /* 0x0081e80000100a00 */
[----:B0-----:R-:W3:Y:S04]  /*226d0*/  LDL.64 R24, [R1+0x60] ;  /* 0x0000600001187983 */ /* 0x001ee80000100a00 */
[----:B------:R-:W-:Y:S04]  /*226e0*/  STL [R1+0x3960], R28 ;  /* 0x0039601c01007387 */ /* 0x000fe80000100800 */
[----:B------:R-:W-:Y:S04]  /*226f0*/  STL [R1+0x395c], R29 ;  /* 0x00395c1d01007387 */ /* 0x000fe80000100800 */
[----:B------:R0:W-:Y:S04]  /*22700*/  STL.64 [R1+0x310], R4 ;  /* 0x0003100401007387 */ /* 0x0001e80000100a00 */
[----:B------:R1:W-:Y:S04]  /*22710*/  STL.64 [R1+0x318], R6 ;  /* 0x0003180601007387 */ /* 0x0003e80000100a00 */
[----:B0-----:R-:W4:Y:S01]  /*22720*/  LDL.LU.64 R4, [R1+0x3a20] ;  /* 0x003a200001047983 */ /* 0x001f220000300a00 */
[----:B-1----:R-:W-:-:S02]  /*22730*/  IMAD.MOV.U32 R7, RZ, RZ, R20 ;  /* 0x000000ffff077224 */ /* 0x002fc400078e0014 */
[----:B------:R-:W-:Y:S02]  /*22740*/  IMAD.MOV.U32 R6, RZ, RZ, R21 ;  /* 0x000000ffff067224 */ /* 0x000fe400078e0015 */
[----:B------:R-:W0:Y:S04]  /*22750*/  LDSM.16.MT88.4 R20, [R0+UR5+0x80] ;  /* 0x000080050014783b */ /* 0x000e280008004200 */
[----:B------:R-:W-:Y:S04]  /*22760*/  STL.64 [R1+0x39a8], R6 ;  /* 0x0039a80601007387 */ /* 0x000fe80000100a00 */
[----:B----4-:R1:W-:Y:S04]  /*22770*/  STL.64 [R1+0x39a0], R4 ;  /* 0x0039a00401007387 */ /* 0x0103e80000100a00 */
[----:B-1----:R-:W4:Y:S04]  /*22780*/  LDL.LU.64 R4, [R1+0xce0] ;  /* 0x000ce00001047983 */ /* 0x002f280000300a00 */
[----:B------:R-:W4:Y:S04]  /*22790*/  LDL.LU.64 R6, [R1+0xce8] ;  /* 0x000ce80001067983 */ /* 0x000f280000300a00 */
[----:B------:R-:W-:Y:S04]  /*227a0*/  STL [R1+0x3958], R0 ;  /* 0x0039580001007387 */ /* 0x000fe80000100800 */
[----:B0-----:R-:W-:Y:S04]  /*227b0*/  STL.64 [R1+0x3870], R22 ;  /* 0x0038701601007387 */ /* 0x001fe80000100a00 */
[----:B------:R0:W-:Y:S04]  /*227c0*/  STL.64 [R1+0x3868], R20 ;  /* 0x0038681401007387 */ /* 0x0001e80000100a00 */
[----:B0-----:R-:W3:Y:S04]  /*227d0*/  LDL.LU.64 R20, [R1+0xcf0] ;  /* 0x000cf00001147983 */ /* 0x001ee80000300a00 */
[----:B------:R-:W3:Y:S01]  /*227e0*/  LDL.LU.64 R22, [R1+0xcf8] ;  /* 0x000cf80001167983 */ /* 0x000ee20000300a00 */
[----:B------:R-:W-:-:S02]  /*227f0*/  IMAD.MOV.U32 R12, RZ, RZ, R3 ;  /* 0x000000ffff0c7224 */ /* 0x000fc400078e0003 */
[----:B------:R-:W-:-:S07]  /*22800*/  IMAD.MOV.U32 R13, RZ, RZ, R2 ;  /* 0x000000ffff0d7224 */ /* 0x000fce00078e0002 */
[----:B--2---:R-:W-:Y:S01]  /*22810*/  HMMA.16816.F32 R12, R16, R12, R8 ;  /* 0x0000000c100c723c */ /* 0x004fe20000001808 */
[----:B------:R-:W2:-:S15]  /*22820*/  LDL.LU.64 R8, [R1+0x3a18] ;  /* 0x003a180001087983 */ /* 0x000e9e0000300a00 */
[----:B------:R-:W-:-:S07]  /*22830*/  NOP ;  /* 0x0000000000007918 */ /* 0x000fce0000000000 */
[----:B------:R0:W-:Y:S04]  /*22840*/  STL.64 [R1+0xd00], R12 ;  /* 0x000d000c01007387 */ /* 0x0001e80000100a00 */
[----:B------:R-:W-:Y:S04]  /*22850*/  STL.64 [R1+0xd08], R14 ;  /* 0x000d080e01007387 */ /* 0x000fe80000100a00 */
[----:B0-----:R-:W4:Y:S01]  /*22860*/  LDL.LU.64 R12, [R1+0x3a10] ;  /* 0x003a1000010c7983 */ /* 0x001f220000300a00 */
[----:B---3--:R-:W-:-:S15]  /*22870*/  HMMA.16816.F32 R20, R16, R24, R20 ;  /* 0x000000181014723c */ /* 0x008fde0000001814 */
[----:B------:R-:W-:-:S08]  /*22880*/  NOP ;  /* 0x0000000000007918 */ /* 0x000fd00000000000 */
[----:B------:R0:W-:Y:S04]  /*22890*/  STL.64 [R1+0xcf0], R20 ;  /* 0x000cf01401007387 */ /* 0x0001e80000100a00 */
[----:B------:R-:W-:Y:S01]  /*228a0*/  STL.64 [R1+0xcf8], R22 ;  /* 0x000cf81601007387 */ /* 0x000fe20000100a00 */
[----:B0-----:R-:W-:Y:S02]  /*228b0*/  IMAD.MOV.U32 R21, RZ, RZ, R24 ;  /* 0x000000ffff157224 */ /* 0x001fe400078e0018 */
[----:B------:R-:W-:Y:S02]  /*228c0*/  IMAD.MOV.U32 R20, RZ, RZ, R25 ;  /* 0x000000ffff147224 */ /* 0x000fe400078e0019 */
[----:B------:R-:W3:Y:S04]  /*228d0*/  LDL.LU.64 R24, [R1+0xcb0] ;  /* 0x000cb00001187983 */ /* 0x000ee80000300a00 */
[----:B------:R-:W2:Y:S04]  /*228e0*/  LDL.LU.64 R26, [R1+0xcb8] ;  /* 0x000cb800011a7983 */ /* 0x000ea80000300a00 */
[----:B--2---:R-:W-:Y:S04]  /*228f0*/  STL.64 [R1+0x39f0], R26 ;  /* 0x0039f01a01007387 */ /* 0x004fe80000100a00 */
[----:B---3--:R0:W-:Y:S04]  /*22900*/  STL.64 [R1+0x39e8], R24 ;  /* 0x0039e81801007387 */ /* 0x0081e80000100a00 */
[----:B0-----:R-:W2:Y:S04]  /*22910*/  LDL.LU.64 R24, [R1+0xcc0] ;  /* 0x000cc00001187983 */ /* 0x001ea80000300a00 */
[----:B------:R-:W3:Y:S01]  /*22920*/  LDL.LU.64 R26, [R1+0xcc8] ;  /* 0x000cc800011a7983 */ /* 0x000ee20000300a00 */
[----:B----4-:R-:W-:Y:S03]  /*22930*/  HMMA.16816.F32 R4, R16, R12, R4 ;  /* 0x0000000c1004723c */ /* 0x010fe60000001804 */
[----:B---3--:R-:W-:Y:S04]  /*22940*/  STL.64 [R1+0x3a08], R26 ;  /* 0x003a081a01007387 */ /* 0x008fe80000100a00 */
[----:B--2---:R0:W-:Y:S04]  /*22950*/  STL.64 [R1+0x3a00], R24 ;  /* 0x003a001801007387 */ /* 0x0041e80000100a00 */
[----:B0-----:R-:W2:Y:S04]  /*22960*/  LDL.LU.64 R24, [R1+0xcd0] ;  /* 0x000cd00001187983 */ /* 0x001ea80000300a00 */
[----:B------:R-:W2:Y:S08]  /*22970*/  LDL.LU.64 R26, [R1+0xcd8] ;  /* 0x000cd800011a7983 */ /* 0x000eb00000300a00 */
[----:B------:R0:W-:Y:S01]  /*22980*/  STL.64 [R1+0xce0], R4 ;  /* 0x000ce00401007387 */ /* 0x0001e20000100a00 */
[----:B------:R-:W-:-:S02]  /*22990*/  IMAD.MOV.U32 R23, RZ, RZ, R12 ;  /* 0x000000ffff177224 */ /* 0x000fc400078e000c */
[----:B------:R-:W-:Y:S01]  /*229a0*/  IMAD.MOV.U32 R22, RZ, RZ, R13 ;  /* 0x000000ffff167224 */ /* 0x000fe200078e000d */
[----:B------:R1:W-:Y:S04]  /*229b0*/  STL.64 [R1+0xce8], R6 ;  /* 0x000ce80601007387 */ /* 0x0003e80000100a00 */
[----:B------:R-:W3:Y:S04]  /*229c0*/  LDL.LU.64 R12, [R1+0xc90] ;  /* 0x000c9000010c7983 */ /* 0x000ee80000300a00 */
[----:B------:R-:W3:Y:S04]  /*229d0*/  LDL.LU.64 R14, [R1+0xc98] ;  /* 0x000c9800010e7983 */ /* 0x000ee80000300a00 */
[----:B0-----:R-:W4:Y:S04]  /*229e0*/  LDL.LU.64 R4, [R1+0xc80] ;  /* 0x000c800001047983 */ /* 0x001f280000300a00 */
[----:B-1----:R-:W4:Y:S04]  /*229f0*/  LDL.LU.64 R6, [R1+0xc88] ;  /* 0x000c880001067983 */ /* 0x002f280000300a00 */
[----:B------:R-:W-:Y:S04]  /*22a00*/  STL.64 [R1+0x3970], R22 ;  /* 0x0039701601007387 */ /* 0x000fe80000100a00 */
[----:B------:R0:W-:Y:S01]  /*22a10*/  STL.64 [R1+0x3968], R20 ;  /* 0x0039681401007387 */ /* 0x0001e20000100a00 */
[----:B------:R-:W-:-:S03]  /*22a20*/  IMAD.MOV.U32 R0, RZ, RZ, R9 ;  /* 0x000000ffff007224 */ /* 0x000fc600078e0009 */
[----:B0-----:R-:W3:Y:S04]  /*22a30*/  LDL.LU.64 R20, [R1+0xca0] ;  /* 0x000ca00001147983 */ /* 0x001ee80000300a00 */
[----:B------:R-:W3:Y:S01]  /*22a40*/  LDL.LU.64 R22, [R1+0xca8] ;  /* 0x000ca80001167983 */ /* 0x000ee20000300a00 */
[----:B--2---:R-:W-:-:S15]  /*22a50*/  HMMA.16816.F32 R24, R16, R8, R24 ;  /* 0x000000081018723c */ /* 0x004fde0000001818 */
[----:B------:R-:W-:-:S08]  /*22a60*/  NOP ;  /* 0x0000000000007918 */ /* 0x000fd00000000000 */
[----:B------:R-:W-:Y:S04]  /*22a70*/  STL.64 [R1+0xcd0], R24 ;  /* 0x000cd01801007387 */ /* 0x000fe80000100a00 */
[----:B------:R0:W-:Y:S04]  /*22a80*/  STL.64 [R1+0xcd8], R26 ;  /* 0x000cd81a01007387 */ /* 0x0001e80000100a00 */
[----:B0-----:R-:W2:Y:S04]  /*22a90*/  LDL.LU.64 R26, [R1+0x3a08] ;  /* 0x003a0800011a7983 */ /* 0x001ea80000300a00 */
[----:B------:R-:W2:Y:S04]  /*22aa0*/  LDL.LU.64 R24, [R1+0x3a00] ;  /* 0x003a000001187983 */ /* 0x000ea80000300a00 */
[----:B------:R-:W2:Y:S02]  /*22ab0*/  LDL.LU.64 R8, [R1+0x39f8] ;  /* 0x0039f80001087983 */ /* 0x000ea40000300a00 */
[----:B--2---:R-:W-:Y:S06]  /*22ac0*/  HMMA.16816.F32 R24, R16, R8, R24 ;  /* 0x000000081018723c */ /* 0x004fec0000001818 */
[----:B------:R-:W-:-:S02]  /*22ad0*/  IMAD.MOV.U32 R28, RZ, RZ, R8 ;  /* 0x000000ffff1c7224 */ /* 0x000fc400078e0008 */
[----:B------:R-:W-:-:S15]  /*22ae0*/  IMAD.MOV.U32 R29, RZ, RZ, R9 ;  /* 0x000000ffff1d7224 */ /* 0x000fde00078e0009 */
        /* <DEDUP_REMOVED lines=8> */
[----:B------:R0:W-:Y:S04]  /*22b70*/  STL.64 [R1+0xcb0], R24 ;  /* 0x000cb01801007387 */ /* 0x0001e80000100a00 */
[----:B------:R-:W-:Y:S04]  /*22b80*/  STL.64 [R1+0xcb8], R26 ;  /* 0x000cb81a01007387 */ /* 0x000fe80000100a00 */
[----:B0-----:R-:W2:Y:S04]  /*22b90*/  LDL.LU.64 R24, [R1+0x39d8] ;  /* 0x0039d80001187983 */ /* 0x001ea80000300a00 */
[----:B------:R-:W3:Y:S02]  /*22ba0*/  LDL.LU.64 R8, [R1+0x39d0] ;  /* 0x0039d00001087983 */ /* 0x000ee40000300a00 */
[C---:B---3--:R-:W-:Y:S06]  /*22bb0*/  HMMA.16816.F32 R20, R16.reuse, R8, R20 ;  /* 0x000000081014723c */ /* 0x048fec0000001814 */
[----:B--2---:R-:W-:-:S15]  /*22bc0*/  HMMA.16816.F32 R12, R16, R24, R12 ;  /* 0x00000018100c723c */ /* 0x004fde000000180c */
[----:B------:R-:W-:-:S02]  /*22bd0*/  NOP ;  /* 0x0000000000007918 */ /* 0x000fc40000000000 */
[----:B------:R0:W-:Y:S04]  /*22be0*/  STL.64 [R1+0xca0], R20 ;  /* 0x000ca01401007387 */ /* 0x0001e80000100a00 */
[----:B------:R-:W-:Y:S04]  /*22bf0*/  STL.64 [R1+0xca8], R22 ;  /* 0x000ca81601007387 */ /* 0x000fe80000100a00 */
[----:B------:R-:W2:Y:S01]  /*22c00*/  LDL.LU.64 R10, [R1+0x39c8] ;  /* 0x0039c800010a7983 */ /* 0x000ea20000300a00 */
[----:B0-----:R-:W-:Y:S02]  /*22c10*/  IMAD.MOV.U32 R21, RZ, RZ, R8 ;  /* 0x000000ffff157224 */ /* 0x001fe400078e0008 */
[----:B------:R-:W-:-:S02]  /*22c20*/  IMAD.MOV.U32 R20, RZ, RZ, R9 ;  /* 0x000000ffff147224 */ /* 0x000fc400078e0009 */
[----:B------:R-:W3:Y:S04]  /*22c30*/  LDL.LU.64 R8, [R1+0x39c0] ;  /* 0x0039c00001087983 */ /* 0x000ee80000300a00 */
[----:B------:R-:W-:Y:S04]  /*22c40*/  STL.64 [R1+0xc90], R12 ;  /* 0x000c900c01007387 */ /* 0x000fe80000100a00 */
[----:B------:R0:W-:Y:S04]  /*22c50*/  STL.64 [R1+0xc98], R14 ;  /* 0x000c980e01007387 */ /* 0x0001e80000100a00 */
[----:B0-----:R-:W2:Y:S04]  /*22c60*/  LDL.LU.64 R14, [R1+0x39b8] ;  /* 0x0039b800010e7983 */ /* 0x001ea80000300a00 */
[----:B------:R-:W4:Y:S01]  /*22c70*/  LDL.LU.64 R12, [R1+0x39b0] ;  /* 0x0039b000010c7983 */ /* 0x000f220000300a00 */
[----:B------:R-:W-:-:S02]  /*22c80*/  IMAD.MOV.U32 R23, RZ, RZ, R24 ;  /* 0x000000ffff177224 */ /* 0x000fc400078e0018 */
[----:B------:R-:W-:Y:S02]  /*22c90*/  IMAD.MOV.U32 R22, RZ, RZ, R25 ;  /* 0x000000ffff167224 */ /* 0x000fe400078e0019 */
[----:B----4-:R-:W-:Y:S01]  /*22ca0*/  HMMA.16816.F32 R24, R16, R12, R4 ;  /* 0x0000000c1018723c */ /* 0x010fe20000001804 */
[----:B------:R-:W3:Y:S04]  /*22cb0*/  LDL.LU.64 R4, [R1+0xc70] ;  /* 0x000c700001047983 */ /* 0x000ee80000300a00 */
[----:B------:R-:W3:-:S15]  /*22cc0*/  LDL.LU.64 R6, [R1+0xc78] ;  /* 0x000c780001067983 */ /* 0x000ede0000300a00 */
[----:B------:R-:W-:-:S03]  /*22cd0*/  NOP ;  /* 0x0000000000007918 */ /* 0x000fc60000000000 */
[----:B------:R0:W-:Y:S04]  /*22ce0*/  STL.64 [R1+0xc80], R24 ;  /* 0x000c801801007387 */ /* 0x0001e80000100a00 */
[----:B------:R1:W-:Y:S04]  /*22cf0*/  STL.64 [R1+0xc88], R26 ;  /* 0x000c881a01007387 */ /* 0x0003e80000100a00 */
[----:B0-----:R-:W4:Y:S04]  /*22d00*/  LDL.LU.64 R24, [R1+0x300] ;  /* 0x0003000001187983 */ /* 0x001f280000300a00 */
[----:B-1----:R-:W4:Y:S04]  /*22d10*/  LDL.LU.64 R26, [R1+0x308] ;  /* 0x00030800011a7983 */ /* 0x002f280000300a00 */
[----:B--2---:R-:W-:Y:S04]  /*22d20*/  STL.64 [R1+0x3880], R14 ;  /* 0x0038800e01007387 */ /* 0x004fe80000100a00 */
[----:B------:R0:W-:Y:S02]  /*22d30*/  STL.64 [R1+0x3878], R12 ;  /* 0x0038780c01007387 */ /* 0x0001e40000100a00 */
[----:B0-----:R-:W-:-:S02]  /*22d40*/  IMAD.MOV.U32 R12, RZ, RZ, R23 ;  /* 0x000000ffff0c7224 */ /* 0x001fc400078e0017 */
[----:B------:R-:W-:-:S05]  /*22d50*/  IMAD.MOV.U32 R13, RZ, RZ, R22 ;  /* 0x000000ffff0d7224 */ /* 0x000fca00078e0016 */
[----:B------:R0:W-:Y:S02]  /*22d60*/  STL.64 [R1+0x3898], R12 ;  /* 0x0038980c01007387 */ /* 0x0001e40000100a00 */
[----:B0-----:R-:W-:Y:S02]  /*22d70*/  IMAD.MOV.U32 R12, RZ, RZ, R21 ;  /* 0x000000ffff0c7224 */ /* 0x001fe400078e0015 */
[----:B------:R-:W-:Y:S02]  /*22d80*/  IMAD.MOV.U32 R13, RZ, RZ, R20 ;  /* 0x000000ffff0d7224 */ /* 0x000fe400078e0014 */
[----:B------:R-:W2:Y:S04]  /*22d90*/  LDL.LU.64 R20, [R1+0xfb0] ;  /* 0x000fb00001147983 */ /* 0x000ea80000300a00 */
[----:B------:R-:W3:Y:S04]  /*22da0*/  LDL.LU.64 R22, [R1+0xfb8] ;  /* 0x000fb80001167983 */ /* 0x000ee80000300a00 */
[----:B---3--:R-:W-:Y:S04]  /*22db0*/  STL.64 [R1+0x3980], R22 ;  /* 0x0039801601007387 */ /* 0x008fe80000100a00 */
[----:B--2---:R0:W-:Y:S04]  /*22dc0*/  STL.64 [R1+0x3978], R20 ;  /* 0x0039781401007387 */ /* 0x0041e80000100a00 */
[----:B0-----:R-:W2:Y:S04]  /*22dd0*/  LDL.64 R20, [R1+0xc0] ;  /* 0x0000c00001147983 */ /* 0x001ea80000100a00 */
[----:B------:R0:W-:Y:S04]  /*22de0*/  STL.64 [R1+0x38b0], R12 ;  /* 0x0038b00c01007387 */ /* 0x0001e80000100a00 */
[----:B0-----:R-:W3:Y:S01]  /*22df0*/  LDL.64 R12, [R1+0xa0] ;  /* 0x0000a000010c7983 */ /* 0x001ee20000100a00 */
[----:B------:R-:W-:Y:S03]  /*22e00*/  HMMA.16816.F32 R4, R16, R8, R4 ;  /* 0x000000081004723c */ /* 0x000fe60000001804 */
[----:B---3--:R0:W-:Y:S04]  /*22e10*/  STL.64 [R1+0x3988], R12 ;  /* 0x0039880c01007387 */ /* 0x0081e80000100a00 */
[----:B0-----:R-:W3:Y:S04]  /*22e20*/  LDL.LU.64 R12, [R1+0x10b0] ;  /* 0x0010b000010c7983 */ /* 0x001ee80000300a00 */
[----:B------:R-:W3:-:S12]  /*22e30*/  LDL.LU.64 R14, [R1+0x10b8] ;  /* 0x0010b800010e7983 */ /* 0x000ed80000300a00 */
[----:B------:R-:W-:Y:S04]  /*22e40*/  STL.64 [R1+0xc70], R4 ;  /* 0x000c700401007387 */ /* 0x000fe80000100a00 */
[----:B------:R0:W-:Y:S04]  /*22e50*/  STL.64 [R1+0xc78], R6 ;  /* 0x000c780601007387 */ /* 0x0001e80000100a00 */
[----:B0-----:R-:W2:Y:S04]  /*22e60*/  LDL.LU.64 R6, [R1+0x39a8] ;  /* 0x0039a80001067983 */ /* 0x001ea80000300a00 */
[----:B------:R-:W4:Y:S02]  /*22e70*/  LDL.LU.64 R4, [R1+0x39a0] ;  /* 0x0039a00001047983 */ /* 0x000f240000300a00 */
[----:B----4-:R-:W-:Y:S02]  /*22e80*/  HMMA.16816.F32 R16, R16, R4, R24 ;  /* 0x000000041010723c */ /* 0x010fe40000001818 */
[----:B------:R-:W3:Y:S04]  /*22e90*/  LDL.LU.64 R26, [R1+0x3998] ;  /* 0x00399800011a7983 */ /* 0x000ee80000300a00 */
[----:B------:R-:W3:-:S15]  /*22ea0*/  LDL.LU.64 R24, [R1+0x3990] ;  /* 0x0039900001187983 */ /* 0x000ede0000300a00 */
[----:B------:R-:W-:-:S02]  /*22eb0*/  NOP ;  /* 0x0000000000007918 */ /* 0x000fc40000000000 */
[----:B------:R2:W-:Y:S04]  /*22ec0*/  STL.64 [R1+0x300], R16 ;  /* 0x0003001001007387 */ /* 0x0005e80000100a00 */
[----:B------:R-:W-:Y:S01]  /*22ed0*/  STL.64 [R1+0x308], R18 ;  /* 0x0003081201007387 */ /* 0x000fe20000100a00 */
[----:B--2---:R-:W-:Y:S02]  /*22ee0*/  IMAD.MOV.U32 R16, RZ, RZ, R7 ;  /* 0x000000ffff107224 */ /* 0x004fe400078e0007 */
[----:B------:R-:W-:-:S05]  /*22ef0*/  IMAD.MOV.U32 R17, RZ, RZ, R6 ;  /* 0x000000ffff117224 */ /* 0x000fca00078e0006 */
[----:B------:R0:W-:Y:S01]  /*22f00*/  STL.64 [R1+0x3940], R16 ;  /* 0x0039401001007387 */ /* 0x0001e20000100a00 */
[----:B------:R-:W-:Y:S02]  /*22f10*/  IMAD.MOV.U32 R7, RZ, RZ, R20 ;  /* 0x000000ffff077224 */ /* 0x000fe400078e0014 */
[----:B------:R-:W-:Y:S01]  /*22f20*/  IMAD.MOV.U32 R6, RZ, RZ, R21 ;  /* 0x000000ffff067224 */ /* 0x000fe200078e0015 */
[----:B0-----:R-:W2:Y:S04]  /*22f30*/  LDL.LU.64 R16, [R1+0xa50] ;  /* 0x000a500001107983 */ /* 0x001ea80000300a00 */
[----:B------:R-:W2:Y:S01]  /*22f40*/  LDL.LU.64 R18, [R1+0xa58] ;  /* 0x000a580001127983 */ /* 0x000ea20000300a00 */
[----:B---3--:R-:W-:-:S15]  /*22f50*/  HMMA.16816.F32 R12, R24, R20, R12 ;  /* 0x00000014180c723c */ /* 0x008fde000000180c */
[----:B------:R-:W-:-:S08]  /*22f60*/  NOP ;  /* 0x0000000000007918 */ /* 0x000fd00000000000 */
[----:B------:R0:W-:Y:S04]  /*22f70*/  STL.64 [R1+0x10b0], R12 ;  /* 0x0010b00c01007387 */ /* 0x0001e80000100a00 */
[----:B------:R-:W-:Y:S04]  /*22f80*/  STL.64 [R1+0x10b8], R14 ;  /* 0x0010b80e01007387 */ /* 0x000fe80000100a00 */
[----:B0-----:R-:W2:Y:S04]  /*22f90*/  LDL.LU.64 R12, [R1+0x3988] ;  /* 0x00398800010c7983 */ /* 0x001ea80000300a00 */
[----:B------:R-:W3:Y:S04]  /*22fa0*/  LDL.LU.64 R22, [R1+0x3980] ;  /* 0x0039800001167983 */ /* 0x000ee80000300a00 */
[----:B------:R-:W3:Y:S04]  /*22fb0*/  LDL.LU.64 R20, [R1+0x3978] ;  /* 0x0039780001147983 */ /* 0x000ee80000300a00 */
[----:B------:R-:W-:Y:S04]  /*22fc0*/  STL.64 [R1+0x3890], R6 ;  /* 0x0038900601007387 */ /* 0x000fe80000100a00 */
[----:B------:R0:W-:Y:S02]  /*22fd0*/  STL.64 [R1+0x3888], R4 ;  /* 0x0038880401007387 */ /* 0x0001e40000100a00 */
[----:B0-----:R-:W-:-:S02]  /*22fe0*/  IMAD.MOV.U32 R4, RZ, RZ, R11 ;  /* 0x000000ffff047224 */ /* 0x001fc400078e000b */
[----:B------:R-:W-:-:S07]  /*22ff0*/  IMAD.MOV.U32 R5, RZ, RZ, R10 ;  /* 0x000000ffff057224 */ /* 0x000fce00078e000a */
[----:B---3--:R-:W-:Y:S01]  /*23000*/  HMMA.16816.F32 R4, R24, R4, R20 ;  /* 0x000000041804723c */ /* 0x008fe20000001814 */
[----:B------:R-:W3:Y:S04]  /*23010*/  LDL.LU.64 R22, [R1+0x3970] ;  /* 0x0039700001167983 */ /* 0x000ee80000300a00 */
[----:B------:R-:W4:-:S15]  /*23020*/  LDL.LU.64 R20, [R1+0x3968] ;  /* 0x0039680001147983 */ /* 0x000f1e0000300a00 */
[----:B------:R-:W-:-:S03]  /*23030*/  NOP ;  /* 0x0000000000007918 */ /* 0x000fc60000000000 */
[----:B------:R-:W-:Y:S04]  /*23040*/  STL.64 [R1+0xfb0], R4 ;  /* 0x000fb00401007387 */ /* 0x000fe80000100a00 */
[----:B------:R2:W-:Y:S02]  /*23050*/  STL.64 [R1+0xfb8], R6 ;  /* 0x000fb80601007387 */ /* 0x0005e40000100a00 */
[----:B--2---:R-:W-:Y:S06]  /*23060*/  HMMA.16816.F32 R4, R24, R12, R16 ;  /* 0x0000000c1804723c */ /* 0x004fec0000001810 */
[----:B------:R-:W-:-:S02]  /*23070*/  IMAD.MOV.U32 R11, RZ, RZ, R12 ;  /* 0x000000ffff0b7224 */ /* 0x000fc400078e000c */
[----:B------:R-:W-:-:S15]  /*23080*/  IMAD.MOV.U32 R10, RZ, RZ, R13 ;  /* 0x000000ffff0a7224 */ /* 0x000fde00078e000d */
[----:B------:R-:W-:Y:S04]  /*23090*/  STL.64 [R1+0xa50], R4 ;  /* 0x000a500401007387 */ /* 0x000fe80000100a00 */
[----:B------:R-:W-:Y:S04]  /*230a0*/  STL.64 [R1+0xa58], R6 ;  /* 0x000a580601007387 */ /* 0x000fe80000100a00 */
[----:B------:R-:W2:Y:S04]  /*230b0*/  LDL.LU.64 R12, [R1+0x9d0] ;  /* 0x0009d000010c7983 */ /* 0x000ea80000300a00 */
[----:B------:R-:W3:Y:S04]  /*230c0*/  LDL.LU.64 R14, [R1+0x9d8] ;  /* 0x0009d800010e7983 */ /* 0x000ee80000300a00 */
[----:B---3--:R-:W-:Y:S04]  /*230d0*/  STL.64 [R1+0x38c0], R14 ;  /* 0x0038c00e01007387 */ /* 0x008fe80000100a00 */
[----:B--2---:R0:W-:Y:S02]  /*230e0*/  STL.64 [R1+0x38b8], R12 ;  /* 0x0038b80c01007387 */ /* 0x0041e40000100a00 */
[----:B0-----:R-:W-:-:S02]  /*230f0*/  IMAD.MOV.U32 R12, RZ, RZ, R28 ;  /* 0x000000ffff0c7224 */ /* 0x001fc400078e001c */
[----:B------:R-:W-:Y:S01]  /*23100*/  IMAD.MOV.U32 R13, RZ, RZ, R29 ;  /* 0x000000ffff0d7224 */ /* 0x000fe200078e001d */
[----:B------:R-:W2:Y:S04]  /*23110*/  LDL.LU R28, [R1+0x3960] ;  /* 0x00396000011c7983 */ /* 0x000ea80000300800 */
[----:B------:R-:W3:Y:S04]  /*23120*/  LDL.LU R29, [R1+0x395c] ;  /* 0x00395c00011d7983 */ /* 0x000ee80000300800 */
[----:B------:R0:W-:Y:S04]  /*23130*/  STL.64 [R1+0x38d8], R12 ;  /* 0x0038d80c01007387 */ /* 0x0001e80000100a00 */
[----:B0-----:R-:W4:Y:S01]  /*23140*/  LDL R12, [R1+0x40] ;  /* 0x00004000010c7983 */ /* 0x001f220000100800 */
[----:B------:R-:W-:-:S03]  /*23150*/  IMAD.MOV.U32 R13, RZ, RZ, R0 ;  /* 0x000000ffff0d7224 */ /* 0x000fc600078e0000 */
[----:B------:R-:W2:Y:S04]  /*23160*/  LDL.LU R0, [R1+0x3958] ;  /* 0x0039580001007983 */ /* 0x000ea80000300800 */
[----:B----4-:R0:W-:Y:S02]  /*23170*/  STL.64 [R1+0x38f0], R12 ;  /* 0x0038f00c01007387 */ /* 0x0101e40000100a00 */
[----:B0-----:R-:W-:Y:S02]  /*23180*/  IMAD.MOV.U32 R12, RZ, RZ, R23 ;  /* 0x000000ffff0c7224 */ /* 0x001fe400078e0017 */
[----:B------:R-:W-:-:S05]  /*23190*/  IMAD.MOV.U32 R13, RZ, RZ, R22 ;  /* 0x000000ffff0d7224 */ /* 0x000fca00078e0016 */
[----:B------:R0:W-:Y:S02]  /*231a0*/  STL.64 [R1+0x3908], R12 ;  /* 0x0039080c01007387 */ /* 0x0001e40000100a00 */
[----:B0-----:R-:W-:Y:S02]  /*231b0*/  IMAD.MOV.U32 R12, RZ, RZ, R21 ;  /* 0x000000ffff0c7224 */ /* 0x001fe400078e0015 */
[----:B------:R-:W-:-:S05]  /*231c0*/  IMAD.MOV.U32 R13, RZ, RZ, R20 ;  /* 0x000000ffff0d7224 */ /* 0x000fca00078e0014 */
[----:B------:R0:W-:Y:S04]  /*231d0*/  STL.64 [R1+0x3920], R12 ;  /* 0x0039200c01007387 */ /* 0x0001e80000100a00 */
[----:B0-----:R-:W4:Y:S04]  /*231e0*/  LDL.64 R12, [R1+0x70] ;  /* 0x00007000010c7983 */ /* 0x001f280000100a00 */
[----:B----4-:R0:W-:Y:S04]  /*231f0*/  STL.64 [R1+0x3938], R12 ;  /* 0x0039380c01007387 */ /* 0x0101e80000100a00 */
[----:B0-----:R-:W4:Y:S04]  /*23200*/  LDL.LU.64 R12, [R1+0xa30] ;  /* 0x000a3000010c7983 */ /* 0x001f280000300a00 */
[----:B------:R-:W3:Y:S04]  /*23210*/  LDL.LU.64 R14, [R1+0xa38] ;  /* 0x000a3800010e7983 */ /* 0x000ee80000300a00 */
[----:B---3--:R-:W-:Y:S04]  /*23220*/  STL.64 [R1+0x3950], R14 ;  /* 0x0039500e01007387 */ /* 0x008fe80000100a00 */
[----:B----4-:R0:W-:Y:S04]  /*23230*/  STL.64 [R1+0x3948], R12 ;  /* 0x0039480c01007387 */ /* 0x0101e80000100a00 */
[----:B0-----:R-:W3:Y:S04]  /*23240*/  LDL.LU.64 R12, [R1+0xa40] ;  /* 0x000a4000010c7983 */ /* 0x001ee80000300a00 */
[----:B------:R-:W3:Y:S04]  /*23250*/  LDL.LU.64 R14, [R1+0xa48] ;  /* 0x000a4800010e7983 */ /* 0x000ee80000300a00 */
[----:B------:R-:W-:Y:S04]  /*23260*/  STL.64 [R1+0x38a8], R10 ;  /* 0x0038a80a01007387 */ /* 0x000fe80000100a00 */
[----:B------:R0:W-:Y:S04]  /*23270*/  STL.64 [R1+0x38a0], R8 ;  /* 0x0038a00801007387 */ /* 0x0001e80000100a00 */
[----:B0-----:R-:W4:Y:S04]  /*23280*/  LDL.LU.64 R8, [R1+0x9c0] ;  /* 0x0009c00001087983 */ /* 0x001f280000300a00 */
[----:B------:R-:W2:Y:S04]  /*23290*/  LDL.LU.64 R10, [R1+0x9c8] ;  /* 0x0009c800010a7983 */ /* 0x000ea80000300a00 */
[----:B--2---:R-:W-:Y:S04]  /*232a0*/  STL.64 [R1+0x38d0], R10 ;  /* 0x0038d00a01007387 */ /* 0x004fe80000100a00 */
[----:B----4-:R0:W-:Y:S04]  /*232b0*/  STL.64 [R1+0x38c8], R8 ;  /* 0x0038c80801007387 */ /* 0x0101e80000100a00 */
        /* <DEDUP_REMOVED lines=10> */
[----:B------:R-:W-:-:S02]  /*23360*/  IMAD.MOV.U32 R16, RZ, RZ, R29 ;  /* 0x000000ffff107224 */ /* 0x000fc400078e001d */
[----:B------:R-:W-:-:S07]  /*23370*/  IMAD.MOV.U32 R17, RZ, RZ, R28 ;  /* 0x000000ffff117224 */ /* 0x000fce00078e001c */
[C---:B---3--:R-:W-:Y:S01]  /*23380*/  HMMA.16816.F32 R16, R24.reuse, R16, R12 ;  /* 0x000000101810723c */ /* 0x048fe2000000180c */
[----:B----4-:R-:W-:Y:S04]  /*23390*/  STL.64 [R1+0x3918], R10 ;  /* 0x0039180a01007387 */ /* 0x010fe80000100a00 */
[----:B--2---:R0:W-:Y:S04]  /*233a0*/  STL.64 [R1+0x3910], R8 ;  /* 0x0039100801007387 */ /* 0x0041e80000100a00 */
[----:B0-----:R-:W2:Y:S04]  /*233b0*/  LDL.LU.64 R8, [R1+0xa10] ;  /* 0x000a100001087983 */ /* 0x001ea80000300a00 */
[----:B------:R-:W3:Y:S04]  /*233c0*/  LDL.LU.64 R10, [R1+0xa18] ;  /* 0x000a1800010a7983 */ /* 0x000ee80000300a00 */
        /* <DEDUP_REMOVED lines=8> */
[----:B------:R-:W2:Y:S04]  /*23450*/  LDL.LU.64 R14, [R1+0x3950] ;  /* 0x00395000010e7983 */ /* 0x000ea80000300a00 */
[----:B------:R-:W2:Y:S04]  /*23460*/  LDL.LU.64 R12, [R1+0x3948] ;  /* 0x00394800010c7983 */ /* 0x000ea80000300a00 */
[----:B------:R0:W-:Y:S04]  /*23470*/  STL.64 [R1+0xa40], R16 ;  /* 0x000a401001007387 */ /* 0x0001e80000100a00 */
[----:B------:R-:W-:Y:S04]  /*23480*/  STL.64 [R1+0xa48], R18 ;  /* 0x000a481201007387 */ /* 0x000fe80000100a00 */
[----:B0-----:R-:W2:Y:S02]  /*23490*/  LDL.LU.64 R16, [R1+0x3940] ;  /* 0x0039400001107983 */ /* 0x001ea40000300a00 */
[----:B--2---:R-:W-:-:S15]  /*234a0*/  HMMA.16816.F32 R12, R24, R16, R12 ;  /* 0x00000010180c723c */ /* 0x004fde000000180c */
[----:B------:R-:W-:-:S08]  /*234b0*/  NOP ;  /* 0x0000000000007918 */ /* 0x000fd00000000000 */
[----:B------:R0:W-:Y:S04]  /*234c0*/  STL.64 [R1+0xa30], R12 ;  /* 0x000a300c01007387 */ /* 0x0001e80000100a00 */
[----:B------:R-:W-:Y:S04]  /*234d0*/  STL.64 [R1+0xa38], R14 ;  /* 0x000a380e01007387 */ /* 0x000fe80000100a00 */
[----:B0-----:R-:W2:Y:S04]  /*234e0*/  LDL.LU.64 R12, [R1+0x3938] ;  /* 0x00393800010c7983 */ /* 0x001ea80000300a00 */
[----:B------:R0:W-:Y:S02]  /*234f0*/  STL.64 [R1+0x3838], R16 ;  /* 0x0038381001007387 */ /* 0x0001e40000100a00 */
[----:B0-----:R-:W-:-:S02]  /*23500*/  IMAD.MOV.U32 R16, RZ, RZ, R3 ;  /* 0x000000ffff107224 */ /* 0x001fc400078e0003 */
[----:B------:R-:W-:Y:S01]  /*23510*/  IMAD.MOV.U32 R17, RZ, RZ, R2 ;  /* 0x000000ffff117224 */ /* 0x000fe200078e0002 */
[----:B--2---:R-:W-:Y:S06]  /*23520*/  HMMA.16816.F32 R8, R24, R12, R8 ;  /* 0x0000000c1808723c */ /* 0x004fec0000001808 */
[----:B------:R-:W-:Y:S02]  /*23530*/  IMAD.MOV.U32 R3, RZ, RZ, R12 ;  /* 0x000000ffff037224 */ /* 0x000fe400078e000c */
[----:B------:R-:W-:-:S15]  /*23540*/  IMAD.MOV.U32 R2, RZ, RZ, R13 ;  /* 0x000000ffff027224 */ /* 0x000fde00078e000d */
[----:B------:R-:W-:Y:S04]  /*23550*/  STL.64 [R1+0xa20], R8 ;  /* 0x000a200801007387 */ /* 0x000fe80000100a00 */
[----:B------:R0:W-:Y:S04]  /*23560*/  STL.64 [R1+0xa28], R10 ;  /* 0x000a280a01007387 */ /* 0x0001e80000100a00 */
[----:B0-----:R-:W2:Y:S04]  /*23570*/  LDL.LU.64 R10, [R1+0x3930] ;  /* 0x00393000010a7983 */ /* 0x001ea80000300a00 */
[----:B------:R-:W2:Y:S04]  /*23580*/  LDL.LU.64 R8, [R1+0x3928] ;  /* 0x0039280001087983 */ /* 0x000ea80000300a00 */
[----:B------:R-:W2:Y:S02]  /*23590*/  LDL.LU.64 R12, [R1+0x3920] ;  /* 0x00392000010c7983 */ /* 0x000ea40000300a00 */
        /* <DEDUP_REMOVED lines=28> */
[----:B------:R-:W3:Y:S02]  /*23760*/  LDL.LU.64 R12, [R1+0x38b8] ;  /* 0x0038b800010c7983 */ /* 0x000ee40000300a00 */
[----:B---3--:R-:W-:Y:S02]  /*23770*/  HMMA.16816.F32 R16, R24, R16, R12 ;  /* 0x000000101810723c */ /* 0x008fe4000000180c */
[----:B------:R-:W2:-:S15]  /*23780*/  LDL.LU.64 R12, [R1+0x38b0] ;  /* 0x0038b000010c7983 */ /* 0x000e9e0000300a00 */
[----:B------:R-:W-:-:S06]  /*23790*/  NOP ;  /* 0x0000000000007918 */ /* 0x000fcc0000000000 */
[----:B------:R0:W-:Y:S04]  /*237a0*/  STL.64 [R1+0x9d0], R16 ;  /* 0x0009d01001007387 */ /* 0x0001e80000100a00 */
[----:B------:R1:W-:Y:S04]  /*237b0*/  STL.64 [R1+0x9d8], R18 ;  /* 0x0009d81201007387 */ /* 0x0003e80000100a00 */
[----:B0-----:R-:W3:Y:S04]  /*237c0*/  LDL.LU.64 R16, [R1+0x990] ;  /* 0x0009900001107983 */ /* 0x001ee80000300a00 */
[----:B-1----:R-:W3:Y:S01]  /*237d0*/  LDL.LU.64 R18, [R1+0x998] ;  /* 0x0009980001127983 */ /* 0x002ee20000300a00 */
[----:B--2---:R-:W-:Y:S03]  /*237e0*/  HMMA.16816.F32 R12, R24, R12, R8 ;  /* 0x0000000c180c723c */ /* 0x004fe60000001808 */
[----:B------:R-:W2:Y:S04]  /*237f0*/  LDL.LU.64 R10, [R1+0x38a8] ;  /* 0x0038a800010a7983 */ /* 0x000ea80000300a00 */
[----:B------:R-:W3:-:S15]  /*23800*/  LDL.LU.64 R8, [R1+0x38a0] ;  /* 0x0038a00001087983 */ /* 0x000ede0000300a00 */
[----:B------:R-:W-:-:S01]  /*23810*/  NOP ;  /* 0x0000000000007918 */ /* 0x000fc20000000000 */
[----:B------:R0:W-:Y:S04]  /*23820*/  STL.64 [R1+0x9c0], R12 ;  /* 0x0009c00c01007387 */ /* 0x0001e80000100a00 */
[----:B------:R1:W-:Y:S04]  /*23830*/  STL.64 [R1+0x9c8], R14 ;  /* 0x0009c80e01007387 */ /* 0x0003e80000100a00 */
[----:B0-----:R-:W1:Y:S02]  /*23840*/  LDL.LU.64 R12, [R1+0x3898] ;  /* 0x00389800010c7983 */ /* 0x001e640000300a00 */
[----:B-1----:R-:W-:Y:S02]  /*23850*/  HMMA.16816.F32 R12, R24, R12, R4 ;  /* 0x0000000c180c723c */ /* 0x002fe40000001804 */
[----:B------:R-:W3:Y:S04]  /*23860*/  LDL.LU.64 R6, [R1+0x3890] ;  /* 0x0038900001067983 */ /* 0x000ee80000300a00 */
[----:B------:R-:W3:-:S15]  /*23870*/  LDL.LU.64 R4, [R1+0x3888] ;  /* 0x0038880001047983 */ /* 0x000ede0000300a00 */
[----:B------:R-:W-:-:S02]  /*23880*/  NOP ;  /* 0x0000000000007918 */ /* 0x000fc40000000000 */
[----:B------:R-:W-:Y:S04]  /*23890*/  STL.64 [R1+0x9b0], R12 ;  /* 0x0009b00c01007387 */ /* 0x000fe80000100a00 */
[----:B------:R0:W-:Y:S04]  /*238a0*/  STL.64 [R1+0x9b8], R14 ;  /* 0x0009b80e01007387 */ /* 0x0001e80000100a00 */
[----:B0-----:R-:W2:Y:S04]  /*238b0*/  LDL.LU.64 R14, [R1+0x3880] ;  /* 0x00388000010e7983 */ /* 0x001ea80000300a00 */
[----:B------:R-:W4:Y:S02]  /*238c0*/  LDL.LU.64 R12, [R1+0x3878] ;  /* 0x00387800010c7983 */ /* 0x000f240000300a00 */
[----:B----4-:R-:W-:Y:S02]  /*238d0*/  HMMA.16816.F32 R20, R24, R12, R20 ;  /* 0x0000000c1814723c */ /* 0x010fe40000001814 */
[----:B--2---:R-:W-:Y:S04]  /*238e0*/  STL.64 [R1+0x37d0], R14 ;  /* 0x0037d00e01007387 */ /* 0x004fe80000100a00 */
[----:B------:R0:W-:Y:S02]  /*238f0*/  STL.64 [R1+0x37c8], R12 ;  /* 0x0037c80c01007387 */ /* 0x0001e40000100a00 */
[----:B0-----:R-:W-:-:S02]  /*23900*/  IMAD.MOV.U32 R12, RZ, RZ, R11 ;  /* 0x000000ffff0c7224 */ /* 0x001fc400078e000b */
[----:B------:R-:W-:-:S13]  /*23910*/  IMAD.MOV.U32 R13, RZ, RZ, R10 ;  /* 0x000000ffff0d7224 */ /* 0x000fda00078e000a */
[----:B------:R0:W-:Y:S04]  /*23920*/  STL.64 [R1+0x9a0], R20 ;  /* 0x0009a01401007387 */ /* 0x0001e80000100a00 */
[----:B------:R1:W-:Y:S04]  /*23930*/  STL.64 [R1+0x9a8], R22 ;  /* 0x0009a81601007387 */ /* 0x0003e80000100a00 */
[----:B0-----:R-:W2:Y:S04]  /*23940*/  LDL.LU.64 R20, [R1+0x260] ;  /* 0x0002600001147983 */ /* 0x001ea80000300a00 */
[----:B-1----:R-:W2:Y:S04]  /*23950*/  LDL.LU.64 R22, [R1+0x268] ;  /* 0x0002680001167983 */ /* 0x002ea80000300a00 */
[----:B------:R0:W-:Y:S04]  /*23960*/  STL.64 [R1+0x3840], R12 ;  /* 0x0038400c01007387 */ /* 0x0001e80000100a00 */
[----:B0-----:R-:W4:Y:S04]  /*23970*/  LDL.LU.64 R12, [R1+0x790] ;  /* 0x00079000010c7983 */ /* 0x001f280000300a00 */
[----:B------:R-:W2:Y:S01]  /*23980*/  LDL.LU.64 R14, [R1+0x798] ;  /* 0x00079800010e7983 */ /* 0x000ea20000300a00 */
[----:B---3--:R-:W-:Y:S03]  /*23990*/  HMMA.16816.F32 R16, R24, R8, R16 ;  /* 0x000000081810723c */ /* 0x008fe60000001810 */
[----:B--2---:R-:W-:Y:S04]  /*239a0*/  STL.64 [R1+0x3850], R14 ;  /* 0x0038500e01007387 */ /* 0x004fe80000100a00 */
[----:B----4-:R-:W-:-:S15]  /*239b0*/  STL.64 [R1+0x3848], R12 ;  /* 0x0038480c01007387 */ /* 0x010fde0000100a00 */
[----:B------:R-:W-:-:S01]  /*239c0*/  NOP ;  /* 0x0000000000007918 */ /* 0x000fc20000000000 */
[----:B------:R0:W-:Y:S04]  /*239d0*/  STL.64 [R1+0x990], R16 ;  /* 0x0009901001007387 */ /* 0x0001e80000100a00 */
[----:B------:R1:W-:Y:S04]  /*239e0*/  STL.64 [R1+0x998], R18 ;  /* 0x0009981201007387 */ /* 0x0003e80000100a00 */
[----:B0-----:R-:W2:Y:S04]  /*239f0*/  LDL.LU.64 R16, [R1+0x780] ;  /* 0x0007800001107983 */ /* 0x001ea80000300a00 */
[----:B-1----:R-:W3:Y:S01]  /*23a00*/  LDL.LU.64 R18, [R1+0x788] ;  /* 0x0007880001127983 */ /* 0x002ee20000300a00 */
[----:B------:R-:W-:Y:S03]  /*23a10*/  HMMA.16816.F32 R24, R24, R4, R20 ;  /* 0x000000041818723c */ /* 0x000fe60000001814 */
[----:B---3--:R-:W-:Y:S04]  /*23a20*/  STL.64 [R1+0x3860], R18 ;  /* 0x0038601201007387 */ /* 0x008fe80000100a00 */
[----:B--2---:R0:W-:Y:S04]  /*23a30*/  STL.64 [R1+0x3858], R16 ;  /* 0x0038581001007387 */ /* 0x0041e80000100a00 */
[----:B0-----:R-:W2:Y:S04]  /*23a40*/  LDL.LU.64 R16, [R1+0x1070] ;  /* 0x0010700001107983 */ /* 0x001ea80000300a00 */
[----:B------:R-:W2:Y:S04]  /*23a50*/  LDL.LU.64 R18, [R1+0x1078] ;  /* 0x0010780001127983 */ /* 0x000ea80000300a00 */
[----:B------:R0:W-:Y:S04]  /*23a60*/  STL.64 [R1+0x3818], R8 ;  /* 0x0038180801007387 */ /* 0x0001e80000100a00 */
[----:B0-----:R-:W3:Y:S04]  /*23a70*/  LDL.64 R8, [R1+0x90] ;  /* 0x0000900001087983 */ /* 0x001ee80000100a00 */
[----:B------:R-:W2:Y:S04]  /*23a80*/  LDL.LU.64 R22, [R1+0x3870] ;  /* 0x0038700001167983 */ /* 0x000ea80000300a00 */
[----:B------:R-:W2:Y:S01]  /*23a90*/  LDL.LU.64 R20, [R1+0x3868] ;  /* 0x0038680001147983 */ /* 0x000ea20000300a00 */
[----:B------:R-:W-:-:S02]  /*23aa0*/  IMAD.MOV.U32 R12, RZ, RZ, R7 ;  /* 0x000000ffff0c7224 */ /* 0x000fc400078e0007 */
[----:B------:R-:W-:Y:S01]  /*23ab0*/  IMAD.MOV.U32 R13, RZ, RZ, R6 ;  /* 0x000000ffff0d7224 */ /* 0x000fe200078e0006 */
[----:B------:R0:W-:Y:S04]  /*23ac0*/  STL.64 [R1+0x260], R24 ;  /* 0x0002601801007387 */ /* 0x0001e80000100a00 */
[----:B------:R-:W-:Y:S04]  /*23ad0*/  STL.64 [R1+0x268], R26 ;  /* 0x0002681a01007387 */ /* 0x000fe80000100a00 */
[----:B0-----:R-:W4:Y:S01]  /*23ae0*/  LDL.64 R24, [R1+0xb0] ;  /* 0x0000b00001187983 */ /* 0x001f220000100a00 */
[----:B--2---:R-:W-:Y:S03]  /*23af0*/  HMMA.16816.F32 R12, R20, R12, R16 ;  /* 0x0000000c140c723c */ /* 0x004fe60000001810 */
[----:B------:R-:W2:Y:S04]  /*23b00*/  LDL.LU.64 R18, [R1+0x3860] ;  /* 0x0038600001127983 */ /* 0x000ea80000300a00 */
[----:B------:R-:W2:-:S15]  /*23b10*/  LDL.LU.64 R16, [R1+0x3858] ;  /* 0x0038580001107983 */ /* 0x000e9e0000300a00 */
[----:B------:R-:W-:-:S01]  /*23b20*/  NOP ;  /* 0x0000000000007918 */ /* 0x000fc20000000000 */
[----:B------:R-:W-:Y:S04]  /*23b30*/  STL.64 [R1+0x1070], R12 ;  /* 0x0010700c01007387 */ /* 0x000fe80000100a00 */
[----:B------:R0:W-:Y:S04]  /*23b40*/  STL.64 [R1+0x1078], R14 ;  /* 0x0010780e01007387 */ /* 0x0001e80000100a00 */
[----:B0-----:R-:W3:Y:S04]  /*23b50*/  LDL.LU.64 R14, [R1+0x3850] ;  /* 0x00385000010e7983 */ /* 0x001ee80000300a00 */
[----:B------:R-:W3:Y:S01]  /*23b60*/  LDL.LU.64 R12, [R1+0x3848] ;  /* 0x00384800010c7983 */ /* 0x000ee20000300a00 */
[----:B----4-:R-:W-:-:S02]  /*23b70*/  IMAD.MOV.U32 R29, RZ, RZ, R24 ;  /* 0x000000ffff1d7224 */ /* 0x010fc400078e0018 */
[----:B------:R-:W-:Y:S01]  /*23b80*/  IMAD.MOV.U32 R28, RZ, RZ, R25 ;  /* 0x000000ffff1c7224 */ /* 0x000fe200078e0019 */
[----:B---3--:R-:W-:Y:S01]  /*23b90*/  HMMA.16816.F32 R12, R20, R24, R12 ;  /* 0x00000018140c723c */ /* 0x008fe2000000180c */
[----:B------:R-:W0:-:S15]  /*23ba0*/  LDSM.16.MT88.4 R24, [R0+UR5+0x100] ;  /* 0x000100050018783b */ /* 0x000e1e0008004200 */
[----:B------:R-:W-:-:S07]  /*23bb0*/  NOP ;  /* 0x0000000000007918 */ /* 0x000fce0000000000 */
[----:B------:R1:W-:Y:S04]  /*23bc0*/  STL.64 [R1+0x790], R12 ;  /* 0x0007900c01007387 */ /* 0x0003e80000100a00 */
[----:B------:R-:W-:Y:S04]  /*23bd0*/  STL.64 [R1+0x798], R14 ;  /* 0x0007980e01007387 */ /* 0x000fe80000100a00 */
[----:B-1----:R-:W2:Y:S04]  /*23be0*/  LDL.LU.64 R12, [R1+0x3840] ;  /* 0x00384000010c7983 */ /* 0x002ea80000300a00 */
[----:B------:R-:W-:Y:S04]  /*23bf0*/  STL [R1+0x378c], R28 ;  /* 0x00378c1c01007387 */ /* 0x000fe80000100800 */
[----:B------:R-:W-:Y:S04]  /*23c00*/  STL [R1+0x3788], R29 ;  /* 0x0037881d01007387 */ /* 0x000fe80000100800 */
[----:B0-----:R-:W-:Y:S04]  /*23c10*/  STL [R1+0x37a0], R24 ;  /* 0x0037a01801007387 */ /* 0x001fe80000100800 */
[----:B------:R0:W-:Y:S04]  /*23c20*/  STL [R1+0x379c], R25 ;  /* 0x00379c1901007387 */ /* 0x0001e80000100800 */
[----:B------:R-:W-:Y:S04]  /*23c30*/  STL [R1+0x3798], R26 ;  /* 0x0037981a01007387 */ /* 0x000fe80000100800 */
[----:B------:R-:W-:Y:S04]  /*23c40*/  STL [R1+0x3794], R27 ;  /* 0x0037941b01007387 */ /* 0x000fe80000100800 */
[----:B0-----:R-:W3:Y:S04]  /*23c50*/  LDL.64 R24, [R1+0x40] ;  /* 0x0000400001187983 */ /* 0x001ee80000100a00 */
[----:B---3--:R0:W-:Y:S04]  /*23c60*/  STL.64 [R1+0x3810], R24 ;  /* 0x0038101801007387 */ /* 0x0081e80000100a00 */
[----:B0-----:R-:W3:Y:S04]  /*23c70*/  LDL.LU.64 R24, [R1+0x770] ;  /* 0x0007700001187983 */ /* 0x001ee80000300a00 */
[----:B------:R-:W3:Y:S01]  /*23c80*/  LDL.LU.64 R26, [R1+0x778] ;  /* 0x00077800011a7983 */ /* 0x000ee20000300a00 */
[----:B--2---:R-:W-:Y:S03]  /*23c90*/  HMMA.16816.F32 R12, R20, R12, R16 ;  /* 0x0000000c140c723c */ /* 0x004fe60000001810 */
[----:B------:R-:W2:Y:S01]  /*23ca0*/  LDL.LU.64 R16, [R1+0x3838] ;  /* 0x0038380001107983 */ /* 0x000ea20000300a00 */
[----:B------:R-:W-:-:S02]  /*23cb0*/  IMAD.MOV.U32 R7, RZ, RZ, R8 ;  /* 0x000000ffff077224 */ /* 0x000fc400078e0008 */
[----:B------:R-:W-:-:S15]  /*23cc0*/  IMAD.MOV.U32 R6, RZ, RZ, R9 ;  /* 0x000000ffff067224 */ /* 0x000fde00078e0009 */
[----:B------:R-:W-:-:S02]  /*23cd0*/  NOP ;  /* 0x0000000000007918 */ /* 0x000fc40000000000 */
[----:B------:R0:W-:Y:S04]  /*23ce0*/  STL.64 [R1+0x780], R12 ;  /* 0x0007800c01007387 */ /* 0x0001e80000100a00 */
[----:B------:R1:W-:Y:S04]  /*23cf0*/  STL.64 [R1+0x788], R14 ;  /* 0x0007880e01007387 */ /* 0x0003e80000100a00 */
[----:B0-----:R-:W2:Y:S04]  /*23d00*/  LDL.LU.64 R12, [R1+0x760] ;  /* 0x00076000010c7983 */ /* 0x001ea80000300a00 */
[----:B-1----:R-:W2:Y:S01]  /*23d10*/  LDL.LU.64 R14, [R1+0x768] ;  /* 0x00076800010e7983 */ /* 0x002ea20000300a00 */
[----:B---3--:R-:W-:-:S15]  /*23d20*/  HMMA.16816.F32 R24, R20, R8, R24 ;  /* 0x000000081418723c */ /* 0x008fde0000001818 */
[----:B------:R-:W-:-:S08]  /*23d30*/  NOP ;  /* 0x0000000000007918 */ /* 0x000fd00000000000 */
[----:B------:R-:W-:Y:S04]  /*23d40*/  STL.64 [R1+0x770], R24 ;  /* 0x0007701801007387 */ /* 0x000fe80000100a00 */
[----:B------:R-:W-:Y:S04]  /*23d50*/  STL.64 [R1+0x778], R26 ;  /* 0x0007781a01007387 */ /* 0x000fe80000100a00 */
[----:B------:R-:W3:Y:S04]  /*23d60*/  LDL.LU.64 R8, [R1+0xed0] ;  /* 0x000ed00001087983 */ /* 0x000ee80000300a00 */
[----:B------:R-:W4:Y:S04]  /*23d70*/  LDL.LU.64 R10, [R1+0xed8] ;  /* 0x000ed800010a7983 */ /* 0x000f280000300a00 */
[----:B----4-:R-:W-:Y:S04]  /*23d80*/  STL.64 [R1+0x3828], R10 ;  /* 0x0038280a01007387 */ /* 0x010fe80000100a00 */
[----:B---3--:R-:W-:Y:S04]  /*23d90*/  STL.64 [R1+0x3820], R8 ;  /* 0x0038200801007387 */ /* 0x008fe80000100a00 */
[----:B------:R-:W-:Y:S04]  /*23da0*/  STL [R1+0x3790], R7 ;  /* 0x0037900701007387 */ /* 0x000fe80000100800 */
[----:B------:R-:W-:Y:S04]  /*23db0*/  STL [R1+0x3808], R6 ;  /* 0x0038080601007387 */ /* 0x000fe80000100800 */
[----:B------:R0:W-:Y:S04]  /*23dc0*/  STL.64 [R1+0x3800], R4 ;  /* 0x0038000401007387 */ /* 0x0001e80000100a00 */
[----:B0-----:R-:W3:Y:S01]  /*23dd0*/  LDL.64 R4, [R1+0x60] ;  /* 0x0000600001047983 */ /* 0x001ee20000100a00 */
[----:B--2---:R-:W-:Y:S03]  /*23de0*/  HMMA.16816.F32 R16, R20, R16, R12 ;  /* 0x000000101410723c */ /* 0x004fe6000000180c */
[----:B---3--:R0:W-:Y:S04]  /*23df0*/  STL.64 [R1+0x3830], R4 ;  /* 0x0038300401007387 */ /* 0x0081e80000100a00 */
[----:B0-----:R-:W2:Y:S04]  /*23e00*/  LDL.LU.64 R4, [R1+0xee0] ;  /* 0x000ee00001047983 */ /* 0x001ea80000300a00 */
[----:B------:R-:W2:Y:S04]  /*23e10*/  LDL.LU.64 R6, [R1+0xee8] ;  /* 0x000ee80001067983 */ /* 0x000ea80000300a00 */
[----:B------:R-:W3:Y:S04]  /*23e20*/  LDL.64 R12, [R1] ;  /* 0x00000000010c7983 */ /* 0x000ee80000100a00 */
[----:B---3--:R0:W-:Y:S04]  /*23e30*/  STL.64 [R1+0x37e8], R12 ;  /* 0x0037e80c01007387 */ /* 0x0081e80000100a00 */
[----:B------:R-:W-:Y:S04]  /*23e40*/  STL.64 [R1+0x760], R16 ;  /* 0x0007601001007387 */ /* 0x000fe80000100a00 */
[----:B------:R-:W-:Y:S04]  /*23e50*/  STL.64 [R1+0x768], R18 ;  /* 0x0007681201007387 */ /* 0x000fe80000100a00 */
[----:B------:R-:W3:Y:S04]  /*23e60*/  LDL.LU.64 R24, [R1+0xec0] ;  /* 0x000ec00001187983 */ /* 0x000ee80000300a00 */
[----:B------:R-:W3:Y:S04]  /*23e70*/  LDL.LU.64 R26, [R1+0xec8] ;  /* 0x000ec800011a7983 */ /* 0x000ee80000300a00 */
[----:B------:R-:W1:Y:S04]  /*23e80*/  LDSM.16.MT88.4 R16, [R0+UR5+0x180] ;  /* 0x000180050010783b */ /* 0x000e680008004200 */
[----:B0-----:R-:W4:Y:S01]  /*23e90*/  LDL.64 R12, [R1+0x10] ;  /* 0x00001000010c7983 */ /* 0x001f220000100a00 */
[----:B------:R-:W-:-:S02]  /*23ea0*/  IMAD.MOV.U32 R8, RZ, RZ, R3 ;  /* 0x000000ffff087224 */ /* 0x000fc400078e0003 */
[----:B------:R-:W-:-:S07]  /*23eb0*/  IMAD.MOV.U32 R9, RZ, RZ, R2 ;  /* 0x000000ffff097224 */ /* 0x000fce00078e0002 */
[C---:B--2---:R-:W-:Y:S01]  /*23ec0*/  HMMA.16816.F32 R8, R20.reuse, R8, R4 ;  /* 0x000000081408723c */ /* 0x044fe20000001804 */
[----:B----4-:R0:W-:Y:S04]  /*23ed0*/  STL.64 [R1+0x37f0], R12 ;  /* 0x0037f00c01007387 */ /* 0x0101e80000100a00 */
[----:B0-----:R-:W2:Y:S04]  /*23ee0*/  LDL.64 R12, [R1+0x20] ;  /* 0x00002000010c7983 */ /* 0x001ea80000100a00 */
[----:B--2---:R0:W-:Y:S04]  /*23ef0*/  STL.64 [R1+0x37f8], R12 ;  /* 0x0037f80c01007387 */ /* 0x0041e80000100a00 */
[----:B0-----:R-:W2:Y:S04]  /*23f00*/  LDL.64 R12, [R1+0x30] ;  /* 0x00003000010c7983 */ /* 0x001ea80000100a00 */
[----:B-1----:R-:W-:Y:S04]  /*23f10*/  STL.64 [R1+0x3688], R18 ;  /* 0x0036881201007387 */ /* 0x002fe80000100a00 */
[----:B------:R0:W-:Y:S04]  /*23f20*/  STL.64 [R1+0x3680], R16 ;  /* 0x0036801001007387 */ /* 0x0001e80000100a00 */
[----:B0-----:R-:W4:Y:S04]  /*23f30*/  LDL.LU.64 R16, [R1+0xeb0] ;  /* 0x000eb00001107983 */ /* 0x001f280000300a00 */
[----:B------:R-:W4:Y:S04]  /*23f40*/  LDL.LU.64 R18, [R1+0xeb8] ;  /* 0x000eb80001127983 */ /* 0x000f280000300a00 */
[----:B------:R-:W3:Y:S04]  /*23f50*/  LDL.LU.64 R4, [R1+0x3830] ;  /* 0x0038300001047983 */ /* 0x000ee80000300a00 */
        /* <DEDUP_REMOVED lines=13> */
[----:B------:R-:W-:Y:S04]  /*24030*/  STL.64 [R1+0x37c0], R10 ;  /* 0x0037c00a01007387 */ /* 0x000fe80000100a00 */
[----:B---3--:R0:W-:Y:S04]  /*24040*/  STL.64 [R1+0x37b8], R8 ;  /* 0x0037b80801007387 */ /* 0x0081e80000100a00 */
[----:B0-----:R-:W3:Y:S02]  /*24050*/  LDL.64 R8, [R1+0x50] ;  /* 0x0000500001087983 */ /* 0x001ee40000100a00 */
[----:B---3--:R-:W-:-:S15]  /*24060*/  HMMA.16816.F32 R24, R20, R8, R24 ;  /* 0x000000081418723c */ /* 0x008fde0000001818 */
[----:B------:R-:W-:-:S08]  /*24070*/  NOP ;  /* 0x0000000000007918 */ /* 0x000fd00000000000 */
[----:B------:R0:W-:Y:S04]  /*24080*/  STL.64 [R1+0xec0], R24 ;  /* 0x000ec01801007387 */ /* 0x0001e80000100a00 */
[----:B------:R1:W-:Y:S04]  /*24090*/  STL.64 [R1+0xec8], R26 ;  /* 0x000ec81a01007387 */ /* 0x0003e80000100a00 */
[----:B0-----:R-:W4:Y:S01]  /*240a0*/  LDL.LU.64 R24, [R1+0x3810] ;  /* 0x0038100001187983 */ /* 0x001f220000300a00 */
[----:B------:R-:W-:Y:S02]  /*240b0*/  IMAD.MOV.U32 R3, RZ, RZ, R8 ;  /* 0x000000ffff037224 */ /* 0x000fe400078e0008 */
[----:B------:R-:W-:-:S02]  /*240c0*/  IMAD.MOV.U32 R2, RZ, RZ, R9 ;  /* 0x000000ffff027224 */ /* 0x000fc400078e0009 */
[----:B----4-:R-:W-:Y:S06]  /*240d0*/  HMMA.16816.F32 R8, R20, R24, R16 ;  /* 0x000000181408723c */ /* 0x010fec0000001810 */
[----:B------:R-:W-:Y:S02]  /*240e0*/  IMAD.MOV.U32 R29, RZ, RZ, R24 ;  /* 0x000000ffff1d7224 */ /* 0x000fe400078e0018 */
[----:B------:R-:W-:-:S15]  /*240f0*/  IMAD.MOV.U32 R0, RZ, RZ, R25 ;  /* 0x000000ffff007224 */ /* 0x000fde00078e0019 */
[----:B------:R0:W-:Y:S04]  /*24100*/  STL.64 [R1+0xeb0], R8 ;  /* 0x000eb00801007387 */ /* 0x0001e80000100a00 */
[----:B------:R3:W-:Y:S04]  /*24110*/  STL.64 [R1+0xeb8], R10 ;  /* 0x000eb80a01007387 */ /* 0x0007e80000100a00 */
[----:B------:R-:W4:Y:S04]  /*24120*/  LDL.LU.64 R16, [R1+0xe90] ;  /* 0x000e900001107983 */ /* 0x000f280000300a00 */
[----:B------:R-:W4:Y:S04]  /*24130*/  LDL.LU.64 R18, [R1+0xe98] ;  /* 0x000e980001127983 */ /* 0x000f280000300a00 */
[----:B------:R-:W4:Y:S04]  /*24140*/  LDL.LU.64 R24, [R1+0xe80] ;  /* 0x000e800001187983 */ /* 0x000f280000300a00 */
[----:B-1----:R-:W4:Y:S04]  /*24150*/  LDL.LU.64 R26, [R1+0xe88] ;  /* 0x000e8800011a7983 */ /* 0x002f280000300a00 */
[----:B0-----:R-:W4:Y:S04]  /*24160*/  LDL.LU.64 R8, [R1+0xe60] ;  /* 0x000e600001087983 */ /* 0x001f280000300a00 */
[----:B---3--:R-:W3:Y:S01]  /*24170*/  LDL.LU.64 R10, [R1+0xe68] ;  /* 0x000e6800010a7983 */ /* 0x008ee20000300a00 */
[----:B--2---:R-:W-:Y:S06]  /*24180*/  HMMA.16816.F32 R4, R20, R12, R4 ;  /* 0x0000000c1404723c */ /* 0x004fec0000001804 */
[----:B------:R-:W-:Y:S01]  /*24190*/  IMAD.MOV.U32 R28, RZ, RZ, R13 ;  /* 0x000000ffff1c7224 */ /* 0x000fe200078e000d */
[----:B---3--:R-:W-:Y:S04]  /*241a0*/  STL.64 [R1+0x37e0], R10 ;  /* 0x0037e00a01007387 */ /* 0x008fe80000100a00 */
[----:B----4-:R0:W-:Y:S04]  /*241b0*/  STL.64 [R1+0x37d8], R8 ;  /* 0x0037d80801007387 */ /* 0x0101e80000100a00 */
[----:B0-----:R-:W2:Y:S04]  /*241c0*/  LDL.LU.64 R8, [R1+0xe70] ;  /* 0x000e700001087983 */ /* 0x001ea80000300a00 */
[----:B------:R-:W2:Y:S04]  /*241d0*/  LDL.LU.64 R10, [R1+0xe78] ;  /* 0x000e7800010a7983 */ /* 0x000ea80000300a00 */
[----:B------:R-:W-:Y:S04]  /*241e0*/  STL.64 [R1+0xea0], R4 ;  /* 0x000ea00401007387 */ /* 0x000fe80000100a00 */
[----:B------:R0:W-:Y:S04]  /*241f0*/  STL.64 [R1+0xea8], R6 ;  /* 0x000ea80601007387 */ /* 0x0001e80000100a00 */
[----:B0-----:R-:W3:Y:S04]  /*24200*/  LDL.LU R6, [R1+0x3808] ;  /* 0x0038080001067983 */ /* 0x001ee80000300800 */
[----:B------:R-:W4:Y:S01]  /*24210*/  LDL.LU.64 R4, [R1+0x3800] ;  /* 0x0038000001047983 */ /* 0x000f220000300a00 */
[----:B------:R-:W-:-:S03]  /*24220*/  IMAD.MOV.U32 R7, RZ, RZ, R12 ;  /* 0x000000ffff077224 */ /* 0x000fc600078e000c */
[----:B------:R-:W2:Y:S02]  /*24230*/  LDL.LU.64 R12, [R1+0x37f8] ;  /* 0x0037f800010c7983 */ /* 0x000ea40000300a00 */
[----:B--2---:R-:W-:Y:S02]  /*24240*/  HMMA.16816.F32 R16, R20, R12, R16 ;  /* 0x0000000c1410723c */ /* 0x004fe40000001810 */
[----:B---3--:R-:W-:Y:S04]  /*24250*/  STL.64 [R1+0x37b0], R6 ;  /* 0x0037b00601007387 */ /* 0x008fe80000100a00 */
[----:B----4-:R0:W-:Y:S04]  /*24260*/  STL.64 [R1+0x37a8], R4 ;  /* 0x0037a80401007387 */ /* 0x0101e80000100a00 */
[----:B0-----:R-:W2:Y:S04]  /*24270*/  LDL.LU.64 R4, [R1+0xe50] ;  /* 0x000e500001047983 */ /* 0x001ea80000300a00 */
[----:B------:R-:W2:Y:S09]  /*24280*/  LDL.LU.64 R6, [R1+0xe58] ;  /* 0x000e580001067983 */ /* 0x000eb20000300a00 */
[----:B------:R-:W-:Y:S04]  /*24290*/  STL.64 [R1+0xe90], R16 ;  /* 0x000e901001007387 */ /* 0x000fe80000100a00 */
[----:B------:R0:W-:Y:S02]  /*242a0*/  STL.64 [R1+0xe98], R18 ;  /* 0x000e981201007387 */ /* 0x0001e40000100a00 */
[----:B0-----:R-:W-:-:S02]  /*242b0*/  IMAD.MOV.U32 R19, RZ, RZ, R12 ;  /* 0x000000ffff137224 */ /* 0x001fc400078e000c */
[----:B------:R-:W-:Y:S02]  /*242c0*/  IMAD.MOV.U32 R18, RZ, RZ, R13 ;  /* 0x000000ffff127224 */ /* 0x000fe400078e000d */
[----:B------:R-:W3:Y:S02]  /*242d0*/  LDL.LU.64 R12, [R1+0x37f0] ;  /* 0x0037f000010c7983 */ /* 0x000ee40000300a00 */
[----:B---3--:R-:W-:-:S15]  /*242e0*/  HMMA.16816.F32 R24, R20, R12, R24 ;  /* 0x0000000c1418723c */ /* 0x008fde0000001818 */
[----:B------:R-:W-:-:S08]  /*242f0*/  NOP ;  /* 0x0000000000007918 */ /* 0x000fd00000000000 */
[----:B------:R-:W-:Y:S04]  /*24300*/  STL.64 [R1+0xe80], R24 ;  /* 0x000e801801007387 */ /* 0x000fe80000100a00 */
[----:B------:R0:W-:Y:S02]  /*24310*/  STL.64 [R1+0xe88], R26 ;  /* 0x000e881a01007387 */ /* 0x0001e40000100a00 */
[----:B0-----:R-:W-:Y:S02]  /*24320*/  IMAD.MOV.U32 R26, RZ, RZ, R12 ;  /* 0x000000ffff1a7224 */ /* 0x001fe400078e000c */
[----:B------:R-:W-:Y:S02]  /*24330*/  IMAD.MOV.U32 R27, RZ, RZ, R13 ;  /* 0x000000ffff1b7224 */ /* 0x000fe400078e000d */
[----:B------:R-:W3:Y:S02]  /*24340*/  LDL.LU.64 R12, [R1+0x37e8] ;  /* 0x0037e800010c7983 */ /* 0x000ee40000300a00 */
[----:B---3--:R-:W-:Y:S06]  /*24350*/  HMMA.16816.F32 R8, R20, R12, R8 ;  /* 0x0000000c1408723c */ /* 0x008fec0000001808 */
[----:B------:R-:W-:-:S02]  /*24360*/  IMAD.MOV.U32 R24, RZ, RZ, R12 ;  /* 0x000000ffff187224 */ /* 0x000fc400078e000c */
[----:B------:R-:W-:-:S15]  /*24370*/  IMAD.MOV.U32 R25, RZ, RZ, R13 ;  /* 0x000000ffff197224 */ /* 0x000fde00078e000d */
[----:B------:R-:W-:Y:S04]  /*24380*/  STL.64 [R1+0xe70], R8 ;  /* 0x000e700801007387 */ /* 0x000fe80000100a00 */
[----:B------:R0:W-:Y:S04]  /*24390*/  STL.64 [R1+0xe78], R10 ;  /* 0x000e780a01007387 */ /* 0x0001e80000100a00 */
[----:B0-----:R-:W3:Y:S04]  /*243a0*/  LDL.LU.64 R10, [R1+0x37e0] ;  /* 0x0037e000010a7983 */ /* 0x001ee80000300a00 */
[----:B------:R-:W3:Y:S04]  /*243b0*/  LDL.LU.64 R8, [R1+0x37d8] ;  /* 0x0037d80001087983 */ /* 0x000ee80000300a00 */
[----:B------:R-:W4:Y:S04]  /*243c0*/  LDL.LU.64 R14, [R1+0x37d0] ;  /* 0x0037d000010e7983 */ /* 0x000f280000300a00 */
[----:B------:R-:W3:Y:S02]  /*243d0*/  LDL.LU.64 R12, [R1+0x37c8] ;  /* 0x0037c800010c7983 */ /* 0x000ee40000300a00 */
[----:B---3--:R-:W-:-:S15]  /*243e0*/  HMMA.16816.F32 R8, R20, R12, R8 ;  /* 0x0000000c1408723c */ /* 0x008fde0000001808 */
[----:B------:R-:W-:-:S08]  /*243f0*/  NOP ;  /* 0x0000000000007918 */ /* 0x000fd00000000000 */
[----:B------:R-:W-:Y:S04]  /*24400*/  STL.64 [R1+0xe60], R8 ;  /* 0x000e600801007387 */ /* 0x000fe80000100a00 */
[----:B------:R0:W-:Y:S04]  /*24410*/  STL.64 [R1+0xe68], R10 ;  /* 0x000e680a01007387 */ /* 0x0001e80000100a00 */
[----:B0-----:R-:W3:Y:S04]  /*24420*/  LDL.LU.64 R10, [R1+0x37c0] ;  /* 0x0037c000010a7983 */ /* 0x001ee80000300a00 */
[----:B------:R-:W2:Y:S04]  /*24430*/  LDL.LU.64 R8, [R1+0x37b8] ;  /* 0x0037b80001087983 */ /* 0x000ea80000300a00 */
[----:B------:R-:W4:Y:S01]  /*24440*/  LDL.64 R16, [R1+0xa0] ;  /* 0x0000a00001107983 */ /* 0x000f220000100a00 */
[C---:B--2---:R-:W-:Y:S03]  /*24450*/  HMMA.16816.F32 R4, R20.reuse, R8, R4 ;  /* 0x000000081404723c */ /* 0x044fe60000001804 */
[----:B----4-:R-:W-:Y:S04]  /*24460*/  STL.64 [R1+0x3768], R16 ;  /* 0x0037681001007387 */ /* 0x010fe80000100a00 */
[----:B------:R-:W-:Y:S04]  /*24470*/  STL.64 [R1+0x36a0], R14 ;  /* 0x0036a00e01007387 */ /* 0x000fe80000100a00 */
[----:B------:R0:W-:Y:S04]  /*24480*/  STL.64 [R1+0x3698], R12 ;  /* 0x0036980c01007387 */ /* 0x0001e80000100a00 */
[----:B0-----:R-:W2:Y:S04]  /*24490*/  LDL.LU.64 R12, [R1+0x750] ;  /* 0x00075000010c7983 */ /* 0x001ea80000300a00 */
[----:B------:R-:W2:Y:S04]  /*244a0*/  LDL.LU.64 R14, [R1+0x758] ;  /* 0x00075800010e7983 */ /* 0x000ea80000300a00 */
[----:B------:R-:W-:Y:S04]  /*244b0*/  STL.64 [R1+0xe50], R4 ;  /* 0x000e500401007387 */ /* 0x000fe80000100a00 */
[----:B------:R0:W-:Y:S04]  /*244c0*/  STL.64 [R1+0xe58], R6 ;  /* 0x000e580601007387 */ /* 0x0001e80000100a00 */
[----:B0-----:R-:W4:Y:S04]  /*244d0*/  LDL.LU.64 R6, [R1+0x37b0] ;  /* 0x0037b00001067983 */ /* 0x001f280000300a00 */
[----:B------:R-:W2:Y:S04]  /*244e0*/  LDL.LU.64 R4, [R1+0x37a8] ;  /* 0x0037a80001047983 */ /* 0x000ea80000300a00 */
[----:B------:R0:W-:Y:S04]  /*244f0*/  STL.64 [R1+0x3740], R8 ;  /* 0x0037400801007387 */ /* 0x0001e80000100a00 */
[----:B---3--:R-:W-:Y:S04]  /*24500*/  STL.64 [R1+0x3770], R10 ;  /* 0x0037700a01007387 */ /* 0x008fe80000100a00 */
[----:B0-----:R-:W3:Y:S01]  /*24510*/  LDL.64 R8, [R1+0xc0] ;  /* 0x0000c00001087983 */ /* 0x001ee20000100a00 */
[----:B--2---:R-:W-:Y:S06]  /*24520*/  HMMA.16816.F32 R12, R20, R4, R12 ;  /* 0x00000004140c723c */ /* 0x004fec000000180c */
[----:B------:R0:W-:Y:S02]  /*24530*/  STL.64 [R1+0x3690], R4 ;  /* 0x0036900401007387 */ /* 0x0001e40000100a00 */
[----:B0-----:R-:W-:-:S02]  /*24540*/  IMAD.MOV.U32 R4, RZ, RZ, R24 ;  /* 0x000000ffff047224 */ /* 0x001fc400078e0018 */
[----:B------:R-:W-:-:S13]  /*24550*/  IMAD.MOV.U32 R5, RZ, RZ, R25 ;  /* 0x000000ffff057224 */ /* 0x000fda00078e0019 */
[----:B------:R-:W-:Y:S04]  /*24560*/  STL.64 [R1+0x750], R12 ;  /* 0x0007500c01007387 */ /* 0x000fe80000100a00 */
[----:B------:R-:W-:Y:S04]  /*24570*/  STL.64 [R1+0x758], R14 ;  /* 0x0007580e01007387 */ /* 0x000fe80000100a00 */
[----:B------:R-:W3:Y:S04]  /*24580*/  LDL.LU R24, [R1+0x37a0] ;  /* 0x0037a00001187983 */ /* 0x000ee80000300800 */
[----:B------:R-:W3:Y:S04]  /*24590*/  LDL.LU R25, [R1+0x379c] ;  /* 0x00379c0001197983 */ /* 0x000ee80000300800 */
[----:B------:R0:W-:Y:S02]  /*245a0*/  STL.64 [R1+0x36a8], R4 ;  /* 0x0036a80401007387 */ /* 0x0001e40000100a00 */
[----:B0-----:R-:W-:-:S02]  /*245b0*/  IMAD.MOV.U32 R4, RZ, RZ, R26 ;  /* 0x000000ffff047224 */ /* 0x001fc400078e001a */
[----:B------:R-:W-:Y:S01]  /*245c0*/  IMAD.MOV.U32 R5, RZ, RZ, R27 ;  /* 0x000000ffff057224 */ /* 0x000fe200078e001b */
[----:B------:R-:W3:Y:S04]  /*245d0*/  LDL.LU R26, [R1+0x3798] ;  /* 0x00379800011a7983 */ /* 0x000ee80000300800 */
[----:B------:R-:W3:Y:S04]  /*245e0*/  LDL.LU R27, [R1+0x3794] ;  /* 0x00379400011b7983 */ /* 0x000ee80000300800 */
[----:B------:R0:W-:Y:S04]  /*245f0*/  STL.64 [R1+0x36c0], R4 ;  /* 0x0036c00401007387 */ /* 0x0001e80000100a00 */
[----:B------:R-:W2:Y:S01]  /*24600*/  LDL.LU.64 R16, [R1+0x5d0] ;  /* 0x0005d00001107983 */ /* 0x000ea20000300a00 */
[----:B0-----:R-:W-:-:S02]  /*24610*/  IMAD.MOV.U32 R4, RZ, RZ, R19 ;  /* 0x000000ffff047224 */ /* 0x001fc400078e0013 */
[----:B------:R-:W-:Y:S02]  /*24620*/  IMAD.MOV.U32 R5, RZ, RZ, R18 ;  /* 0x000000ffff057224 */ /* 0x000fe400078e0012 */
[----:B------:R-:W4:Y:S04]  /*24630*/  LDL.LU.64 R18, [R1+0x5d8] ;  /* 0x0005d80001127983 */ /* 0x000f280000300a00 */
[----:B----4-:R-:W-:Y:S04]  /*24640*/  STL.64 [R1+0x3780], R18 ;  /* 0x0037801201007387 */ /* 0x010fe80000100a00 */
[----:B--2---:R0:W-:Y:S04]  /*24650*/  STL.64 [R1+0x3778], R16 ;  /* 0x0037781001007387 */ /* 0x0041e80000100a00 */
[----:B0-----:R-:W3:Y:S04]  /*24660*/  LDL.LU.64 R16, [R1+0x1030] ;  /* 0x0010300001107983 */ /* 0x001ee80000300a00 */
[----:B------:R-:W3:Y:S04]  /*24670*/  LDL.LU.64 R18, [R1+0x1038] ;  /* 0x0010380001127983 */ /* 0x000ee80000300a00 */
[----:B------:R-:W2:Y:S04]  /*24680*/  LDL.LU.64 R12, [R1+0x5c0] ;  /* 0x0005c000010c7983 */ /* 0x000ea80000300a00 */
[----:B------:R-:W2:Y:S04]  /*24690*/  LDL.LU.64 R14, [R1+0x5c8] ;  /* 0x0005c800010e7983 */ /* 0x000ea80000300a00 */
[----:B------:R0:W-:Y:S02]  /*246a0*/  STL.64 [R1+0x36d8], R4 ;  /* 0x0036d80401007387 */ /* 0x0001e40000100a00 */
[----:B0-----:R-:W-:-:S02]  /*246b0*/  IMAD.MOV.U32 R4, RZ, RZ, R7 ;  /* 0x000000ffff047224 */ /* 0x001fc400078e0007 */
[----:B------:R-:W-:Y:S01]  /*246c0*/  IMAD.MOV.U32 R5, RZ, RZ, R28 ;  /* 0x000000ffff057224 */ /* 0x000fe200078e001c */
[----:B------:R-:W4:Y:S04]  /*246d0*/  LDL.LU R7, [R1+0x3790] ;  /* 0x0037900001077983 */ /* 0x000f280000300800 */
[----:B------:R-:W2:Y:S04]  /*246e0*/  LDL.LU R28, [R1+0x378c] ;  /* 0x00378c00011c7983 */ /* 0x000ea80000300800 */
[----:B------:R0:W-:Y:S02]  /*246f0*/  STL.64 [R1+0x36f0], R4 ;  /* 0x0036f00401007387 */ /* 0x0001e40000100a00 */
[----:B0-----:R-:W-:-:S02]  /*24700*/  IMAD.MOV.U32 R4, RZ, RZ, R29 ;  /* 0x000000ffff047224 */ /* 0x001fc400078e001d */
[----:B------:R-:W-:Y:S01]  /*24710*/  IMAD.MOV.U32 R5, RZ, RZ, R0 ;  /* 0x000000ffff057224 */ /* 0x000fe200078e0000 */
[----:B------:R-:W4:Y:S04]  /*24720*/  LDL.LU R29, [R1+0x3788] ;  /* 0x00378800011d7983 */ /* 0x000f280000300800 */
[----:B------:R-:W-:Y:S04]  /*24730*/  STL.64 [R1+0x3708], R4 ;  /* 0x0037080401007387 */ /* 0x000fe80000100a00 */
[----:B------:R-:W2:Y:S01]  /*24740*/  LDL.64 R20, [R1+0x80] ;  /* 0x0000800001147983 */ /* 0x000ea20000100a00 */
[----:B---3--:R-:W-:-:S15]  /*24750*/  HMMA.16816.F32 R16, R24, R8, R16 ;  /* 0x000000081810723c */ /* 0x008fde0000001810 */
[----:B------:R-:W-:-:S08]  /*24760*/  NOP ;  /* 0x0000000000007918 */ /* 0x000fd00000000000 */
[----:B------:R-:W-:Y:S04]  /*24770*/  STL.64 [R1+0x1030], R16 ;  /* 0x0010301001007387 */ /* 0x000fe80000100a00 */
[----:B------:R0:W-:Y:S04]  /*24780*/  STL.64 [R1+0x1038], R18 ;  /* 0x0010381201007387 */ /* 0x0001e80000100a00 */
[----:B0-----:R-:W3:Y:S04]  /*24790*/  LDL.LU.64 R18, [R1+0x3780] ;  /* 0x0037800001127983 */ /* 0x001ee80000300a00 */
[----:B------:R-:W3:Y:S01]  /*247a0*/  LDL.LU.64 R16, [R1+0x3778] ;  /* 0x0037780001107983 */ /* 0x000ee20000300a00 */
[----:B------:R-:W-:-:S03]  /*247b0*/  IMAD.MOV.U32 R22, RZ, RZ, R8 ;  /* 0x000000ffff167224 */ /* 0x000fc600078e0008 */
[----:B------:R-:W3:Y:S04]  /*247c0*/  LDL.LU.64 R10, [R1+0x3770] ;  /* 0x00377000010a7983 */ /* 0x000ee80000300a00 */
[----:B------:R-:W-:Y:S04]  /*247d0*/  STL [R1+0x3750], R22 ;  /* 0x0037501601007387 */ /* 0x000fe80000100800 */
[----:B--2---:R4:W-:Y:S02]  /*247e0*/  STL.64 [R1+0x3748], R20 ;  /* 0x0037481401007387 */ /* 0x0049e40000100a00 */
[----:B----4-:R-:W-:-:S02]  /*247f0*/  IMAD.MOV.U32 R20, RZ, RZ, R29 ;  /* 0x000000ffff147224 */ /* 0x010fc400078e001d */
[----:B------:R-:W-:-:S07]  /*24800*/  IMAD.MOV.U32 R21, RZ, RZ, R28 ;  /* 0x000000ffff157224 */ /* 0x000fce00078e001c */
[----:B---3--:R-:W-:Y:S01]  /*24810*/  HMMA.16816.F32 R20, R24, R20, R16 ;  /* 0x000000141814723c */ /* 0x008fe20000001810 */
[----:B------:R-:W2:Y:S01]  /*24820*/  LDL.LU.64 R16, [R1+0x3768] ;  /* 0x0037680001107983 */ /* 0x000ea20000300a00 */
[----:B------:R-:W-:Y:S02]  /*24830*/  IMAD.MOV.U32 R4, RZ, RZ, R3 ;  /* 0x000000ffff047224 */ /* 0x000fe400078e0003 */
[----:B------:R-:W-:-:S15]  /*24840*/  IMAD.MOV.U32 R5, RZ, RZ, R2 ;  /* 0x000000ffff057224 */ /* 0x000fde00078e0002 */
[----:B------:R-:W-:-:S04]  /*24850*/  NOP ;  /* 0x0000000000007918 */ /* 0x000fc80000000000 */
[----:B------:R-:W-:Y:S04]  /*24860*/  STL.64 [R1+0x5d0], R20 ;  /* 0x0005d01401007387 */ /* 0x000fe80000100a00 */
[----:B------:R-:W-:Y:S04]  /*24870*/  STL.64 [R1+0x5d8], R22 ;  /* 0x0005d81601007387 */ /* 0x000fe80000100a00 */
[----:B------:R0:W-:Y:S01]  /*24880*/  STL.64 [R1+0x3720], R4 ;  /* 0x0037200401007387 */ /* 0x0001e20000100a00 */
[----:B--2---:R-:W-:Y:S06]  /*24890*/  HMMA.16816.F32 R12, R24, R16, R12 ;  /* 0x00000010180c723c */ /* 0x004fec000000180c */
[----:B------:R-:W-:-:S02]  /*248a0*/  IMAD.MOV.U32 R3, RZ, RZ, R16 ;  /* 0x000000ffff037224 */ /* 0x000fc400078e0010 */
[----:B------:R-:W-:-:S15]  /*248b0*/  IMAD.MOV.U32 R2, RZ, RZ, R17 ;  /* 0x000000ffff027224 */ /* 0x000fde00078e0011 */
[----:B------:R-:W-:Y:S04]  /*248c0*/  STL.64 [R1+0x5c0], R12 ;  /* 0x0005c00c01007387 */ /* 0x000fe80000100a00 */
[----:B------:R-:W-:Y:S04]  /*248d0*/  STL.64 [R1+0x5c8], R14 ;  /* 0x0005c80e01007387 */ /* 0x000fe80000100a00 */
[----:B------:R-:W2:Y:S04]  /*248e0*/  LDL.LU.64 R16, [R1+0x5a0] ;  /* 0x0005a00001107983 */ /* 0x000ea80000300a00 */
[----:B------:R-:W3:Y:S01]  /*248f0*/  LDL.LU.64 R18, [R1+0x5a8] ;  /* 0x0005a80001127983 */ /* 0x000ee20000300a00 */
[----:B0-----:R-:W-:-:S02]  /*24900*/  IMAD.MOV.U32 R4, RZ, RZ, R11 ;  /* 0x000000ffff047224 */ /* 0x001fc400078e000b */
[----:B------:R-:W-:Y:S02]  /*24910*/  IMAD.MOV.U32 R5, RZ, RZ, R10 ;  /* 0x000000ffff057224 */ /* 0x000fe400078e000a */
        /* <DEDUP_REMOVED lines=8> */
[----:B0-----:R-:W3:Y:S04]  /*249a0*/  LDL.64 R4, [R1+0x70] ;  /* 0x0000700001047983 */ /* 0x001ee80000100a00 */
[----:B------:R-:W4:Y:S04]  /*249b0*/  LDL.LU.64 R12, [R1+0x520] ;  /* 0x00052000010c7983 */ /* 0x000f280000300a00 */
        /* <DEDUP_REMOVED lines=19> */
[C---:B------:R-:W-:Y:S01]  /*24af0*/  HMMA.16816.F32 R20, R24.reuse, R20, R16 ;  /* 0x000000141814723c */ /* 0x040fe20000001810 */
[----:B----4-:R-:W-:Y:S04]  /*24b00*/  STL.64 [R1+0x3718], R14 ;  /* 0x0037180e01007387 */ /* 0x010fe80000100a00 */
[----:B--2---:R0:W-:Y:S04]  /*24b10*/  STL.64 [R1+0x3710], R12 ;  /* 0x0037100c01007387 */ /* 0x0041e80000100a00 */
[----:B0-----:R-:W2:Y:S04]  /*24b20*/  LDL.LU.64 R12, [R1+0x570] ;  /* 0x00057000010c7983 */ /* 0x001ea80000300a00 */
[----:B------:R-:W4:Y:S04]  /*24b30*/  LDL.LU.64 R14, [R1+0x578] ;  /* 0x00057800010e7983 */ /* 0x000f280000300a00 */
[----:B----4-:R-:W-:Y:S04]  /*24b40*/  STL.64 [R1+0x3730], R14 ;  /* 0x0037300e01007387 */ /* 0x010fe80000100a00 */
[----:B--2---:R0:W-:Y:S04]  /*24b50*/  STL.64 [R1+0x3728], R12 ;  /* 0x0037280c01007387 */ /* 0x0041e80000100a00 */
[----:B0-----:R-:W2:Y:S04]  /*24b60*/  LDL.LU.64 R12, [R1+0x580] ;  /* 0x00058000010c7983 */ /* 0x001ea80000300a00 */
[----:B------:R-:W2:Y:S04]  /*24b70*/  LDL.LU.64 R14, [R1+0x588] ;  /* 0x00058800010e7983 */ /* 0x000ea80000300a00 */
[----:B------:R-:W4:Y:S04]  /*24b80*/  LDL.LU.64 R18, [R1+0x3760] ;  /* 0x0037600001127983 */ /* 0x000f280000300a00 */
[----:B------:R-:W4:Y:S04]  /*24b90*/  LDL.LU.64 R16, [R1+0x3758] ;  /* 0x0037580001107983 */ /* 0x000f280000300a00 */
[----:B------:R-:W-:Y:S04]  /*24ba0*/  STL.64 [R1+0x5b0], R20 ;  /* 0x0005b01401007387 */ /* 0x000fe80000100a00 */
[----:B------:R0:W-:Y:S04]  /*24bb0*/  STL.64 [R1+0x5b8], R22 ;  /* 0x0005b81601007387 */ /* 0x0001e80000100a00 */
[----:B0-----:R-:W2:Y:S04]  /*24bc0*/  LDL.LU R22, [R1+0x3750] ;  /* 0x0037500001167983 */ /* 0x001ea80000300800 */
[----:B------:R-:W4:Y:S01]  /*24bd0*/  LDL.LU.64 R20, [R1+0x3748] ;  /* 0x0037480001147983 */ /* 0x000f220000300a00 */
[C---:B---3--:R-:W-:Y:S06]  /*24be0*/  HMMA.16816.F32 R8, R24.reuse, R4, R8 ;  /* 0x000000041808723c */ /* 0x048fec0000001808 */
[----:B----4-:R-:W-:-:S15]  /*24bf0*/  HMMA.16816.F32 R16, R24, R20, R16 ;  /* 0x000000141810723c */ /* 0x010fde0000001810 */
[----:B------:R-:W-:-:S08]  /*24c00*/  NOP ;  /* 0x0000000000007918 */ /* 0x000fd00000000000 */
[----:B------:R0:W-:Y:S04]  /*24c10*/  STL.64 [R1+0x5a0], R16 ;  /* 0x0005a01001007387 */ /* 0x0001e80000100a00 */
[----:B------:R1:W-:Y:S04]  /*24c20*/  STL.64 [R1+0x5a8], R18 ;  /* 0x0005a81201007387 */ /* 0x0003e80000100a00 */
[----:B0-----:R-:W3:Y:S04]  /*24c30*/  LDL.LU.64 R16, [R1+0x510] ;  /* 0x0005100001107983 */ /* 0x001ee80000300a00 */
[----:B-1----:R-:W3:Y:S04]  /*24c40*/  LDL.LU.64 R18, [R1+0x518] ;  /* 0x0005180001127983 */ /* 0x002ee80000300a00 */
[----:B------:R-:W-:Y:S04]  /*24c50*/  STL.64 [R1+0x3658], R20 ;  /* 0x0036581401007387 */ /* 0x000fe80000100a00 */
[----:B------:R0:W-:Y:S04]  /*24c60*/  STL.64 [R1+0x590], R8 ;  /* 0x0005900801007387 */ /* 0x0001e80000100a00 */
[----:B------:R1:W-:Y:S04]  /*24c70*/  STL.64 [R1+0x598], R10 ;  /* 0x0005980a01007387 */ /* 0x0003e80000100a00 */
[----:B0-----:R-:W4:Y:S01]  /*24c80*/  LDL.LU.64 R8, [R1+0x3740] ;  /* 0x0037400001087983 */ /* 0x001f220000300a00 */
[----:B-1----:R-:W-:-:S02]  /*24c90*/  IMAD.MOV.U32 R11, RZ, RZ, R4 ;  /* 0x000000ffff0b7224 */ /* 0x002fc400078e0004 */
[----:B------:R-:W-:Y:S02]  /*24ca0*/  IMAD.MOV.U32 R10, RZ, RZ, R5 ;  /* 0x000000ffff0a7224 */ /* 0x000fe400078e0005 */
        /* <DEDUP_REMOVED lines=45> */
[----:B------:R-:W3:-:S15]  /*24f80*/  LDL.LU.64 R12, [R1+0x3698] ;  /* 0x00369800010c7983 */ /* 0x000ede0000300a00 */
[----:B------:R-:W-:-:S02]  /*24f90*/  NOP ;  /* 0x0000000000007918 */ /* 0x000fc40000000000 */
[----:B------:R0:W-:Y:S04]  /*24fa0*/  STL.64 [R1+0x520], R4 ;  /* 0x0005200401007387 */ /* 0x0001e80000100a00 */
[----:B------:R1:W-:Y:S04]  /*24fb0*/  STL.64 [R1+0x528], R6 ;  /* 0x0005280601007387 */ /* 0x0003e80000100a00 */
[----:B0-----:R-:W4:Y:S04]  /*24fc0*/  LDL.LU.64 R4, [R1+0x500] ;  /* 0x0005000001047983 */ /* 0x001f280000300a00 */
[----:B-1----:R-:W4:Y:S04]  /*24fd0*/  LDL.LU.64 R6, [R1+0x508] ;  /* 0x0005080001067983 */ /* 0x002f280000300a00 */
[----:B------:R-:W2:Y:S01]  /*24fe0*/  LDL.64 R20, [R1+0x90] ;  /* 0x0000900001147983 */ /* 0x000ea20000100a00 */
[----:B---3--:R-:W-:Y:S03]  /*24ff0*/  HMMA.16816.F32 R16, R24, R12, R16 ;  /* 0x0000000c1810723c */ /* 0x008fe60000001810 */
[----:B--2---:R0:W-:-:S15]  /*25000*/  STL.64 [R1+0x3670], R20 ;  /* 0x0036701401007387 */ /* 0x0041de0000100a00 */
[----:B------:R-:W-:-:S05]  /*25010*/  NOP ;  /* 0x0000000000007918 */ /* 0x000fca0000000000 */
[----:B------:R1:W-:Y:S04]  /*25020*/  STL.64 [R1+0x510], R16 ;  /* 0x0005101001007387 */ /* 0x0003e80000100a00 */
[----:B------:R2:W-:Y:S01]  /*25030*/  STL.64 [R1+0x518], R18 ;  /* 0x0005181201007387 */ /* 0x0005e20000100a00 */
[----:B0-----:R-:W-:-:S03]  /*25040*/  IMAD.MOV.U32 R21, RZ, RZ, R0 ;  /* 0x000000ffff157224 */ /* 0x001fc600078e0000 */
[----:B-1----:R-:W3:Y:S04]  /*25050*/  LDL.LU.64 R16, [R1+0x210] ;  /* 0x0002100001107983 */ /* 0x002ee80000300a00 */
[----:B--2---:R-:W3:Y:S04]  /*25060*/  LDL.LU.64 R18, [R1+0x218] ;  /* 0x0002180001127983 */ /* 0x004ee80000300a00 */
[----:B------:R-:W2:Y:S04]  /*25070*/  LDL R0, [R1+0x1a74] ;  /* 0x001a740001007983 */ /* 0x000ea80000100800 */
[----:B------:R-:W-:Y:S04]  /*25080*/  STL.64 [R1+0x35e0], R14 ;  /* 0x0035e00e01007387 */ /* 0x000fe80000100a00 */
[----:B------:R0:W-:Y:S04]  /*25090*/  STL.64 [R1+0x35d8], R12 ;  /* 0x0035d80c01007387 */ /* 0x0001e80000100a00 */
[----:B0-----:R-:W3:Y:S01]  /*250a0*/  LDL.64 R12, [R1+0x50] ;  /* 0x00005000010c7983 */ /* 0x001ee20000100a00 */
[----:B----4-:R-:W-:Y:S03]  /*250b0*/  HMMA.16816.F32 R4, R24, R8, R4 ;  /* 0x000000081804723c */ /* 0x010fe60000001804 */
[----:B---3--:R0:W-:Y:S02]  /*250c0*/  STL.64 [R1+0x3640], R12 ;  /* 0x0036400c01007387 */ /* 0x0081e40000100a00 */
[----:B0-----:R-:W-:-:S02]  /*250d0*/  IMAD.MOV.U32 R12, RZ, RZ, R11 ;  /* 0x000000ffff0c7224 */ /* 0x001fc400078e000b */
[----:B------:R-:W-:-:S05]  /*250e0*/  IMAD.MOV.U32 R13, RZ, RZ, R10 ;  /* 0x000000ffff0d7224 */ /* 0x000fca00078e000a */
[----:B------:R0:W-:Y:S04]  /*250f0*/  STL.64 [R1+0x3650], R12 ;  /* 0x0036500c01007387 */ /* 0x0001e80000100a00 */
[----:B0-----:R-:W3:Y:S04]  /*25100*/  LDL.64 R12, [R1+0xb0] ;  /* 0x0000b000010c7983 */ /* 0x001ee80000100a00 */
[----:B---3--:R0:W-:Y:S04]  /*25110*/  STL.64 [R1+0x3678], R12 ;  /* 0x0036780c01007387 */ /* 0x0081e80000100a00 */
[----:B0-----:R-:W3:Y:S04]  /*25120*/  LDL.LU.64 R12, [R1+0xff0] ;  /* 0x000ff000010c7983 */ /* 0x001ee80000300a00 */
[----:B------:R-:W3:Y:S04]  /*25130*/  LDL.LU.64 R14, [R1+0xff8] ;  /* 0x000ff800010e7983 */ /* 0x000ee80000300a00 */
[----:B------:R0:W-:Y:S04]  /*25140*/  STL.64 [R1+0x500], R4 ;  /* 0x0005000401007387 */ /* 0x0001e80000100a00 */
[----:B------:R-:W-:Y:S04]  /*25150*/  STL.64 [R1+0x508], R6 ;  /* 0x0005080601007387 */ /* 0x000fe80000100a00 */
[----:B0-----:R-:W4:Y:S04]  /*25160*/  LDL.LU.64 R4, [R1+0x3690] ;  /* 0x0036900001047983 */ /* 0x001f280000300a00 */
[----:B------:R0:W-:Y:S04]  /*25170*/  STL.64 [R1+0x35f8], R8 ;  /* 0x0035f80801007387 */ /* 0x0001e80000100a00 */
[----:B0-----:R-:W2:Y:S01]  /*25180*/  LDL.64 R8, [R1+0x60] ;  /* 0x0000600001087983 */ /* 0x001ea20000100a00 */
[----:B----4-:R-:W-:Y:S03]  /*25190*/  HMMA.16816.F32 R24, R24, R4, R16 ;  /* 0x000000041818723c */ /* 0x010fe60000001810 */
[----:B--2---:R-:W-:Y:S04]  /*251a0*/  STL.64 [R1+0x3648], R8 ;  /* 0x0036480801007387 */ /* 0x004fe80000100a00 */
[----:B------:R-:W3:Y:S04]  /*251b0*/  LDL.LU.64 R18, [R1+0x3688] ;  /* 0x0036880001127983 */ /* 0x000ee80000300a00 */
[----:B------:R-:W3:Y:S01]  /*251c0*/  LDL.LU.64 R16, [R1+0x3680] ;  /* 0x0036800001107983 */ /* 0x000ee20000300a00 */
[----:B------:R-:W-:-:S11]  /*251d0*/  IMAD.MOV.U32 R20, RZ, RZ, R22 ;  /* 0x000000ffff147224 */ /* 0x000fd600078e0016 */
[----:B------:R0:W-:Y:S04]  /*251e0*/  STL.64 [R1+0x210], R24 ;  /* 0x0002101801007387 */ /* 0x0001e80000100a00 */
[----:B------:R1:W-:Y:S04]  /*251f0*/  STL.64 [R1+0x218], R26 ;  /* 0x0002181a01007387 */ /* 0x0003e80000100a00 */
[----:B0-----:R-:W2:Y:S04]  /*25200*/  LDL.LU.64 R24, [R1+0x1d0] ;  /* 0x0001d00001187983 */ /* 0x001ea80000300a00 */
[----:B-1----:R-:W2:Y:S04]  /*25210*/  LDL.LU.64 R26, [R1+0x1d8] ;  /* 0x0001d800011a7983 */ /* 0x002ea80000300a00 */
[----:B------:R0:W-:Y:S04]  /*25220*/  STL.64 [R1+0x3638], R4 ;  /* 0x0036380401007387 */ /* 0x0001e80000100a00 */
[----:B0-----:R-:W4:Y:S04]  /*25230*/  LDL.LU.64 R4, [R1+0x2f0] ;  /* 0x0002f00001047983 */ /* 0x001f280000300a00 */
[----:B------:R-:W4:Y:S01]  /*25240*/  LDL.LU.64 R6, [R1+0x2f8] ;  /* 0x0002f80001067983 */ /* 0x000f220000300a00 */
[----:B---3--:R-:W-:Y:S03]  /*25250*/  HMMA.16816.F32 R20, R16, R20, R12 ;  /* 0x000000141014723c */ /* 0x008fe6000000180c */
[----:B------:R-:W2:Y:S01]  /*25260*/  LDL.LU.64 R12, [R1+0x3678] ;  /* 0x00367800010c7983 */ /* 0x000ea20000300a00 */
[----:B------:R-:W-:-:S15]  /*25270*/  IMAD.MOV.U32 R8, RZ, RZ, R3 ;  /* 0x000000ffff087224 */ /* 0x000fde00078e0003 */
[----:B------:R-:W-:-:S04]  /*25280*/  NOP ;  /* 0x0000000000007918 */ /* 0x000fc80000000000 */
[----:B------:R0:W-:Y:S04]  /*25290*/  STL.64 [R1+0xff0], R20 ;  /* 0x000ff01401007387 */ /* 0x0001e80000100a00 */
[----:B------:R-:W-:Y:S04]  /*252a0*/  STL.64 [R1+0xff8], R22 ;  /* 0x000ff81601007387 */ /* 0x000fe80000100a00 */
[----:B0-----:R-:W3:Y:S01]  /*252b0*/  LDL.LU.64 R20, [R1+0x3670] ;  /* 0x0036700001147983 */ /* 0x001ee20000300a00 */
[----:B--2---:R-:W-:Y:S06]  /*252c0*/  HMMA.16816.F32 R24, R16, R12, R24 ;  /* 0x0000000c1018723c */ /* 0x004fec0000001818 */
[----:B------:R-:W-:-:S02]  /*252d0*/  IMAD.MOV.U32 R28, RZ, RZ, R12 ;  /* 0x000000ffff1c7224 */ /* 0x000fc400078e000c */
[----:B------:R-:W-:-:S15]  /*252e0*/  IMAD.MOV.U32 R3, RZ, RZ, R13 ;  /* 0x000000ffff037224 */ /* 0x000fde00078e000d */
[----:B------:R-:W-:Y:S04]  /*252f0*/  STL.64 [R1+0x1d0], R24 ;  /* 0x0001d01801007387 */ /* 0x000fe80000100a00 */
[----:B------:R-:W-:Y:S04]  /*25300*/  STL.64 [R1+0x1d8], R26 ;  /* 0x0001d81a01007387 */ /* 0x000fe80000100a00 */
[----:B------:R-:W2:Y:S04]  /*25310*/  LDL.LU.64 R12, [R1+0x2d0] ;  /* 0x0002d000010c7983 */ /* 0x000ea80000300a00 */
[----:B------:R-:W4:Y:S04]  /*25320*/  LDL.LU.64 R14, [R1+0x2d8] ;  /* 0x0002d800010e7983 */ /* 0x000f280000300a00 */
[----:B------:R-:W0:Y:S01]  /*25330*/  LDSM.16.MT88.4 R24, [R0+UR5] ;  /* 0x000000050018783b */ /* 0x000e220008004200 */
[----:B------:R-:W-:-:S03]  /*25340*/  IMAD.MOV.U32 R9, RZ, RZ, R2 ;  /* 0x000000ffff097224 */ /* 0x000fc600078e0002 */
[----:B----4-:R-:W-:Y:S04]  /*25350*/  STL.64 [R1+0x3668], R14 ;  /* 0x0036680e01007387 */ /* 0x010fe80000100a00 */
[----:B--2---:R1:W-:Y:S04]  /*25360*/  STL.64 [R1+0x3660], R12 ;  /* 0x0036600c01007387 */ /* 0x0043e80000100a00 */
[----:B-1----:R-:W2:Y:S04]  /*25370*/  LDL.LU.64 R12, [R1+0x2e0] ;  /* 0x0002e000010c7983 */ /* 0x002ea80000300a00 */
[----:B------:R-:W2:Y:S01]  /*25380*/  LDL.LU.64 R14, [R1+0x2e8] ;  /* 0x0002e800010e7983 */ /* 0x000ea20000300a00 */
[----:B------:R-:W-:Y:S03]  /*25390*/  HMMA.16816.F32 R4, R16, R8, R4 ;  /* 0x000000081004723c */ /* 0x000fe60000001804 */
[----:B------:R3:W-:Y:S04]  /*253a0*/  STL [R1+0x35ac], R3 ;  /* 0x0035ac0301007387 */ /* 0x0007e80000100800 */
[----:B------:R-:W-:Y:S04]  /*253b0*/  STL [R1+0x35a8], R28 ;  /* 0x0035a81c01007387 */ /* 0x000fe80000100800 */
[----:B0-----:R0:W-:Y:S04]  /*253c0*/  STL [R1+0x35b0], R27 ;  /* 0x0035b01b01007387 */ /* 0x0011e80000100800 */
[----:B------:R-:W4:Y:S04]  /*253d0*/  LDL.LU.64 R8, [R1+0xc60] ;  /* 0x000c600001087983 */ /* 0x000f280000300a00 */
[----:B------:R-:W4:Y:S01]  /*253e0*/  LDL.LU.64 R10, [R1+0xc68] ;  /* 0x000c6800010a7983 */ /* 0x000f220000300a00 */
[----:B---3--:R-:W-:-:S02]  /*253f0*/  IMAD.MOV.U32 R3, RZ, RZ, R21 ;  /* 0x000000ffff037224 */ /* 0x008fc400078e0015 */
[----:B0-----:R-:W-:Y:S01]  /*25400*/  IMAD.MOV.U32 R27, RZ, RZ, R20 ;  /* 0x000000ffff1b7224 */ /* 0x001fe200078e0014 */
[----:B------:R0:W-:Y:S04]  /*25410*/  STL.64 [R1+0x2f0], R4 ;  /* 0x0002f00401007387 */ /* 0x0001e80000100a00 */
[----:B------:R1:W-:Y:S04]  /*25420*/  STL.64 [R1+0x2f8], R6 ;  /* 0x0002f80601007387 */ /* 0x0003e80000100a00 */
[----:B0-----:R-:W3:Y:S04]  /*25430*/  LDL.LU.64 R4, [R1+0xc40] ;  /* 0x000c400001047983 */ /* 0x001ee80000300a00 */
[----:B-1----:R-:W3:Y:S01]  /*25440*/  LDL.LU.64 R6, [R1+0xc48] ;  /* 0x000c480001067983 */ /* 0x002ee20000300a00 */
[----:B--2---:R-:W-:-:S15]  /*25450*/  HMMA.16816.F32 R12, R16, R20, R12 ;  /* 0x00000014100c723c */ /* 0x004fde000000180c */
[----:B------:R-:W-:-:S08]  /*25460*/  NOP ;  /* 0x0000000000007918 */ /* 0x000fd00000000000 */
[----:B------:R-:W-:Y:S04]  /*25470*/  STL.64 [R1+0x2e0], R12 ;  /* 0x0002e00c01007387 */ /* 0x000fe80000100a00 */
[----:B------:R0:W-:Y:S04]  /*25480*/  STL.64 [R1+0x2e8], R14 ;  /* 0x0002e80e01007387 */ /* 0x0001e80000100a00 */
[----:B0-----:R-:W2:Y:S04]  /*25490*/  LDL.LU.64 R14, [R1+0x3668] ;  /* 0x00366800010e7983 */ /* 0x001ea80000300a00 */
[----:B------:R-:W2:Y:S04]  /*254a0*/  LDL.LU.64 R12, [R1+0x3660] ;  /* 0x00366000010c7983 */ /* 0x000ea80000300a00 */
[----:B------:R-:W2:Y:S04]  /*254b0*/  LDL.LU.64 R20, [R1+0x3658] ;  /* 0x0036580001147983 */ /* 0x000ea80000300a00 */
[----:B------:R-:W-:Y:S04]  /*254c0*/  STL.64 [R1+0x35c0], R26 ;  /* 0x0035c01a01007387 */ /* 0x000fe80000100a00 */
[----:B------:R0:W-:Y:S04]  /*254d0*/  STL.64 [R1+0x35b8], R24 ;  /* 0x0035b81801007387 */ /* 0x0001e80000100a00 */
[----:B0-----:R-:W3:Y:S04]  /*254e0*/  LDL.LU.64 R24, [R1+0xc50] ;  /* 0x000c500001187983 */ /* 0x001ee80000300a00 */
[----:B------:R-:W3:Y:S01]  /*254f0*/  LDL.LU.64 R26, [R1+0xc58] ;  /* 0x000c5800011a7983 */ /* 0x000ee20000300a00 */
[----:B--2---:R-:W-:-:S15]  /*25500*/  HMMA.16816.F32 R12, R16, R20, R12 ;  /* 0x00000014100c723c */ /* 0x004fde000000180c */
[----:B------:R-:W-:-:S08]  /*25510*/  NOP ;  /* 0x0000000000007918 */ /* 0x000fd00000000000 */
[----:B------:R0:W-:Y:S04]  /*25520*/  STL.64 [R1+0x2d0], R12 ;  /* 0x0002d00c01007387 */ /* 0x0001e80000100a00 */
[----:B------:R-:W-:Y:S04]  /*25530*/  STL.64 [R1+0x2d8], R14 ;  /* 0x0002d80e01007387 */ /* 0x000fe80000100a00 */
[----:B0-----:R-:W4:Y:S01]  /*25540*/  LDL.LU.64 R12, [R1+0x3650] ;  /* 0x00365000010c7983 */ /* 0x001f220000300a00 */
[----:B------:R-:W-:Y:S02]  /*25550*/  IMAD.MOV.U32 R28, RZ, RZ, R20 ;  /* 0x000000ffff1c7224 */ /* 0x000fe400078e0014 */
[----:B------:R-:W-:-:S02]  /*25560*/  IMAD.MOV.U32 R29, RZ, RZ, R21 ;  /* 0x000000ffff1d7224 */ /* 0x000fc400078e0015 */
[----:B------:R-:W0:Y:S04]  /*25570*/  LDSM.16.MT88.4 R20, [R0+UR5+0x80] ;  /* 0x000080050014783b */ /* 0x000e280008004200 */
[----:B0-----:R-:W-:Y:S04]  /*25580*/  STL.64 [R1+0x34d0], R22 ;  /* 0x0034d01601007387 */ /* 0x001fe80000100a00 */
[----:B------:R0:W-:Y:S04]  /*25590*/  STL.64 [R1+0x34c8], R20 ;  /* 0x0034c81401007387 */ /* 0x0001e80000100a00 */
[----:B0-----:R-:W2:Y:S01]  /*255a0*/  LDL.64 R20, [R1] ;  /* 0x0000000001147983 */ /* 0x001ea20000100a00 */
[----:B----4-:R-:W-:Y:S03]  /*255b0*/  HMMA.16816.F32 R12, R16, R12, R8 ;  /* 0x0000000c100c723c */ /* 0x010fe60000001808 */
[----:B------:R-:W3:-:S15]  /*255c0*/  LDL.LU.64 R8, [R1+0x3648] ;  /* 0x0036480001087983 */ /* 0x000ede0000300a00 */
[----:B------:R-:W-:-:S05]  /*255d0*/  NOP ;  /* 0x0000000000007918 */ /* 0x000fca0000000000 */
[----:B------:R0:W-:Y:S04]  /*255e0*/  STL.64 [R1+0xc60], R12 ;  /* 0x000c600c01007387 */ /* 0x0001e80000100a00 */
[----:B------:R-:W-:Y:S04]  /*255f0*/  STL.64 [R1+0xc68], R14 ;  /* 0x000c680e01007387 */ /* 0x000fe80000100a00 */
[----:B0-----:R-:W4:Y:S01]  /*25600*/  LDL.LU.64 R12, [R1+0x3640] ;  /* 0x00364000010c7983 */ /* 0x001f220000300a00 */
[----:B---3--:R-:W-:Y:S06]  /*25610*/  HMMA.16816.F32 R24, R16, R8, R24 ;  /* 0x000000081018723c */ /* 0x008fec0000001818 */
[----:B------:R-:W-:-:S02]  /*25620*/  IMAD.MOV.U32 R2, RZ, RZ, R8 ;  /* 0x000000ffff027224 */ /* 0x000fc400078e0008 */
[----:B------:R-:W-:Y:S01]  /*25630*/  IMAD.MOV.U32 R0, RZ, RZ, R9 ;  /* 0x000000ffff007224 */ /* 0x000fe200078e0009 */
[----:B----4-:R-:W-:-:S14]  /*25640*/  HMMA.16816.F32 R4, R16, R12, R4 ;  /* 0x0000000c1004723c */ /* 0x010fdc0000001804 */
[----:B------:R-:W-:Y:S04]  /*25650*/  STL.64 [R1+0xc50], R24 ;  /* 0x000c501801007387 */ /* 0x000fe80000100a00 */
[----:B------:R-:W-:Y:S05]  /*25660*/  STL.64 [R1+0xc58], R26 ;  /* 0x000c581a01007387 */ /* 0x000fea0000100a00 */
[----:B------:R0:W-:Y:S04]  /*25670*/  STL.64 [R1+0xc40], R4 ;  /* 0x000c400401007387 */ /* 0x0001e80000100a00 */
[----:B------:R1:W-:Y:S04]  /*25680*/  STL.64 [R1+0xc48], R6 ;  /* 0x000c480601007387 */ /* 0x0003e80000100a00 */
[----:B0-----:R-:W3:Y:S04]  /*25690*/  LDL.LU.64 R4, [R1+0xc30] ;  /* 0x000c300001047983 */ /* 0x001ee80000300a00 */
[----:B-1----:R-:W3:Y:S04]  /*256a0*/  LDL.LU.64 R6, [R1+0xc38] ;  /* 0x000c380001067983 */ /* 0x002ee80000300a00 */
[----:B------:R-:W4:Y:S04]  /*256b0*/  LDL.LU.64 R8, [R1+0xc00] ;  /* 0x000c000001087983 */ /* 0x000f280000300a00 */
[----:B------:R-:W2:Y:S04]  /*256c0*/  LDL.LU.64 R10, [R1+0xc08] ;  /* 0x000c0800010a7983 */ /* 0x000ea80000300a00 */
[----:B--2---:R-:W-:Y:S04]  /*256d0*/  STL.64 [R1+0x3608], R10 ;  /* 0x0036080a01007387 */ /* 0x004fe80000100a00 */
[----:B----4-:R0:W-:Y:S04]  /*256e0*/  STL.64 [R1+0x3600], R8 ;  /* 0x0036000801007387 */ /* 0x0101e80000100a00 */
[----:B0-----:R-:W2:Y:S04]  /*256f0*/  LDL R8, [R1+0x20] ;  /* 0x0000200001087983 */ /* 0x001ea80000100800 */
[----:B------:R-:W2:Y:S01]  /*25700*/  LDL R9, [R1+0x24] ;  /* 0x0000240001097983 */ /* 0x000ea20000100800 */
[----:B------:R-:W-:-:S02]  /*25710*/  IMAD.MOV.U32 R23, RZ, RZ, R12 ;  /* 0x000000ffff177224 */ /* 0x000fc400078e000c */
[----:B------:R-:W-:Y:S01]  /*25720*/  IMAD.MOV.U32 R22, RZ, RZ, R13 ;  /* 0x000000ffff167224 */ /* 0x000fe200078e000d */
[----:B--2---:R0:W-:Y:S04]  /*25730*/  STL.64 [R1+0x3618], R8 ;  /* 0x0036180801007387 */ /* 0x0041e80000100a00 */
[----:B0-----:R-:W2:Y:S04]  /*25740*/  LDL R8, [R1+0x30] ;  /* 0x0000300001087983 */ /* 0x001ea80000100800 */
[----:B------:R-:W2:Y:S04]  /*25750*/  LDL R9, [R1+0x34] ;  /* 0x0000340001097983 */ /* 0x000ea80000100800 */
[----:B--2---:R0:W-:Y:S04]  /*25760*/  STL.64 [R1+0x3630], R8 ;  /* 0x0036300801007387 */ /* 0x0041e80000100a00 */
[----:B0-----:R-:W3:Y:S04]  /*25770*/  LDL.64 R8, [R1+0x40] ;  /* 0x0000400001087983 */ /* 0x001ee80000100a00 */
[----:B------:R-:W-:Y:S04]  /*25780*/  STL.64 [R1+0x35f0], R22 ;  /* 0x0035f01601007387 */ /* 0x000fe80000100a00 */
[----:B------:R0:W-:Y:S04]  /*25790*/  STL.64 [R1+0x35e8], R20 ;  /* 0x0035e81401007387 */ /* 0x0001e80000100a00 */
[----:B0-----:R-:W2:Y:S04]  /*257a0*/  LDL.64 R20, [R1+0x10] ;  /* 0x0000100001147983 */ /* 0x001ea80000100a00 */
[----:B--2---:R0:W-:Y:S04]  /*257b0*/  STL.64 [R1+0x3610], R20 ;  /* 0x0036101401007387 */ /* 0x0041e80000100a00 */
[----:B0-----:R-:W2:Y:S04]  /*257c0*/  LDL.LU.64 R20, [R1+0xc10] ;  /* 0x000c100001147983 */ /* 0x001ea80000300a00 */
[----:B------:R-:W4:Y:S01]  /*257d0*/  LDL.LU.64 R22, [R1+0xc18] ;  /* 0x000c180001167983 */ /* 0x000f220000300a00 */
[----:B---3--:R-:W-:Y:S03]  /*257e0*/  HMMA.16816.F32 R4, R16, R8, R4 ;  /* 0x000000081004723c */ /* 0x008fe60000001804 */
[----:B----4-:R-:W-:Y:S04]  /*257f0*/  STL.64 [R1+0x3628], R22 ;  /* 0x0036281601007387 */ /* 0x010fe80000100a00 */
[----:B--2---:R0:W-:Y:S04]  /*25800*/  STL.64 [R1+0x3620], R20 ;  /* 0x0036201401007387 */ /* 0x0041e80000100a00 */
[----:B0-----:R-:W2:Y:S04]  /*25810*/  LDL.LU.64 R20, [R1+0xc20] ;  /* 0x000c200001147983 */ /* 0x001ea80000300a00 */
[----:B------:R-:W2:Y:S04]  /*25820*/  LDL.LU.64 R22, [R1+0xc28] ;  /* 0x000c280001167983 */ /* 0x000ea80000300a00 */
[----:B------:R-:W3:Y:S04]  /*25830*/  LDL.LU.64 R12, [R1+0xbf0] ;  /* 0x000bf000010c7983 */ /* 0x000ee80000300a00 */
[----:B------:R-:W3:Y:S04]  /*25840*/  LDL.LU.64 R14, [R1+0xbf8] ;  /* 0x000bf800010e7983 */ /* 0x000ee80000300a00 */
[----:B------:R-:W4:Y:S04]  /*25850*/  LDL.LU.64 R24, [R1+0xbd0] ;  /* 0x000bd00001187983 */ /* 0x000f280000300a00 */
[----:B------:R-:W2:Y:S04]  /*25860*/  LDL.LU.64 R26, [R1+0xbd8] ;  /* 0x000bd800011a7983 */ /* 0x000ea80000300a00 */
[----:B--2---:R-:W-:Y:S04]  /*25870*/  STL.64 [R1+0x35d0], R26 ;  /* 0x0035d01a01007387 */ /* 0x004fe80000100a00 */
[----:B----4-:R0:W-:Y:S04]  /*25880*/  STL.64 [R1+0x35c8], R24 ;  /* 0x0035c81801007387 */ /* 0x0101e80000100a00 */
[----:B0-----:R-:W2:Y:S04]  /*25890*/  LDL.LU.64 R24, [R1+0xbe0] ;  /* 0x000be00001187983 */ /* 0x001ea80000300a00 */
[----:B------:R-:W2:Y:S04]  /*258a0*/  LDL.LU.64 R26, [R1+0xbe8] ;  /* 0x000be800011a7983 */ /* 0x000ea80000300a00 */
[----:B------:R0:W-:Y:S04]  /*258b0*/  STL.64 [R1+0xc30], R4 ;  /* 0x000c300401007387 */ /* 0x0001e80000100a00 */
[----:B------:R1:W-:Y:S04]  /*258c0*/  STL.64 [R1+0xc38], R6 ;  /* 0x000c380601007387 */ /* 0x0003e80000100a00 */
[----:B0-----:R-:W4:Y:S01]  /*258d0*/  LDL.LU.64 R4, [R1+0x3638] ;  /* 0x0036380001047983 */ /* 0x001f220000300a00 */
[----:B-1----:R-:W-:-:S02]  /*258e0*/  IMAD.MOV.U32 R7, RZ, RZ, R8 ;  /* 0x000000ffff077224 */ /* 0x002fc400078e0008 */
[----:B------:R-:W-:Y:S02]  /*258f0*/  IMAD.MOV.U32 R6, RZ, RZ, R9 ;  /* 0x000000ffff067224 */ /* 0x000fe400078e0009 */
[----:B------:R-:W3:Y:S02]  /*25900*/  LDL.LU.64 R8, [R1+0x3630] ;  /* 0x0036300001087983 */ /* 0x000ee40000300a00 */
        /* <DEDUP_REMOVED lines=8> */
[----:B------:R-:W3:-:S15]  /*25990*/  LDL.LU.64 R20, [R1+0x3610] ;  /* 0x0036100001147983 */ /* 0x000ede0000300a00 */
[----:B------:R-:W-:-:S06]  /*259a0*/  NOP ;  /* 0x0000000000007918 */ /* 0x000fcc0000000000 */
        /* <DEDUP_REMOVED lines=10> */
[----:B------:R-:W-:Y:S01]  /*25a50*/  IMAD.MOV.U32 R10, RZ, RZ, R21 ;  /* 0x000000ffff0a7224 */ /* 0x000fe200078e0015 */
[----:B------:R-:W4:Y:S04]  /*25a60*/  LDL.LU.64 R22, [R1+0x35f0] ;  /* 0x0035f00001167983 */ /* 0x000f280000300a00 */
[----:B------:R-:W2:Y:S02]  /*25a70*/  LDL.LU.64 R20, [R1+0x35e8] ;  /* 0x0035e80001147983 */ /* 0x000ea40000300a00 */
[----:B--2---:R-:W-:-:S15]  /*25a80*/  HMMA.16816.F32 R12, R16, R20, R12 ;  /* 0x00000014100c723c */ /* 0x004fde000000180c */
[----:B------:R-:W-:-:S08]  /*25a90*/  NOP ;  /* 0x0000000000007918 */ /* 0x000fd00000000000 */
[----:B------:R-:W-:Y:S04]  /*25aa0*/  STL.64 [R1+0xbf0], R12 ;  /* 0x000bf00c01007387 */ /* 0x000fe80000100a00 */
[----:B------:R0:W-:Y:S04]  /*25ab0*/  STL.64 [R1+0xbf8], R14 ;  /* 0x000bf80e01007387 */ /* 0x0001e80000100a00 */
[----:B0-----:R-:W2:Y:S04]  /*25ac0*/  LDL.LU.64 R14, [R1+0x35e0] ;  /* 0x0035e000010e7983 */ /* 0x001ea80000300a00 */
[----:B------:R-:W3:Y:S04]  /*25ad0*/  LDL.LU.64 R12, [R1+0x35d8] ;  /* 0x0035d800010c7983 */ /* 0x000ee80000300a00 */
[----:B------:R-:W-:Y:S01]  /*25ae0*/  STL.64 [R1+0x34f0], R20 ;  /* 0x0034f01401007387 */ /* 0x000fe20000100a00 */
[----:B---3--:R-:W-:-:S15]  /*25af0*/  HMMA.16816.F32 R24, R16, R12, R24 ;  /* 0x0000000c1018723c */ /* 0x008fde0000001818 */
[----:B------:R-:W-:-:S08]  /*25b00*/  NOP ;  /* 0x0000000000007918 */ /* 0x000fd00000000000 */
[----:B------:R-:W-:Y:S04]  /*25b10*/  STL.64 [R1+0xbe0], R24 ;  /* 0x000be01801007387 */ /* 0x000fe80000100a00 */
[----:B------:R0:W-:Y:S04]  /*25b20*/  STL.64 [R1+0xbe8], R26 ;  /* 0x000be81a01007387 */ /* 0x0001e80000100a00 */
[----:B0-----:R-:W3:Y:S04]  /*25b30*/  LDL.LU.64 R26, [R1+0x35d0] ;  /* 0x0035d000011a7983 */ /* 0x001ee80000300a00 */
[----:B------:R-:W3:Y:S04]  /*25b40*/  LDL.LU.64 R24, [R1+0x35c8] ;  /* 0x0035c80001187983 */ /* 0x000ee80000300a00 */
[----:B--2---:R-:W-:Y:S04]  /*25b50*/  STL.64 [R1+0x3500], R14 ;  /* 0x0035000e01007387 */ /* 0x004fe80000100a00 */
[----:B------:R0:W-:Y:S01]  /*25b60*/  STL.64 [R1+0x34f8], R12 ;  /* 0x0034f80c01007387 */ /* 0x0001e20000100a00 */
[----:B------:R-:W-:-:S02]  /*25b70*/  IMAD.MOV.U32 R20, RZ, RZ, R11 ;  /* 0x000000ffff147224 */ /* 0x000fc400078e000b */
[----:B------:R-:W-:Y:S01]  /*25b80*/  IMAD.MOV.U32 R21, RZ, RZ, R10 ;  /* 0x000000ffff157224 */ /* 0x000fe200078e000a */
[----:B0-----:R-:W2:Y:S01]  /*25b90*/  LDL.64 R12, [R1+0xc0] ;  /* 0x0000c000010c7983 */ /* 0x001ea20000100a00 */
[----:B---3--:R-:W-:-:S15]  /*25ba0*/  HMMA.16816.F32 R24, R16, R8, R24 ;  /* 0x000000081018723c */ /* 0x008fde0000001818 */
[----:B------:R-:W-:-:S08]  /*25bb0*/  NOP ;  /* 0x0000000000007918 */ /* 0x000fd00000000000 */
[----:B------:R-:W-:Y:S04]  /*25bc0*/  STL.64 [R1+0xbd0], R24 ;  /* 0x000bd01801007387 */ /* 0x000fe80000100a00 */
[----:B------:R0:W-:Y:S04]  /*25bd0*/  STL.64 [R1+0xbd8], R26 ;  /* 0x000bd81a01007387 */ /* 0x0001e80000100a00 */
[----:B0-----:R-:W3:Y:S04]  /*25be0*/  LDL.LU.64 R26, [R1+0x35c0] ;  /* 0x0035c000011a7983 */ /* 0x001ee80000300a00 */
[----:B------:R-:W2:Y:S04]  /*25bf0*/  LDL.LU.64 R24, [R1+0x35b8] ;  /* 0x0035b80001187983 */ /* 0x000ea80000300a00 */
[----:B------:R0:W-:Y:S04]  /*25c00*/  STL.64 [R1+0x3508], R20 ;  /* 0x0035081401007387 */ /* 0x0001e80000100a00 */
[----:B0-----:R-:W4:Y:S04]  /*25c10*/  LDL.64 R20, [R1+0x20] ;  /* 0x0000200001147983 */ /* 0x001f280000100a00 */
[----:B----4-:R0:W-:Y:S04]  /*25c20*/  STL.64 [R1+0x3520], R20 ;  /* 0x0035201401007387 */ /* 0x0101e80000100a00 */
[----:B0-----:R-:W4:Y:S04]  /*25c30*/  LDL.64 R20, [R1+0x30] ;  /* 0x0000300001147983 */ /* 0x001f280000100a00 */
[----:B----4-:R-:W-:Y:S04]  /*25c40*/  STL.64 [R1+0x3538], R20 ;  /* 0x0035381401007387 */ /* 0x010fe80000100a00 */
[----:B------:R-:W-:Y:S04]  /*25c50*/  STL [R1+0x34ec], R8 ;  /* 0x0034ec0801007387 */ /* 0x000fe80000100800 */
[----:B------:R0:W-:Y:S04]  /*25c60*/  STL [R1+0x34e8], R9 ;  /* 0x0034e80901007387 */ /* 0x0001e80000100800 */
[----:B0-----:R-:W4:Y:S04]  /*25c70*/  LDL.LU.64 R8, [R1+0x2c0] ;  /* 0x0002c00001087983 */ /* 0x001f280000300a00 */
[----:B------:R-:W4:Y:S02]  /*25c80*/  LDL.LU.64 R10, [R1+0x2c8] ;  /* 0x0002c800010a7983 */ /* 0x000f240000300a00 */
[----:B----4-:R-:W-:Y:S02]  /*25c90*/  HMMA.16816.F32 R16, R16, R4, R8 ;  /* 0x000000041010723c */ /* 0x010fe40000001808 */
[----:B------:R-:W2:Y:S04]  /*25ca0*/  LDL.LU.64 R8, [R1+0x10a0] ;  /* 0x0010a00001087983 */ /* 0x000ea80000300a00 */
[----:B------:R-:W2:-:S15]  /*25cb0*/  LDL.LU.64 R10, [R1+0x10a8] ;  /* 0x0010a800010a7983 */ /* 0x000e9e0000300a00 */
[----:B------:R-:W-:-:S02]  /*25cc0*/  NOP ;  /* 0x0000000000007918 */ /* 0x000fc40000000000 */
[----:B------:R-:W-:Y:S04]  /*25cd0*/  STL.64 [R1+0x2c0], R16 ;  /* 0x0002c01001007387 */ /* 0x000fe80000100a00 */
[----:B------:R-:W-:Y:S04]  /*25ce0*/  STL.64 [R1+0x2c8], R18 ;  /* 0x0002c81201007387 */ /* 0x000fe80000100a00 */
[----:B------:R3:W-:Y:S02]  /*25cf0*/  STL.64 [R1+0x3580], R4 ;  /* 0x0035800401007387 */ /* 0x0007e40000100a00 */
[----:B---3--:R-:W-:-:S02]  /*25d00*/  IMAD.MOV.U32 R4, RZ, RZ, R27 ;  /* 0x000000ffff047224 */ /* 0x008fc400078e001b */
[----:B------:R-:W-:Y:S01]  /*25d10*/  IMAD.MOV.U32 R5, RZ, RZ, R3 ;  /* 0x000000ffff057224 */ /* 0x000fe200078e0003 */
[----:B------:R-:W2:Y:S04]  /*25d20*/  LDL.LU R27, [R1+0x35b0] ;  /* 0x0035b000011b7983 */ /* 0x000ea80000300800 */
[----:B------:R-:W3:Y:S04]  /*25d30*/  LDL.LU R3, [R1+0x35ac] ;  /* 0x0035ac0001037983 */ /* 0x000ee80000300800 */
[----:B------:R0:W-:Y:S04]  /*25d40*/  STL.64 [R1+0x3590], R4 ;  /* 0x0035900401007387 */ /* 0x0001e80000100a00 */
[----:B0-----:R-:W4:Y:S01]  /*25d50*/  LDL.64 R4, [R1+0xa0] ;  /* 0x0000a00001047983 */ /* 0x001f220000100a00 */
[----:B------:R-:W-:-:S02]  /*25d60*/  IMAD.MOV.U32 R20, RZ, RZ, R7 ;  /* 0x000000ffff147224 */ /* 0x000fc400078e0007 */
[----:B------:R-:W-:Y:S01]  /*25d70*/  IMAD.MOV.U32 R21, RZ, RZ, R6 ;  /* 0x000000ffff157224 */ /* 0x000fe200078e0006 */
[----:B----4-:R0:W-:Y:S04]  /*25d80*/  STL.64 [R1+0x35a0], R4 ;  /* 0x0035a00401007387 */ /* 0x0101e80000100a00 */
[----:B0-----:R-:W4:Y:S04]  /*25d90*/  LDL.LU.64 R4, [R1+0xfa0] ;  /* 0x000fa00001047983 */ /* 0x001f280000300a00 */
[----:B------:R-:W4:Y:S04]  /*25da0*/  LDL.LU.64 R6, [R1+0xfa8] ;  /* 0x000fa80001067983 */ /* 0x000f280000300a00 */
[----:B------:R-:W-:Y:S04]  /*25db0*/  STL.64 [R1+0x3550], R20 ;  /* 0x0035501401007387 */ /* 0x000fe80000100a00 */
[----:B------:R-:W2:Y:S01]  /*25dc0*/  LDL R19, [R1+0x1a74] ;  /* 0x001a740001137983 */ /* 0x000ea20000100800 */
[----:B------:R-:W-:-:S02]  /*25dd0*/  IMAD.MOV.U32 R16, RZ, RZ, R28 ;  /* 0x000000ffff107224 */ /* 0x000fc400078e001c */
[----:B------:R-:W-:Y:S01]  /*25de0*/  IMAD.MOV.U32 R17, RZ, RZ, R29 ;  /* 0x000000ffff117224 */ /* 0x000fe200078e001d */
[----:B--2---:R-:W-:Y:S04]  /*25df0*/  STL [R1+0x34a8], R19 ;  /* 0x0034a81301007387 */ /* 0x004fe80000100800 */
[----:B------:R-:W2:Y:S04]  /*25e00*/  LDL.LU R28, [R1+0x35a8] ;  /* 0x0035a800011c7983 */ /* 0x000ea80000300800 */
[----:B------:R0:W-:Y:S02]  /*25e10*/  STL.64 [R1+0x3588], R16 ;  /* 0x0035881001007387 */ /* 0x0001e40000100a00 */
[----:B0-----:R-:W-:Y:S01]  /*25e20*/  HMMA.16816.F32 R16, R24, R12, R8 ;  /* 0x0000000c1810723c */ /* 0x001fe20000001808 */
[----:B------:R-:W-:-:S06]  /*25e30*/  IMAD.MOV.U32 R20, RZ, RZ, R23 ;  /* 0x000000ffff147224 */ /* 0x000fcc00078e0017 */
[----:B------:R-:W-:Y:S02]  /*25e40*/  IMAD.MOV.U32 R8, RZ, RZ, R12 ;  /* 0x000000ffff087224 */ /* 0x000fe400078e000c */
[----:B------:R-:W-:Y:S02]  /*25e50*/  IMAD.MOV.U32 R9, RZ, RZ, R13 ;  /* 0x000000ffff097224 */ /* 0x000fe400078e000d */
[----:B------:R-:W-:-:S12]  /*25e60*/  IMAD.MOV.U32 R21, RZ, RZ, R22 ;  /* 0x000000ffff157224 */ /* 0x000fd800078e0016 */
[----:B------:R-:W-:Y:S04]  /*25e70*/  STL.64 [R1+0x10a0], R16 ;  /* 0x0010a01001007387 */ /* 0x000fe80000100a00 */
[----:B------:R-:W-:Y:S04]  /*25e80*/  STL.64 [R1+0x10a8], R18 ;  /* 0x0010a81201007387 */ /* 0x000fe80000100a00 */
[----:B------:R0:W-:Y:S04]  /*25e90*/  STL.64 [R1+0x3598], R8 ;  /* 0x0035980801007387 */ /* 0x0001e80000100a00 */
[----:B0-----:R-:W4:Y:S04]  /*25ea0*/  LDL.LU.64 R8, [R1+0x980] ;  /* 0x0009800001087983 */ /* 0x001f280000300a00 */
[----:B------:R-:W4:Y:S04]  /*25eb0*/  LDL.LU.64 R10, [R1+0x988] ;  /* 0x00098800010a7983 */ /* 0x000f280000300a00 */
[----:B------:R-:W4:Y:S04]  /*25ec0*/  LDL.LU.64 R16, [R1+0x970] ;  /* 0x0009700001107983 */ /* 0x000f280000300a00 */
[----:B------:R-:W4:Y:S04]  /*25ed0*/  LDL.LU.64 R18, [R1+0x978] ;  /* 0x0009780001127983 */ /* 0x000f280000300a00 */
[----:B------:R-:W4:Y:S04]  /*25ee0*/  LDL.64 R12, [R1+0x70] ;  /* 0x00007000010c7983 */ /* 0x000f280000100a00 */
[----:B------:R3:W-:Y:S02]  /*25ef0*/  STL.64 [R1+0x3568], R20 ;  /* 0x0035681401007387 */ /* 0x0007e40000100a00 */
[----:B---3--:R-:W-:-:S02]  /*25f00*/  IMAD.MOV.U32 R21, RZ, RZ, R3 ;  /* 0x000000ffff157224 */ /* 0x008fc400078e0003 */
[----:B--2---:R-:W-:-:S07]  /*25f10*/  IMAD.MOV.U32 R20, RZ, RZ, R28 ;  /* 0x000000ffff147224 */ /* 0x004fce00078e001c */
[----:B----4-:R-:W-:Y:S01]  /*25f20*/  HMMA.16816.F32 R20, R24, R20, R4 ;  /* 0x000000141814723c */ /* 0x010fe20000001804 */
[----:B------:R-:W2:-:S15]  /*25f30*/  LDL.LU.64 R4, [R1+0x35a0] ;  /* 0x0035a00001047983 */ /* 0x000e9e0000300a00 */
[----:B------:R-:W-:-:S07]  /*25f40*/  NOP ;  /* 0x0000000000007918 */ /* 0x000fce0000000000 */
[----:B------:R-:W-:Y:S04]  /*25f50*/  STL.64 [R1+0xfa0], R20 ;  /* 0x000fa01401007387 */ /* 0x000fe80000100a00 */
[----:B------:R-:W-:Y:S01]  /*25f60*/  STL.64 [R1+0xfa8], R22 ;  /* 0x000fa81601007387 */ /* 0x000fe20000100a00 */
[----:B--2---:R-:W-:Y:S06]  /*25f70*/  HMMA.16816.F32 R8, R24, R4, R8 ;  /* 0x000000041808723c */ /* 0x004fec0000001808 */
[----:B------:R-:W-:-:S15]  /*25f80*/  IMAD.MOV.U32 R28, RZ, RZ, R4 ;  /* 0x000000ffff1c7224 */ /* 0x000fde00078e0004 */
[----:B------:R-:W-:-:S02]  /*25f90*/  NOP ;  /* 0x0000000000007918 */ /* 0x000fc40000000000 */
[----:B------:R0:W-:Y:S04]  /*25fa0*/  STL.64 [R1+0x980], R8 ;  /* 0x0009800801007387 */ /* 0x0001e80000100a00 */
[----:B------:R1:W-:Y:S04]  /*25fb0*/  STL.64 [R1+0x988], R10 ;  /* 0x0009880a01007387 */ /* 0x0003e80000100a00 */
[----:B0-----:R-:W2:Y:S01]  /*25fc0*/  LDL.LU.64 R8, [R1+0x3598] ;  /* 0x0035980001087983 */ /* 0x001ea20000300a00 */
[----:B-1----:R-:W-:-:S03]  /*25fd0*/  IMAD.MOV.U32 R11, RZ, RZ, R5 ;  /* 0x000000ffff0b7224 */ /* 0x002fc600078e0005 */
[----:B------:R-:W3:Y:S04]  /*25fe0*/  LDL.LU.64 R4, [R1+0x3590] ;  /* 0x0035900001047983 */ /* 0x000ee80000300a00 */
[----:B------:R-:W-:Y:S04]  /*25ff0*/  STL [R1+0x3518], R11 ;  /* 0x0035180b01007387 */ /* 0x000fe80000100800 */
[----:B--2---:R0:W-:Y:S01]  /*26000*/  STL.64 [R1+0x3510], R8 ;  /* 0x0035100801007387 */ /* 0x0041e20000100a00 */
[----:B---3--:R-:W-:Y:S03]  /*26010*/  HMMA.16816.F32 R4, R24, R4, R16 ;  /* 0x000000041804723c */ /* 0x008fe60000001810 */
[----:B0-----:R-:W2:Y:S04]  /*26020*/  LDL.LU.64 R8, [R1+0x960] ;  /* 0x0009600001087983 */ /* 0x001ea80000300a00 */
[----:B------:R-:W2:Y:S04]  /*26030*/  LDL.LU.64 R10, [R1+0x968] ;  /* 0x00096800010a7983 */ /* 0x000ea80000300a00 */
[----:B------:R-:W2:-:S12]  /*26040*/  LDL.LU.64 R16, [R1+0x3588] ;  /* 0x0035880001107983 */ /* 0x000e980000300a00 */
[----:B------:R0:W-:Y:S04]  /*26050*/  STL.64 [R1+0x970], R4 ;  /* 0x0009700401007387 */ /* 0x0001e80000100a00 */
[----:B------:R-:W-:Y:S04]  /*26060*/  STL.64 [R1+0x978], R6 ;  /* 0x0009780601007387 */ /* 0x000fe80000100a00 */
[----:B0-----:R-:W3:Y:S01]  /*26070*/  LDL.LU.64 R4, [R1+0x3580] ;  /* 0x0035800001047983 */ /* 0x001ee20000300a00 */
[----:B--2---:R-:W-:Y:S03]  /*26080*/  HMMA.16816.F32 R8, R24, R16, R8 ;  /* 0x000000101808723c */ /* 0x004fe60000001808 */
[----:B------:R-:W2:Y:S04]  /*26090*/  LDL.LU.64 R16, [R1+0x950] ;  /* 0x0009500001107983 */ /* 0x000ea80000300a00 */
[----:B------:R-:W2:-:S15]  /*260a0*/  LDL.LU.64 R18, [R1+0x958] ;  /* 0x0009580001127983 */ /* 0x000e9e0000300a00 */
[----:B------:R-:W-:-:S01]  /*260b0*/  NOP ;  /* 0x0000000000007918 */ /* 0x000fc20000000000 */
[----:B------:R0:W-:Y:S04]  /*260c0*/  STL.64 [R1+0x960], R8 ;  /* 0x0009600801007387 */ /* 0x0001e80000100a00 */
[----:B------:R1:W-:Y:S04]  /*260d0*/  STL.64 [R1+0x968], R10 ;  /* 0x0009680a01007387 */ /* 0x0003e80000100a00 */
[----:B0-----:R-:W4:Y:S04]  /*260e0*/  LDL.LU.64 R8, [R1+0x900] ;  /* 0x0009000001087983 */ /* 0x001f280000300a00 */
[----:B-1----:R-:W3:Y:S04]  /*260f0*/  LDL.LU.64 R10, [R1+0x908] ;  /* 0x00090800010a7983 */ /* 0x002ee80000300a00 */
[----:B---3--:R-:W-:Y:S04]  /*26100*/  STL.64 [R1+0x3530], R10 ;  /* 0x0035300a01007387 */ /* 0x008fe80000100a00 */
[----:B----4-:R0:W-:Y:S04]  /*26110*/  STL.64 [R1+0x3528], R8 ;  /* 0x0035280801007387 */ /* 0x0101e80000100a00 */
        /* <DEDUP_REMOVED lines=10> */
[----:B--2---:R-:W-:Y:S01]  /*261c0*/  HMMA.16816.F32 R16, R24, R12, R16 ;  /* 0x0000000c1810723c */ /* 0x004fe20000001810 */
[----:B------:R-:W-:-:S02]  /*261d0*/  IMAD.MOV.U32 R20, RZ, RZ, R2 ;  /* 0x000000ffff147224 */ /* 0x000fc400078e0002 */
[----:B------:R-:W-:Y:S01]  /*261e0*/  IMAD.MOV.U32 R21, RZ, RZ, R0 ;  /* 0x000000ffff157224 */ /* 0x000fe200078e0000 */
[----:B----4-:R-:W-:Y:S04]  /*261f0*/  STL.64 [R1+0x3578], R10 ;  /* 0x0035780a01007387 */ /* 0x010fe80000100a00 */
[----:B---3--:R0:W-:Y:S04]  /*26200*/  STL.64 [R1+0x3570], R8 ;  /* 0x0035700801007387 */ /* 0x0081e80000100a00 */
[----:B0-----:R-:W2:Y:S04]  /*26210*/  LDL.LU.64 R8, [R1+0x940] ;  /* 0x0009400001087983 */ /* 0x001ea80000300a00 */
[----:B------:R-:W2:Y:S07]  /*26220*/  LDL.LU.64 R10, [R1+0x948] ;  /* 0x00094800010a7983 */ /* 0x000eae0000300a00 */
        /* <DEDUP_REMOVED lines=9> */
[----:B------:R0:W-:Y:S04]  /*262c0*/  STL.64 [R1+0x34d8], R4 ;  /* 0x0034d80401007387 */ /* 0x0001e80000100a00 */
[----:B0-----:R-:W4:Y:S04]  /*262d0*/  LDL.LU.64 R4, [R1+0x8e0] ;  /* 0x0008e00001047983 */ /* 0x001f280000300a00 */
[----:B------:R-:W4:Y:S01]  /*262e0*/  LDL.LU.64 R6, [R1+0x8e8] ;  /* 0x0008e80001067983 */ /* 0x000f220000300a00 */
[----:B--2---:R-:W-:Y:S03]  /*262f0*/  HMMA.16816.F32 R20, R24, R20, R8 ;  /* 0x000000141814723c */ /* 0x004fe60000001808 */
[----:B------:R-:W2:Y:S04]  /*26300*/  LDL.LU.64 R10, [R1+0x3578] ;  /* 0x00357800010a7983 */ /* 0x000ea80000300a00 */
[----:B------:R-:W2:-:S15]  /*26310*/  LDL.LU.64 R8, [R1+0x3570] ;  /* 0x0035700001087983 */ /* 0x000e9e0000300a00 */
[----:B------:R-:W-:-:S01]  /*26320*/  NOP ;  /* 0x0000000000007918 */ /* 0x000fc20000000000 */
        /* <DEDUP_REMOVED lines=15> */
[----:B------:R-:W-:Y:S04]  /*26420*/  STL.64 [R1+0x928], R22 ;  /* 0x0009281601007387 */ /* 0x000fe80000100a00 */
[----:B0-----:R-:W2:Y:S02]  /*26430*/  LDL.LU.64 R20, [R1+0x3538] ;  /* 0x0035380001147983 */ /* 0x001ea40000300a00 */
[----:B--2---:R-:W-:Y:S06]  /*26440*/  HMMA.16816.F32 R8, R24, R20, R8 ;  /* 0x000000141808723c */ /* 0x004fec0000001808 */
[----:B------:R-:W-:-:S15]  /*26450*/  IMAD.MOV.U32 R29, RZ, RZ, R21 ;  /* 0x000000ffff1d7224 */ /* 0x000fde00078e0015 */
[----:B------:R-:W-:-:S02]  /*26460*/  NOP ;  /* 0x0000000000007918 */ /* 0x000fc40000000000 */
[----:B------:R-:W-:Y:S04]  /*26470*/  STL.64 [R1+0x910], R8 ;  /* 0x0009100801007387 */ /* 0x000fe80000100a00 */
[----:B------:R0:W-:Y:S04]  /*26480*/  STL.64 [R1+0x918], R10 ;  /* 0x0009180a01007387 */ /* 0x0001e80000100a00 */
[----:B0-----:R-:W2:Y:S04]  /*26490*/  LDL.LU.64 R10, [R1+0x3530] ;  /* 0x00353000010a7983 */ /* 0x001ea80000300a00 */
[----:B------:R-:W2:Y:S04]  /*264a0*/  LDL.LU.64 R8, [R1+0x3528] ;  /* 0x0035280001087983 */ /* 0x000ea80000300a00 */
[----:B------:R-:W2:Y:S02]  /*264b0*/  LDL.LU.64 R20, [R1+0x3520] ;  /* 0x0035200001147983 */ /* 0x000ea40000300a00 */
[----:B--2---:R-:W-:Y:S06]  /*264c0*/  HMMA.16816.F32 R8, R24, R20, R8 ;  /* 0x000000141808723c */ /* 0x004fec0000001808 */
[----:B------:R-:W-:-:S15]  /*264d0*/  IMAD.MOV.U32 R3, RZ, RZ, R21 ;  /* 0x000000ffff037224 */ /* 0x000fde00078e0015 */
[----:B------:R-:W-:-:S02]  /*264e0*/  NOP ;  /* 0x0000000000007918 */ /* 0x000fc40000000000 */
[----:B------:R-:W-:Y:S04]  /*264f0*/  STL.64 [R1+0x900], R8 ;  /* 0x0009000801007387 */ /* 0x000fe80000100a00 */
[----:B------:R0:W-:Y:S04]  /*26500*/  STL.64 [R1+0x908], R10 ;  /* 0x0009080a01007387 */ /* 0x0001e80000100a00 */
[----:B0-----:R-:W2:Y:S04]  /*26510*/  LDL.LU R11, [R1+0x3518] ;  /* 0x00351800010b7983 */ /* 0x001ea80000300800 */
[----:B------:R-:W2:Y:S01]  /*26520*/  LDL.LU.64 R8, [R1+0x3510] ;  /* 0x0035100001087983 */ /* 0x000ea20000300a00 */
[----:B------:R-:W-:-:S03]  /*26530*/  IMAD.MOV.U32 R10, RZ, RZ, R20 ;  /* 0x000000ffff0a7224 */ /* 0x000fc600078e0014 */
[----:B------:R-:W3:Y:S02]  /*26540*/  LDL.LU.64 R20, [R1+0x3508] ;  /* 0x0035080001147983 */ /* 0x000ee40000300a00 */
[----:B---3--:R-:W-:Y:S02]  /*26550*/  HMMA.16816.F32 R20, R24, R20, R12 ;  /* 0x000000141814723c */ /* 0x008fe4000000180c */
[----:B------:R-:W3:Y:S04]  /*26560*/  LDL.LU.64 R14, [R1+0x3500] ;  /* 0x00350000010e7983 */ /* 0x000ee80000300a00 */
[----:B------:R-:W4:-:S15]  /*26570*/  LDL.LU.64 R12, [R1+0x34f8] ;  /* 0x0034f800010c7983 */ /* 0x000f1e0000300a00 */
[----:B------:R-:W-:-:S02]  /*26580*/  NOP ;  /* 0x0000000000007918 */ /* 0x000fc40000000000 */
[----:B------:R0:W-:Y:S04]  /*26590*/  STL.64 [R1+0x8f0], R20 ;  /* 0x0008f01401007387 */ /* 0x0001e80000100a00 */
[----:B------:R-:W-:Y:S04]  /*265a0*/  STL.64 [R1+0x8f8], R22 ;  /* 0x0008f81601007387 */ /* 0x000fe80000100a00 */
[----:B0-----:R-:W2:Y:S01]  /*265b0*/  LDL.LU.64 R20, [R1+0x34f0] ;  /* 0x0034f00001147983 */ /* 0x001ea20000300a00 */
[C---:B----4-:R-:W-:Y:S06]  /*265c0*/  HMMA.16816.F32 R16, R24.reuse, R12, R16 ;  /* 0x0000000c1810723c */ /* 0x050fec0000001810 */
[----:B--2---:R-:W-:Y:S06]  /*265d0*/  HMMA.16816.F32 R4, R24, R20, R4 ;  /* 0x000000141804723c */ /* 0x004fec0000001804 */
[----:B------:R-:W-:-:S02]  /*265e0*/  IMAD.MOV.U32 R2, RZ, RZ, R20 ;  /* 0x000000ffff027224 */ /* 0x000fc400078e0014 */
[----:B------:R-:W-:-:S15]  /*265f0*/  IMAD.MOV.U32 R0, RZ, RZ, R21 ;  /* 0x000000ffff007224 */ /* 0x000fde00078e0015 */
[----:B------:R0:W-:Y:S04]  /*26600*/  STL.64 [R1+0x8e0], R4 ;  /* 0x0008e00401007387 */ /* 0x0001e80000100a00 */
[----:B------:R1:W-:Y:S04]  /*26610*/  STL.64 [R1+0x8e8], R6 ;  /* 0x0008e80601007387 */ /* 0x0003e80000100a00 */
[----:B0-----:R-:W2:Y:S04]  /*26620*/  LDL.LU.64 R4, [R1+0x8c0] ;  /* 0x0008c00001047983 */ /* 0x001ea80000300a00 */
[----:B-1----:R-:W2:Y:S04]  /*26630*/  LDL.LU.64 R6, [R1+0x8c8] ;  /* 0x0008c80001067983 */ /* 0x002ea80000300a00 */
[----:B------:R0:W-:Y:S04]  /*26640*/  STL.64 [R1+0x8d0], R16 ;  /* 0x0008d01001007387 */ /* 0x0001e80000100a00 */
[----:B------:R1:W-:Y:S04]  /*26650*/  STL.64 [R1+0x8d8], R18 ;  /* 0x0008d81201007387 */ /* 0x0003e80000100a00 */
[----:B------:R-:W4:Y:S04]  /*26660*/  LDL.LU.64 R20, [R1+0x250] ;  /* 0x0002500001147983 */ /* 0x000f280000300a00 */
[----:B------:R-:W4:Y:S04]  /*26670*/  LDL.LU.64 R22, [R1+0x258] ;  /* 0x0002580001167983 */ /* 0x000f280000300a00 */
[----:B0-----:R-:W3:Y:S04]  /*26680*/  LDL.LU.64 R16, [R1+0x740] ;  /* 0x0007400001107983 */ /* 0x001ee80000300a00 */
[----:B-1----:R-:W2:Y:S04]  /*26690*/  LDL.LU.64 R18, [R1+0x748] ;  /* 0x0007480001127983 */ /* 0x002ea80000300a00 */
[----:B--2---:R-:W-:Y:S04]  /*266a0*/  STL.64 [R1+0x34b8], R18 ;  /* 0x0034b81201007387 */ /* 0x004fe80000100a00 */
[----:B---3--:R0:W-:Y:S02]  /*266b0*/  STL.64 [R1+0x34b0], R16 ;  /* 0x0034b01001007387 */ /* 0x0081e40000100a00 */
[----:B0-----:R-:W-:-:S02]  /*266c0*/  IMAD.MOV.U32 R16, RZ, RZ, R8 ;  /* 0x000000ffff107224 */ /* 0x001fc400078e0008 */
[----:B------:R-:W-:Y:S01]  /*266d0*/  IMAD.MOV.U32 R17, RZ, RZ, R9 ;  /* 0x000000ffff117224 */ /* 0x000fe200078e0009 */
[----:B------:R-:W2:Y:S04]  /*266e0*/  LDL.LU R8, [R1+0x34ec] ;  /* 0x0034ec0001087983 */ /* 0x000ea80000300800 */
[----:B------:R-:W2:Y:S04]  /*266f0*/  LDL.LU R9, [R1+0x34e8] ;  /* 0x0034e80001097983 */ /* 0x000ea80000300800 */
[----:B------:R-:W-:Y:S04]  /*26700*/  STL.64 [R1+0x33f0], R14 ;  /* 0x0033f00e01007387 */ /* 0x000fe80000100a00 */
[----:B------:R0:W-:Y:S04]  /*26710*/  STL.64 [R1+0x33e8], R12 ;  /* 0x0033e80c01007387 */ /* 0x0001e80000100a00 */
[----:B0-----:R-:W3:Y:S04]  /*26720*/  LDL.64 R12, [R1+0x80] ;  /* 0x00008000010c7983 */ /* 0x001ee80000100a00 */
[----:B---3--:R0:W-:Y:S04]  /*26730*/  STL.64 [R1+0x3490], R12 ;  /* 0x0034900c01007387 */ /* 0x0081e80000100a00 */
[----:B0-----:R-:W3:Y:S01]  /*26740*/  LDL.64 R12, [R1+0x90] ;  /* 0x00009000010c7983 */ /* 0x001ee20000100a00 */
[----:B--2---:R-:W-:Y:S03]  /*26750*/  HMMA.16816.F32 R4, R24, R8, R4 ;  /* 0x000000081804723c */ /* 0x004fe60000001804 */
[----:B---3--:R0:W-:Y:S02]  /*26760*/  STL.64 [R1+0x3498], R12 ;  /* 0x0034980c01007387 */ /* 0x0081e40000100a00 */
[----:B0-----:R-:W-:-:S02]  /*26770*/  IMAD.MOV.U32 R12, RZ, RZ, R28 ;  /* 0x000000ffff0c7224 */ /* 0x001fc400078e001c */
[----:B------:R-:W-:-:S05]  /*26780*/  IMAD.MOV.U32 R13, RZ, RZ, R11 ;  /* 0x000000ffff0d7224 */ /* 0x000fca00078e000b */
[----:B------:R0:W-:Y:S04]  /*26790*/  STL.64 [R1+0x34c0], R12 ;  /* 0x0034c00c01007387 */ /* 0x0001e80000100a00 */
[----:B0-----:R-:W2:Y:S04]  /*267a0*/  LDL.LU.64 R12, [R1+0x1060] ;  /* 0x00106000010c7983 */ /* 0x001ea80000300a00 */
[----:B------:R-:W2:Y:S04]  /*267b0*/  LDL.LU.64 R14, [R1+0x1068] ;  /* 0x00106800010e7983 */ /* 0x000ea80000300a00 */
[----:B------:R-:W-:Y:S04]  /*267c0*/  STL.64 [R1+0x8c0], R4 ;  /* 0x0008c00401007387 */ /* 0x000fe80000100a00 */
[----:B------:R0:W-:Y:S04]  /*267d0*/  STL.64 [R1+0x8c8], R6 ;  /* 0x0008c80601007387 */ /* 0x0001e80000100a00 */
[----:B0-----:R-:W3:Y:S04]  /*267e0*/  LDL.LU.64 R6, [R1+0x34e0] ;  /* 0x0034e00001067983 */ /* 0x001ee80000300a00 */
[----:B------:R-:W4:Y:S02]  /*267f0*/  LDL.LU.64 R4, [R1+0x34d8] ;  /* 0x0034d80001047983 */ /* 0x000f240000300a00 */
[----:B----4-:R-:W-:Y:S02]  /*26800*/  HMMA.16816.F32 R24, R24, R4, R20 ;  /* 0x000000041818723c */ /* 0x010fe40000001814 */
[----:B------:R-:W2:Y:S04]  /*26810*/  LDL.LU.64 R22, [R1+0x34d0] ;  /* 0x0034d00001167983 */ /* 0x000ea80000300a00 */
[----:B------:R-:W2:-:S15]  /*26820*/  LDL.LU.64 R20, [R1+0x34c8] ;  /* 0x0034c80001147983 */ /* 0x000e9e0000300a00 */
[----:B------:R-:W-:-:S02]  /*26830*/  NOP ;  /* 0x0000000000007918 */ /* 0x000fc40000000000 */
[----:B------:R0:W-:Y:S04]  /*26840*/  STL.64 [R1+0x250], R24 ;  /* 0x0002501801007387 */ /* 0x0001e80000100a00 */
[----:B------:R-:W-:Y:S04]  /*26850*/  STL.64 [R1+0x258], R26 ;  /* 0x0002581a01007387 */ /* 0x000fe80000100a00 */
[----:B0-----:R-:W4:Y:S04]  /*26860*/  LDL.64 R24, [R1+0xb0] ;  /* 0x0000b00001187983 */ /* 0x001f280000100a00 */
[----:B------:R0:W-:Y:S04]  /*26870*/  STL.64 [R1+0x33e0], R4 ;  /* 0x0033e00401007387 */ /* 0x0001e80000100a00 */
[----:B---3--:R1:W-:Y:S04]  /*26880*/  STL.64 [R1+0x34a0], R6 ;  /* 0x0034a00601007387 */ /* 0x0083e80000100a00 */
[----:B0-----:R-:W3:Y:S04]  /*26890*/  LDL.LU.64 R4, [R1+0x730] ;  /* 0x0007300001047983 */ /* 0x001ee80000300a00 */
[----:B-1----:R-:W3:Y:S01]  /*268a0*/  LDL.LU.64 R6, [R1+0x738] ;  /* 0x0007380001067983 */ /* 0x002ee20000300a00 */
[----:B--2---:R-:W-:Y:S03]  /*268b0*/  HMMA.16816.F32 R16, R20, R16, R12 ;  /* 0x000000101410723c */ /* 0x004fe6000000180c */
[----:B------:R-:W3:-:S15]  /*268c0*/  LDL.LU.64 R12, [R1+0x34c0] ;  /* 0x0034c000010c7983 */ /* 0x000ede0000300a00 */
[----:B------:R-:W-:-:S05]  /*268d0*/  NOP ;  /* 0x0000000000007918 */ /* 0x000fca0000000000 */
[----:B------:R-:W-:Y:S04]  /*268e0*/  STL.64 [R1+0x1060], R16 ;  /* 0x0010601001007387 */ /* 0x000fe80000100a00 */
[----:B------:R0:W-:Y:S04]  /*268f0*/  STL.64 [R1+0x1068], R18 ;  /* 0x0010681201007387 */ /* 0x0001e80000100a00 */
[----:B0-----:R-:W4:Y:S04]  /*26900*/  LDL.LU.64 R18, [R1+0x34b8] ;  /* 0x0034b80001127983 */ /* 0x001f280000300a00 */
[----:B------:R-:W4:Y:S02]  /*26910*/  LDL.LU.64 R16, [R1+0x34b0] ;  /* 0x0034b00001107983 */ /* 0x000f240000300a00 */
[----:B----4-:R-:W-:-:S15]  /*26920*/  HMMA.16816.F32 R16, R20, R24, R16 ;  /* 0x000000181410723c */ /* 0x010fde0000001810 */
[----:B------:R-:W-:-:S08]  /*26930*/  NOP ;  /* 0x0000000000007918 */ /* 0x000fd00000000000 */
[----:B------:R-:W-:Y:S04]  /*26940*/  STL.64 [R1+0x740], R16 ;  /* 0x0007401001007387 */ /* 0x000fe80000100a00 */
[----:B------:R0:W-:Y:S04]  /*26950*/  STL.64 [R1+0x748], R18 ;  /* 0x0007481201007387 */ /* 0x0001e80000100a00 */
[----:B0-----:R-:W2:Y:S01]  /*26960*/  LDL.LU R19, [R1+0x34a8] ;  /* 0x0034a80001137983 */ /* 0x001ea20000300800 */
[----:B------:R-:W-:Y:S02]  /*26970*/  IMAD.MOV.U32 R28, RZ, RZ, R24 ;  /* 0x000000ffff1c7224 */ /* 0x000fe400078e0018 */
[----:B------:R-:W-:Y:S01]  /*26980*/  IMAD.MOV.U32 R11, RZ, RZ, R25 ;  /* 0x000000ffff0b7224 */ /* 0x000fe200078e0019 */
[C---:B---3--:R-:W-:Y:S01]  /*26990*/  HMMA.16816.F32 R12, R20.reuse, R12, R4 ;  /* 0x0000000c140c723c */ /* 0x048fe20000001804 */
[----:B--2---:R-:W0:Y:S04]  /*269a0*/  LDSM.16.MT88.4 R24, [R19+UR5+0x100] ;  /* 0x000100051318783b */ /* 0x004e280008004200 */
[----:B------:R-:W1:Y:S04]  /*269b0*/  LDSM.16.MT88.4 R16, [R19+UR5+0x180] ;  /* 0x000180051310783b */ /* 0x000e680008004200 */
[----:B0-----:R-:W-:Y:S04]  /*269c0*/  STL.64 [R1+0x33d8], R26 ;  /* 0x0033d81a01007387 */ /* 0x001fe80000100a00 */
[----:B------:R0:W-:Y:S04]  /*269d0*/  STL.64 [R1+0x33d0], R24 ;  /* 0x0033d01801007387 */ /* 0x0001e80000100a00 */
[----:B0-----:R-:W2:Y:S04]  /*269e0*/  LDL.LU.64 R24, [R1+0x720] ;  /* 0x0007200001187983 */ /* 0x001ea80000300a00 */
[----:B------:R-:W2:Y:S04]  /*269f0*/  LDL.LU.64 R26, [R1+0x728] ;  /* 0x00072800011a7983 */ /* 0x000ea80000300a00 */
[----:B------:R-:W3:Y:S04]  /*26a00*/  LDL.LU.64 R6, [R1+0x34a0] ;  /* 0x0034a00001067983 */ /* 0x000ee80000300a00 */
[----:B------:R0:W-:Y:S04]  /*26a10*/  STL.64 [R1+0x730], R12 ;  /* 0x0007300c01007387 */ /* 0x0001e80000100a00 */
[----:B------:R-:W-:Y:S04]  /*26a20*/  STL.64 [R1+0x738], R14 ;  /* 0x0007380e01007387 */ /* 0x000fe80000100a00 */
[----:B0-----:R-:W2:Y:S02]  /*26a30*/  LDL.LU.64 R12, [R1+0x3498] ;  /* 0x00349800010c7983 */ /* 0x001ea40000300a00 */
[----:B--2---:R-:W-:-:S15]  /*26a40*/  HMMA.16816.F32 R24, R20, R12, R24 ;  /* 0x0000000c1418723c */ /* 0x004fde0000001818 */
[----:B------:R-:W-:-:S08]  /*26a50*/  NOP ;  /* 0x0000000000007918 */ /* 0x000fd00000000000 */
[----:B------:R0:W-:Y:S04]  /*26a60*/  STL.64 [R1+0x720], R24 ;  /* 0x0007201801007387 */ /* 0x0001e80000100a00 */
[----:B------:R-:W-:Y:S01]  /*26a70*/  STL.64 [R1+0x728], R26 ;  /* 0x0007281a01007387 */ /* 0x000fe20000100a00 */
[----:B0-----:R-:W-:Y:S02]  /*26a80*/  IMAD.MOV.U32 R25, RZ, RZ, R12 ;  /* 0x000000ffff197224 */ /* 0x001fe400078e000c */
[----:B------:R-:W-:Y:S02]  /*26a90*/  IMAD.MOV.U32 R24, RZ, RZ, R13 ;  /* 0x000000ffff187224 */ /* 0x000fe400078e000d */
[----:B------:R-:W2:Y:S04]  /*26aa0*/  LDL.LU.64 R12, [R1+0x3490] ;  /* 0x00349000010c7983 */ /* 0x000ea80000300a00 */
[----:B------:R0:W-:Y:S04]  /*26ab0*/  STL.64 [R1+0x33f8], R24 ;  /* 0x0033f81801007387 */ /* 0x0001e80000100a00 */
[----:B0-----:R-:W4:Y:S04]  /*26ac0*/  LDL.64 R24, [R1+0x10] ;  /* 0x0000100001187983 */ /* 0x001f280000100a00 */
[----:B----4-:R0:W-:Y:S02]  /*26ad0*/  STL.64 [R1+0x3410], R24 ;  /* 0x0034101801007387 */ /* 0x0101e40000100a00 */
[----:B0-----:R-:W-:-:S02]  /*26ae0*/  IMAD.MOV.U32 R24, RZ, RZ, R10 ;  /* 0x000000ffff187224 */ /* 0x001fc400078e000a */
[----:B------:R-:W-:-:S05]  /*26af0*/  IMAD.MOV.U32 R25, RZ, RZ, R3 ;  /* 0x000000ffff197224 */ /* 0x000fca00078e0003 */
[----:B------:R0:W-:Y:S04]  /*26b00*/  STL.64 [R1+0x3428], R24 ;  /* 0x0034281801007387 */ /* 0x0001e80000100a00 */
[----:B0-----:R-:W4:Y:S04]  /*26b10*/  LDL.LU.64 R24, [R1+0x710] ;  /* 0x0007100001187983 */ /* 0x001f280000300a00 */
[----:B------:R-:W4:Y:S01]  /*26b20*/  LDL.LU.64 R26, [R1+0x718] ;  /* 0x00071800011a7983 */ /* 0x000f220000300a00 */
[----:B--2---:R-:W-:Y:S01]  /*26b30*/  IMAD.MOV.U32 R10, RZ, RZ, R12 ;  /* 0x000000ffff0a7224 */ /* 0x004fe200078e000c */
[----:B----4-:R-:W-:-:S15]  /*26b40*/  HMMA.16816.F32 R24, R20, R12, R24 ;  /* 0x0000000c1418723c */ /* 0x010fde0000001818 */
[----:B------:R-:W-:-:S08]  /*26b50*/  NOP ;  /* 0x0000000000007918 */ /* 0x000fd00000000000 */
[----:B------:R0:W-:Y:S04]  /*26b60*/  STL.64 [R1+0x710], R24 ;  /* 0x0007101801007387 */ /* 0x0001e80000100a00 */
[----:B------:R2:W-:Y:S04]  /*26b70*/  STL.64 [R1+0x718], R26 ;  /* 0x0007181a01007387 */ /* 0x0005e80000100a00 */
[----:B------:R-:W-:Y:S04]  /*26b80*/  STL.64 [R1+0x3408], R10 ;  /* 0x0034080a01007387 */ /* 0x000fe80000100a00 */
[----:B------:R-:W-:Y:S04]  /*26b90*/  STL.64 [R1+0x3400], R8 ;  /* 0x0034000801007387 */ /* 0x000fe80000100a00 */
[----:B0-----:R-:W4:Y:S04]  /*26ba0*/  LDL.LU.64 R24, [R1+0xe00] ;  /* 0x000e000001187983 */ /* 0x001f280000300a00 */
[----:B--2---:R-:W2:Y:S04]  /*26bb0*/  LDL.LU.64 R26, [R1+0xe08] ;  /* 0x000e0800011a7983 */ /* 0x004ea80000300a00 */
[----:B--2---:R-:W-:Y:S04]  /*26bc0*/  STL.64 [R1+0x3438], R26 ;  /* 0x0034381a01007387 */ /* 0x004fe80000100a00 */
[----:B----4-:R0:W-:Y:S04]  /*26bd0*/  STL.64 [R1+0x3430], R24 ;  /* 0x0034301801007387 */ /* 0x0101e80000100a00 */
[----:B0-----:R-:W2:Y:S04]  /*26be0*/  LDL.LU.64 R24, [R1+0xe10] ;  /* 0x000e100001187983 */ /* 0x001ea80000300a00 */
[----:B------:R-:W4:Y:S04]  /*26bf0*/  LDL.LU.64 R26, [R1+0xe18] ;  /* 0x000e1800011a7983 */ /* 0x000f280000300a00 */
[----:B----4-:R-:W-:Y:S04]  /*26c00*/  STL.64 [R1+0x3448], R26 ;  /* 0x0034481a01007387 */ /* 0x010fe80000100a00 */
[----:B--2---:R0:W-:Y:S04]  /*26c10*/  STL.64 [R1+0x3440], R24 ;  /* 0x0034401801007387 */ /* 0x0041e80000100a00 */
[----:B0-----:R-:W2:Y:S04]  /*26c20*/  LDL R24, [R1+0x50] ;  /* 0x0000500001187983 */ /* 0x001ea80000100800 */
[----:B------:R-:W2:Y:S04]  /*26c30*/  LDL R25, [R1+0x54] ;  /* 0x0000540001197983 */ /* 0x000ea80000100800 */
[----:B--2---:R0:W-:Y:S04]  /*26c40*/  STL.64 [R1+0x3460], R24 ;  /* 0x0034601801007387 */ /* 0x0041e80000100a00 */
[----:B0-----:R-:W2:Y:S04]  /*26c50*/  LDL R24, [R1+0x60] ;  /* 0x0000600001187983 */ /* 0x001ea80000100800 */
[----:B------:R-:W2:Y:S04]  /*26c60*/  LDL R25, [R1+0x64] ;  /* 0x0000640001197983 */ /* 0x000ea80000100800 */
[----:B--2---:R-:W-:Y:S04]  /*26c70*/  STL.64 [R1+0x3478], R24 ;  /* 0x0034781801007387 */ /* 0x004fe80000100a00 */
[----:B------:R-:W2:Y:S04]  /*26c80*/  LDL.LU.64 R8, [R1+0xde0] ;  /* 0x000de00001087983 */ /* 0x000ea80000300a00 */
        /* <DEDUP_REMOVED lines=13> */
[----:B---3--:R-:W-:-:S02]  /*26d60*/  IMAD.MOV.U32 R24, RZ, RZ, R7 ;  /* 0x000000ffff187224 */ /* 0x008fc400078e0007 */
[----:B------:R-:W-:Y:S01]  /*26d70*/  IMAD.MOV.U32 R25, RZ, RZ, R6 ;  /* 0x000000ffff197224 */ /* 0x000fe200078e0006 */
[----:B----4-:R-:W-:Y:S04]  /*26d80*/  STL.64 [R1+0x3488], R10 ;  /* 0x0034880a01007387 */ /* 0x010fe80000100a00 */
[----:B--2---:R0:W-:Y:S04]  /*26d90*/  STL.64 [R1+0x3480], R8 ;  /* 0x0034800801007387 */ /* 0x0041e80000100a00 */
[----:B0-----:R-:W2:Y:S04]  /*26da0*/  LDL.LU.64 R8, [R1+0xe40] ;  /* 0x000e400001087983 */ /* 0x001ea80000300a00 */
[----:B------:R-:W2:Y:S01]  /*26db0*/  LDL.LU.64 R10, [R1+0xe48] ;  /* 0x000e4800010a7983 */ /* 0x000ea20000300a00 */
[----:B------:R-:W-:-:S03]  /*26dc0*/  IMAD.MOV.U32 R3, RZ, RZ, R13 ;  /* 0x000000ffff037224 */ /* 0x000fc600078e000d */
[----:B------:R-:W3:Y:S04]  /*26dd0*/  LDL.LU.64 R12, [R1+0xdd0] ;  /* 0x000dd000010c7983 */ /* 0x000ee80000300a00 */
[----:B------:R-:W3:Y:S04]  /*26de0*/  LDL.LU.64 R14, [R1+0xdd8] ;  /* 0x000dd800010e7983 */ /* 0x000ee80000300a00 */
[----:B------:R-:W4:Y:S04]  /*26df0*/  LDL.LU.64 R4, [R1+0xdc0] ;  /* 0x000dc00001047983 */ /* 0x000f280000300a00 */
[----:B------:R-:W4:Y:S04]  /*26e00*/  LDL.LU.64 R6, [R1+0xdc8] ;  /* 0x000dc80001067983 */ /* 0x000f280000300a00 */
[----:B-1----:R-:W-:Y:S04]  /*26e10*/  STL.64 [R1+0x3300], R18 ;  /* 0x0033001201007387 */ /* 0x002fe80000100a00 */
[----:B------:R0:W-:Y:S04]  /*26e20*/  STL.64 [R1+0x32f8], R16 ;  /* 0x0032f81001007387 */ /* 0x0001e80000100a00 */
[----:B0-----:R-:W3:Y:S01]  /*26e30*/  LDL.64 R16, [R1+0x40] ;  /* 0x0000400001107983 */ /* 0x001ee20000100a00 */
        /* <DEDUP_REMOVED lines=22> */
[----:B---3--:R-:W-:-:S15]  /*26fa0*/  HMMA.16816.F32 R24, R20, R16, R24 ;  /* 0x000000101418723c */ /* 0x008fde0000001818 */
[----:B------:R-:W-:-:S08]  /*26fb0*/  NOP ;  /* 0x0000000000007918 */ /* 0x000fd00000000000 */
[----:B------:R-:W-:Y:S04]  /*26fc0*/  STL.64 [R1+0xe10], R24 ;  /* 0x000e101801007387 */ /* 0x000fe80000100a00 */
[----:B------:R0:W-:Y:S04]  /*26fd0*/  STL.64 [R1+0xe18], R26 ;  /* 0x000e181a01007387 */ /* 0x0001e80000100a00 */
[----:B0-----:R-:W3:Y:S04]  /*26fe0*/  LDL.LU.64 R26, [R1+0x3438] ;  /* 0x00343800011a7983 */ /* 0x001ee80000300a00 */
[----:B------:R-:W3:Y:S04]  /*26ff0*/  LDL.LU.64 R24, [R1+0x3430] ;  /* 0x0034300001187983 */ /* 0x000ee80000300a00 */
[----:B------:R0:W-:Y:S04]  /*27000*/  STL.64 [R1+0x3368], R16 ;  /* 0x0033681001007387 */ /* 0x0001e80000100a00 */
[----:B0-----:R-:W3:Y:S01]  /*27010*/  LDL R16, [R1+0x30] ;  /* 0x0000300001107983 */ /* 0x001ee20000100800 */
[----:B------:R-:W-:-:S07]  /*27020*/  IMAD.MOV.U32 R17, RZ, RZ, R29 ;  /* 0x000000ffff117224 */ /* 0x000fce00078e001d */
[----:B---3--:R-:W-:Y:S01]  /*27030*/  HMMA.16816.F32 R16, R20, R16, R24 ;  /* 0x000000101410723c */ /* 0x008fe20000001818 */
[----:B------:R-:W2:-:S15]  /*27040*/  LDL.LU.64 R24, [R1+0x3428] ;  /* 0x0034280001187983 */ /* 0x000e9e0000300a00 */
[----:B------:R-:W-:-:S07]  /*27050*/  NOP ;  /* 0x0000000000007918 */ /* 0x000fce0000000000 */
[----:B------:R0:W-:Y:S04]  /*27060*/  STL.64 [R1+0xe00], R16 ;  /* 0x000e001001007387 */ /* 0x0001e80000100a00 */
[----:B------:R-:W-:Y:S04]  /*27070*/  STL.64 [R1+0xe08], R18 ;  /* 0x000e081201007387 */ /* 0x000fe80000100a00 */
[----:B0-----:R-:W3:Y:S01]  /*27080*/  LDL.64 R16, [R1+0x70] ;  /* 0x0000700001107983 */ /* 0x001ee20000100a00 */
[----:B--2---:R-:W-:Y:S03]  /*27090*/  HMMA.16816.F32 R24, R20, R24, R8 ;  /* 0x000000181418723c */ /* 0x004fe60000001808 */
[----:B---3--:R-:W-:Y:S04]  /*270a0*/  STL.64 [R1+0x3370], R16 ;  /* 0x0033701001007387 */ /* 0x008fe80000100a00 */
[----:B------:R-:W2:Y:S04]  /*270b0*/  LDL.LU.64 R10, [R1+0x3420] ;  /* 0x00342000010a7983 */ /* 0x000ea80000300a00 */
[----:B------:R-:W2:-:S12]  /*270c0*/  LDL.LU.64 R8, [R1+0x3418] ;  /* 0x0034180001087983 */ /* 0x000e980000300a00 */
[----:B------:R0:W-:Y:S04]  /*270d0*/  STL.64 [R1+0xdf0], R24 ;  /* 0x000df01801007387 */ /* 0x0001e80000100a00 */
[----:B------:R-:W-:Y:S04]  /*270e0*/  STL.64 [R1+0xdf8], R26 ;  /* 0x000df81a01007387 */ /* 0x000fe80000100a00 */
[----:B0-----:R-:W2:Y:S01]  /*270f0*/  LDL.LU.64 R24, [R1+0x3410] ;  /* 0x0034100001187983 */ /* 0x001ea20000300a00 */
[----:B------:R-:W-:Y:S02]  /*27100*/  IMAD.MOV.U32 R16, RZ, RZ, R2 ;  /* 0x000000ffff107224 */ /* 0x000fe400078e0002 */
[----:B------:R-:W-:-:S07]  /*27110*/  IMAD.MOV.U32 R17, RZ, RZ, R0 ;  /* 0x000000ffff117224 */ /* 0x000fce00078e0000 */
[C---:B------:R-:W-:Y:S06]  /*27120*/  HMMA.16816.F32 R16, R20.reuse, R16, R12 ;  /* 0x000000101410723c */ /* 0x040fec000000180c */
[----:B--2---:R-:W-:Y:S06]  /*27130*/  HMMA.16816.F32 R8, R20, R24, R8 ;  /* 0x000000181408723c */ /* 0x004fec0000001808 */
[----:B------:R-:W-:-:S02]  /*27140*/  IMAD.MOV.U32 R2, RZ, RZ, R24 ;  /* 0x000000ffff027224 */ /* 0x000fc400078e0018 */
[----:B------:R-:W-:-:S15]  /*27150*/  IMAD.MOV.U32 R0, RZ, RZ, R25 ;  /* 0x000000ffff007224 */ /* 0x000fde00078e0019 */
[----:B------:R-:W-:Y:S04]  /*27160*/  STL.64 [R1+0xde0], R8 ;  /* 0x000de00801007387 */ /* 0x000fe80000100a00 */
[----:B------:R0:W-:Y:S04]  /*27170*/  STL.64 [R1+0xde8], R10 ;  /* 0x000de80a01007387 */ /* 0x0001e80000100a00 */
[----:B0-----:R-:W2:Y:S04]  /*27180*/  LDL.LU.64 R10, [R1+0x3408] ;  /* 0x00340800010a7983 */ /* 0x001ea80000300a00 */
[----:B------:R-:W3:Y:S04]  /*27190*/  LDL.LU.64 R8, [R1+0x3400] ;  /* 0x0034000001087983 */ /* 0x000ee80000300a00 */
[----:B------:R-:W2:Y:S04]  /*271a0*/  LDL.LU.64 R24, [R1+0x33f8] ;  /* 0x0033f80001187983 */ /* 0x000ea80000300a00 */
[----:B------:R-:W3:Y:S04]  /*271b0*/  LDL.LU.64 R14, [R1+0x33f0] ;  /* 0x0033f000010e7983 */ /* 0x000ee80000300a00 */
[----:B------:R-:W4:Y:S04]  /*271c0*/  LDL.LU.64 R12, [R1+0x33e8] ;  /* 0x0033e800010c7983 */ /* 0x000f280000300a00 */
[----:B------:R-:W-:Y:S04]  /*271d0*/  STL.64 [R1+0xdd0], R16 ;  /* 0x000dd01001007387 */ /* 0x000fe80000100a00 */
[----:B------:R4:W-:Y:S02]  /*271e0*/  STL.64 [R1+0xdd8], R18 ;  /* 0x000dd81201007387 */ /* 0x0009e40000100a00 */
[----:B----4-:R-:W-:Y:S02]  /*271f0*/  HMMA.16816.F32 R16, R20, R12, R4 ;  /* 0x0000000c1410723c */ /* 0x010fe40000001804 */
[----:B------:R-:W4:Y:S04]  /*27200*/  LDL.LU.64 R4, [R1+0xdb0] ;  /* 0x000db00001047983 */ /* 0x000f280000300a00 */
[----:B------:R-:W4:-:S15]  /*27210*/  LDL.LU.64 R6, [R1+0xdb8] ;  /* 0x000db80001067983 */ /* 0x000f1e0000300a00 */
[----:B------:R-:W-:-:S02]  /*27220*/  NOP ;  /* 0x0000000000007918 */ /* 0x000fc40000000000 */
[----:B------:R0:W-:Y:S04]  /*27230*/  STL.64 [R1+0xdc0], R16 ;  /* 0x000dc01001007387 */ /* 0x0001e80000100a00 */
[----:B------:R1:W-:Y:S04]  /*27240*/  STL.64 [R1+0xdc8], R18 ;  /* 0x000dc81201007387 */ /* 0x0003e80000100a00 */
[----:B0-----:R-:W2:Y:S04]  /*27250*/  LDL.LU.64 R16, [R1+0x4c0] ;  /* 0x0004c00001107983 */ /* 0x001ea80000300a00 */
[----:B-1----:R-:W3:Y:S04]  /*27260*/  LDL.LU.64 R18, [R1+0x4c8] ;  /* 0x0004c80001127983 */ /* 0x002ee80000300a00 */
[----:B---3--:R-:W-:Y:S04]  /*27270*/  STL.64 [R1+0x3380], R18 ;  /* 0x0033801201007387 */ /* 0x008fe80000100a00 */
[----:B--2---:R0:W-:Y:S02]  /*27280*/  STL.64 [R1+0x3378], R16 ;  /* 0x0033781001007387 */ /* 0x0041e40000100a00 */
[----:B0-----:R-:W-:-:S02]  /*27290*/  IMAD.MOV.U32 R16, RZ, RZ, R25 ;  /* 0x000000ffff107224 */ /* 0x001fc400078e0019 */
[----:B------:R-:W-:-:S05]  /*272a0*/  IMAD.MOV.U32 R17, RZ, RZ, R24 ;  /* 0x000000ffff117224 */ /* 0x000fca00078e0018 */
[----:B------:R0:W-:Y:S04]  /*272b0*/  STL.64 [R1+0x3390], R16 ;  /* 0x0033901001007387 */ /* 0x0001e80000100a00 */
[----:B0-----:R-:W2:Y:S04]  /*272c0*/  LDL.LU.64 R16, [R1+0x4e0] ;  /* 0x0004e00001107983 */ /* 0x001ea80000300a00 */
[----:B------:R-:W3:Y:S04]  /*272d0*/  LDL.LU.64 R18, [R1+0x4e8] ;  /* 0x0004e80001127983 */ /* 0x000ee80000300a00 */
[----:B---3--:R-:W-:Y:S04]  /*272e0*/  STL.64 [R1+0x33a0], R18 ;  /* 0x0033a01201007387 */ /* 0x008fe80000100a00 */
[----:B--2---:R0:W-:Y:S04]  /*272f0*/  STL.64 [R1+0x3398], R16 ;  /* 0x0033981001007387 */ /* 0x0041e80000100a00 */
[----:B------:R-:W2:Y:S04]  /*27300*/  LDL.LU.64 R24, [R1+0x700] ;  /* 0x0007000001187983 */ /* 0x000ea80000300a00 */
[----:B------:R-:W2:Y:S01]  /*27310*/  LDL.LU.64 R26, [R1+0x708] ;  /* 0x00070800011a7983 */ /* 0x000ea20000300a00 */
[----:B0-----:R-:W-:-:S02]  /*27320*/  IMAD.MOV.U32 R16, RZ, RZ, R28 ;  /* 0x000000ffff107224 */ /* 0x001fc400078e001c */
[----:B------:R-:W-:-:S05]  /*27330*/  IMAD.MOV.U32 R17, RZ, RZ, R11 ;  /* 0x000000ffff117224 */ /* 0x000fca00078e000b */
[----:B------:R0:W-:Y:S04]  /*27340*/  STL.64 [R1+0x33b8], R16 ;  /* 0x0033b81001007387 */ /* 0x0001e80000100a00 */
[----:B0-----:R-:W3:Y:S04]  /*27350*/  LDL.64 R16, [R1+0xc0] ;  /* 0x0000c00001107983 */ /* 0x001ee80000100a00 */
[----:B------:R-:W-:Y:S04]  /*27360*/  STL.64 [R1+0x3310], R14 ;  /* 0x0033100e01007387 */ /* 0x000fe80000100a00 */
[----:B------:R0:W-:Y:S02]  /*27370*/  STL.64 [R1+0x3308], R12 ;  /* 0x0033080c01007387 */ /* 0x0001e40000100a00 */
[----:B0-----:R-:W-:-:S02]  /*27380*/  IMAD.MOV.U32 R12, RZ, RZ, R10 ;  /* 0x000000ffff0c7224 */ /* 0x001fc400078e000a */
[----:B------:R-:W-:-:S05]  /*27390*/  IMAD.MOV.U32 R13, RZ, RZ, R3 ;  /* 0x000000ffff0d7224 */ /* 0x000fca00078e0003 */
[----:B------:R0:W-:Y:S04]  /*273a0*/  STL.64 [R1+0x3388], R12 ;  /* 0x0033880c01007387 */ /* 0x0001e80000100a00 */
[----:B0-----:R-:W2:Y:S04]  /*273b0*/  LDL.LU.64 R12, [R1+0x4d0] ;  /* 0x0004d000010c7983 */ /* 0x001ea80000300a00 */
[----:B------:R-:W3:Y:S01]  /*273c0*/  LDL.LU.64 R14, [R1+0x4d8] ;  /* 0x0004d800010e7983 */ /* 0x000ee20000300a00 */
[C---:B----4-:R-:W-:Y:S03]  /*273d0*/  HMMA.16816.F32 R4, R20.reuse, R8, R4 ;  /* 0x000000081404723c */ /* 0x050fe60000001804 */
[----:B---3--:R-:W-:Y:S04]  /*273e0*/  STL.64 [R1+0x33b0], R14 ;  /* 0x0033b00e01007387 */ /* 0x008fe80000100a00 */
[----:B--2---:R0:W-:Y:S04]  /*273f0*/  STL.64 [R1+0x33a8], R12 ;  /* 0x0033a80c01007387 */ /* 0x0041e80000100a00 */
[----:B0-----:R-:W2:Y:S04]  /*27400*/  LDL.LU.64 R12, [R1+0x4f0] ;  /* 0x0004f000010c7983 */ /* 0x001ea80000300a00 */
[----:B------:R-:W3:Y:S04]  /*27410*/  LDL.LU.64 R14, [R1+0x4f8] ;  /* 0x0004f800010e7983 */ /* 0x000ee80000300a00 */
[----:B---3--:R-:W-:Y:S04]  /*27420*/  STL.64 [R1+0x33c8], R14 ;  /* 0x0033c80e01007387 */ /* 0x008fe80000100a00 */
[----:B--2---:R0:W-:Y:S04]  /*27430*/  STL.64 [R1+0x33c0], R12 ;  /* 0x0033c00c01007387 */ /* 0x0041e80000100a00 */
[----:B0-----:R-:W2:Y:S04]  /*27440*/  LDL.LU.64 R12, [R1+0x1020] ;  /* 0x00102000010c7983 */ /* 0x001ea80000300a00 */
[----:B------:R-:W2:Y:S04]  /*27450*/  LDL.LU.64 R14, [R1+0x1028] ;  /* 0x00102800010e7983 */ /* 0x000ea80000300a00 */
[----:B------:R0:W-:Y:S04]  /*27460*/  STL.64 [R1+0xdb0], R4 ;  /* 0x000db00401007387 */ /* 0x0001e80000100a00 */
[----:B------:R1:W-:Y:S04]  /*27470*/  STL.64 [R1+0xdb8], R6 ;  /* 0x000db80601007387 */ /* 0x0003e80000100a00 */
[----:B0-----:R-:W3:Y:S02]  /*27480*/  LDL.LU.64 R4, [R1+0x33e0] ;  /* 0x0033e00001047983 */ /* 0x001ee40000300a00 */
[----:B---3--:R-:W-:Y:S02]  /*27490*/  HMMA.16816.F32 R20, R20, R4, R24 ;  /* 0x000000041414723c */ /* 0x008fe40000001818 */
[----:B------:R-:W2:Y:S04]  /*274a0*/  LDL.LU.64 R26, [R1+0x33d8] ;  /* 0x0033d800011a7983 */ /* 0x000ea80000300a00 */
[----:B------:R-:W2:Y:S01]  /*274b0*/  LDL.LU.64 R24, [R1+0x33d0] ;  /* 0x0033d00001187983 */ /* 0x000ea20000300a00 */
[----:B------:R-:W-:-:S02]  /*274c0*/  IMAD.MOV.U32 R10, RZ, RZ, R16 ;  /* 0x000000ffff0a7224 */ /* 0x000fc400078e0010 */
[----:B-1----:R-:W-:-:S14]  /*274d0*/  IMAD.MOV.U32 R7, RZ, RZ, R17 ;  /* 0x000000ffff077224 */ /* 0x002fdc00078e0011 */
[----:B------:R0:W-:Y:S04]  /*274e0*/  STL.64 [R1+0x700], R20 ;  /* 0x0007001401007387 */ /* 0x0001e80000100a00 */
[----:B------:R-:W-:Y:S04]  /*274f0*/  STL.64 [R1+0x708], R22 ;  /* 0x0007081601007387 */ /* 0x000fe80000100a00 */
[----:B0-----:R-:W3:Y:S01]  /*27500*/  LDL.64 R20, [R1+0xa0] ;  /* 0x0000a00001147983 */ /* 0x001ee20000100a00 */
[----:B--2---:R-:W-:-:S15]  /*27510*/  HMMA.16816.F32 R12, R24, R16, R12 ;  /* 0x00000010180c723c */ /* 0x004fde000000180c */
[----:B------:R-:W-:-:S08]  /*27520*/  NOP ;  /* 0x0000000000007918 */ /* 0x000fd00000000000 */
        /* <DEDUP_REMOVED lines=15> */
[----:B------:R0:W-:Y:S04]  /*27620*/  STL.64 [R1+0x4e0], R16 ;  /* 0x0004e01001007387 */ /* 0x0001e80000100a00 */
[----:B------:R-:W-:Y:S04]  /*27630*/  STL.64 [R1+0x4e8], R18 ;  /* 0x0004e81201007387 */ /* 0x000fe80000100a00 */
[----:B0-----:R-:W2:Y:S01]  /*27640*/  LDL.LU.64 R16, [R1+0x3390] ;  /* 0x0033900001107983 */ /* 0x001ea20000300a00 */
[----:B------:R-:W-:Y:S02]  /*27650*/  IMAD.MOV.U32 R6, RZ, RZ, R20 ;  /* 0x000000ffff067224 */ /* 0x000fe400078e0014 */
[----:B------:R-:W-:-:S02]  /*27660*/  IMAD.MOV.U32 R3, RZ, RZ, R21 ;  /* 0x000000ffff037224 */ /* 0x000fc400078e0015 */
[----:B------:R-:W3:Y:S04]  /*27670*/  LDL.LU.64 R20, [R1+0x4b0] ;  /* 0x0004b00001147983 */ /* 0x000ee80000300a00 */
[----:B------:R-:W3:Y:S04]  /*27680*/  LDL.LU.64 R22, [R1+0x4b8] ;  /* 0x0004b80001167983 */ /* 0x000ee80000300a00 */
[----:B------:R-:W-:Y:S04]  /*27690*/  STL.64 [R1+0x3320], R6 ;  /* 0x0033200601007387 */ /* 0x000fe80000100a00 */
[----:B------:R0:W-:Y:S04]  /*276a0*/  STL.64 [R1+0x3318], R4 ;  /* 0x0033180401007387 */ /* 0x0001e80000100a00 */
[----:B0-----:R-:W4:Y:S01]  /*276b0*/  LDL.64 R4, [R1+0x50] ;  /* 0x0000500001047983 */ /* 0x001f220000100a00 */
[----:B--2---:R-:W-:Y:S03]  /*276c0*/  HMMA.16816.F32 R16, R24, R16, R12 ;  /* 0x000000101810723c */ /* 0x004fe6000000180c */
[----:B------:R-:W2:-:S15]  /*276d0*/  LDL.LU.64 R12, [R1+0x3388] ;  /* 0x00338800010c7983 */ /* 0x000e9e0000300a00 */
[----:B------:R-:W-:-:S05]  /*276e0*/  NOP ;  /* 0x0000000000007918 */ /* 0x000fca0000000000 */
[----:B------:R-:W-:Y:S04]  /*276f0*/  STL.64 [R1+0x4d0], R16 ;  /* 0x0004d01001007387 */ /* 0x000fe80000100a00 */
[----:B------:R0:W-:Y:S04]  /*27700*/  STL.64 [R1+0x4d8], R18 ;  /* 0x0004d81201007387 */ /* 0x0001e80000100a00 */
[----:B0-----:R-:W2:Y:S04]  /*27710*/  LDL.LU.64 R18, [R1+0x3380] ;  /* 0x0033800001127983 */ /* 0x001ea80000300a00 */
[----:B------:R-:W2:Y:S02]  /*27720*/  LDL.LU.64 R16, [R1+0x3378] ;  /* 0x0033780001107983 */ /* 0x000ea40000300a00 */
[----:B--2---:R-:W-:Y:S02]  /*27730*/  HMMA.16816.F32 R12, R24, R12, R16 ;  /* 0x0000000c180c723c */ /* 0x004fe40000001810 */
[----:B------:R-:W3:-:S15]  /*27740*/  LDL.LU.64 R16, [R1+0x3370] ;  /* 0x0033700001107983 */ /* 0x000ede0000300a00 */
[----:B------:R-:W-:-:S06]  /*27750*/  NOP ;  /* 0x0000000000007918 */ /* 0x000fcc0000000000 */
[----:B------:R0:W-:Y:S04]  /*27760*/  STL.64 [R1+0x4c0], R12 ;  /* 0x0004c00c01007387 */ /* 0x0001e80000100a00 */
[----:B------:R-:W-:Y:S04]  /*27770*/  STL.64 [R1+0x4c8], R14 ;  /* 0x0004c80e01007387 */ /* 0x000fe80000100a00 */
[----:B0-----:R-:W2:Y:S04]  /*27780*/  LDL.64 R12, [R1] ;  /* 0x00000000010c7983 */ /* 0x001ea80000100a00 */
[----:B--2---:R0:W-:Y:S02]  /*27790*/  STL.64 [R1+0x3328], R12 ;  /* 0x0033280c01007387 */ /* 0x0041e40000100a00 */
[----:B0-----:R-:W-:-:S02]  /*277a0*/  IMAD.MOV.U32 R12, RZ, RZ, R2 ;  /* 0x000000ffff0c7224 */ /* 0x001fc400078e0002 */
[----:B------:R-:W-:-:S05]  /*277b0*/  IMAD.MOV.U32 R13, RZ, RZ, R0 ;  /* 0x000000ffff0d7224 */ /* 0x000fca00078e0000 */
[----:B------:R0:W-:Y:S04]  /*277c0*/  STL.64 [R1+0x3340], R12 ;  /* 0x0033400c01007387 */ /* 0x0001e80000100a00 */
[----:B0-----:R-:W2:Y:S01]  /*277d0*/  LDL.64 R12, [R1+0x20] ;  /* 0x00002000010c7983 */ /* 0x001ea20000100a00 */
[----:B---3--:R-:W-:Y:S03]  /*277e0*/  HMMA.16816.F32 R20, R24, R16, R20 ;  /* 0x000000101814723c */ /* 0x008fe60000001814 */
[----:B--2---:R0:W-:Y:S04]  /*277f0*/  STL.64 [R1+0x3358], R12 ;  /* 0x0033580c01007387 */ /* 0x0041e80000100a00 */
[----:B0-----:R-:W2:Y:S01]  /*27800*/  LDL.64 R12, [R1+0x30] ;  /* 0x00003000010c7983 */ /* 0x001ea20000100a00 */
[----:B------:R-:W-:-:S03]  /*27810*/  IMAD.MOV.U32 R11, RZ, RZ, R17 ;  /* 0x000000ffff0b7224 */ /* 0x000fc600078e0011 */
[----:B--2---:R0:W-:Y:S04]  /*27820*/  STL.64 [R1+0x3360], R12 ;  /* 0x0033600c01007387 */ /* 0x0041e80000100a00 */
[----:B0-----:R-:W2:Y:S08]  /*27830*/  LDL.64 R12, [R1+0x60] ;  /* 0x00006000010c7983 */ /* 0x001eb00000100a00 */
[----:B------:R0:W-:Y:S04]  /*27840*/  STL.64 [R1+0x4b0], R20 ;  /* 0x0004b01401007387 */ /* 0x0001e80000100a00 */
[----:B------:R-:W-:Y:S01]  /*27850*/  STL.64 [R1+0x4b8], R22 ;  /* 0x0004b81601007387 */ /* 0x000fe20000100a00 */
[----:B0-----:R-:W-:-:S03]  /*27860*/  IMAD.MOV.U32 R21, RZ, RZ, R16 ;  /* 0x000000ffff157224 */ /* 0x001fc600078e0010 */
[----:B------:R-:W3:Y:S04]  /*27870*/  LDL.LU.64 R16, [R1+0x3368] ;  /* 0x0033680001107983 */ /* 0x000ee80000300a00 */
[----:B------:R0:W-:Y:S04]  /*27880*/  STL [R1+0x328c], R21 ;  /* 0x00328c1501007387 */ /* 0x0001e80000100800 */
[----:B0-----:R-:W2:Y:S04]  /*27890*/  LDL.LU.64 R20, [R1+0x4a0] ;  /* 0x0004a00001147983 */ /* 0x001ea80000300a00 */
[----:B------:R-:W2:Y:S04]  /*278a0*/  LDL.LU.64 R22, [R1+0x4a8] ;  /* 0x0004a80001167983 */ /* 0x000ea80000300a00 */
[----:B------:R-:W-:Y:S01]  /*278b0*/  STL [R1+0x3288], R11 ;  /* 0x0032880b01007387 */ /* 0x000fe20000100800 */
[----:B--2---:R-:W-:-:S15]  /*278c0*/  HMMA.16816.F32 R20, R24, R12, R20 ;  /* 0x0000000c1814723c */ /* 0x004fde0000001814 */
[----:B------:R-:W-:-:S08]  /*278d0*/  NOP ;  /* 0x0000000000007918 */ /* 0x000fd00000000000 */
[----:B------:R-:W-:Y:S04]  /*278e0*/  STL.64 [R1+0x4a0], R20 ;  /* 0x0004a01401007387 */ /* 0x000fe80000100a00 */
[----:B------:R0:W-:Y:S02]  /*278f0*/  STL.64 [R1+0x4a8], R22 ;  /* 0x0004a81601007387 */ /* 0x0001e40000100a00 */
[----:B0-----:R-:W-:Y:S02]  /*27900*/  IMAD.MOV.U32 R22, RZ, RZ, R13 ;  /* 0x000000ffff167224 */ /* 0x001fe400078e000d */
[----:B------:R-:W-:Y:S02]  /*27910*/  IMAD.MOV.U32 R23, RZ, RZ, R12 ;  /* 0x000000ffff177224 */ /* 0x000fe400078e000c */
[----:B------:R-:W3:Y:S04]  /*27920*/  LDL.LU.64 R12, [R1+0x480] ;  /* 0x00048000010c7983 */ /* 0x000ee80000300a00 */
[----:B------:R-:W3:Y:S04]  /*27930*/  LDL.LU.64 R14, [R1+0x488] ;  /* 0x00048800010e7983 */ /* 0x000ee80000300a00 */
[----:B------:R-:W-:Y:S04]  /*27940*/  STL [R1+0x3294], R22 ;  /* 0x0032941601007387 */ /* 0x000fe80000100800 */
[----:B------:R0:W-:Y:S04]  /*27950*/  STL [R1+0x3290], R23 ;  /* 0x0032901701007387 */ /* 0x0001e80000100800 */
[----:B------:R-:W2:Y:S04]  /*27960*/  LDL.LU.64 R20, [R1+0x490] ;  /* 0x0004900001147983 */ /* 0x000ea80000300a00 */
[----:B0-----:R-:W2:Y:S01]  /*27970*/  LDL.LU.64 R22, [R1+0x498] ;  /* 0x0004980001167983 */ /* 0x001ea20000300a00 */
[----:B----4-:R-:W-:-:S02]  /*27980*/  IMAD.MOV.U32 R29, RZ, RZ, R4 ;  /* 0x000000ffff1d7224 */ /* 0x010fc400078e0004 */
[----:B------:R-:W-:Y:S01]  /*27990*/  IMAD.MOV.U32 R28, RZ, RZ, R5 ;  /* 0x000000ffff1c7224 */ /* 0x000fe200078e0005 */
[----:B--2---:R-:W-:-:S15]  /*279a0*/  HMMA.16816.F32 R20, R24, R4, R20 ;  /* 0x000000041814723c */ /* 0x004fde0000001814 */
[----:B------:R-:W-:-:S08]  /*279b0*/  NOP ;  /* 0x0000000000007918 */ /* 0x000fd00000000000 */
[----:B------:R0:W-:Y:S04]  /*279c0*/  STL.64 [R1+0x490], R20 ;  /* 0x0004901401007387 */ /* 0x0001e80000100a00 */
[----:B------:R1:W-:Y:S04]  /*279d0*/  STL.64 [R1+0x498], R22 ;  /* 0x0004981601007387 */ /* 0x0003e80000100a00 */
[----:B0-----:R-:W2:Y:S04]  /*279e0*/  LDL.LU.64 R20, [R1+0x470] ;  /* 0x0004700001147983 */ /* 0x001ea80000300a00 */
[----:B-1----:R-:W2:Y:S04]  /*279f0*/  LDL.LU.64 R22, [R1+0x478] ;  /* 0x0004780001167983 */ /* 0x002ea80000300a00 */
[----:B------:R-:W4:Y:S04]  /*27a00*/  LDL.LU.64 R4, [R1+0x440] ;  /* 0x0004400001047983 */ /* 0x000f280000300a00 */
[----:B------:R-:W2:Y:S01]  /*27a10*/  LDL.LU.64 R6, [R1+0x448] ;  /* 0x0004480001067983 */ /* 0x000ea20000300a00 */
[----:B---3--:R-:W-:Y:S03]  /*27a20*/  HMMA.16816.F32 R12, R24, R16, R12 ;  /* 0x00000010180c723c */ /* 0x008fe6000000180c */
[----:B--2---:R-:W-:Y:S04]  /*27a30*/  STL.64 [R1+0x3338], R6 ;  /* 0x0033380601007387 */ /* 0x004fe80000100a00 */
[----:B----4-:R0:W-:Y:S04]  /*27a40*/  STL.64 [R1+0x3330], R4 ;  /* 0x0033300401007387 */ /* 0x0101e80000100a00 */
[----:B0-----:R-:W2:Y:S04]  /*27a50*/  LDL.LU.64 R4, [R1+0x450] ;  /* 0x0004500001047983 */ /* 0x001ea80000300a00 */
[----:B------:R-:W3:Y:S04]  /*27a60*/  LDL.LU.64 R6, [R1+0x458] ;  /* 0x0004580001067983 */ /* 0x000ee80000300a00 */
[----:B---3--:R-:W-:Y:S04]  /*27a70*/  STL.64 [R1+0x3350], R6 ;  /* 0x0033500601007387 */ /* 0x008fe80000100a00 */
[----:B--2---:R0:W-:Y:S04]  /*27a80*/  STL.64 [R1+0x3348], R4 ;  /* 0x0033480401007387 */ /* 0x0041e80000100a00 */
[----:B0-----:R-:W2:Y:S04]  /*27a90*/  LDL.LU.64 R4, [R1+0x460] ;  /* 0x0004600001047983 */ /* 0x001ea80000300a00 */
[----:B------:R-:W2:Y:S04]  /*27aa0*/  LDL.LU.64 R6, [R1+0x468] ;  /* 0x0004680001067983 */ /* 0x000ea80000300a00 */
[----:B------:R-:W-:Y:S04]  /*27ab0*/  STL [R1+0x3298], R29 ;  /* 0x0032981d01007387 */ /* 0x000fe80000100800 */
[----:B------:R0:W-:Y:S04]  /*27ac0*/  STL.64 [R1+0x480], R12 ;  /* 0x0004800c01007387 */ /* 0x0001e80000100a00 */
[----:B------:R-:W-:Y:S04]  /*27ad0*/  STL.64 [R1+0x488], R14 ;  /* 0x0004880e01007387 */ /* 0x000fe80000100a00 */
[----:B0-----:R-:W3:Y:S01]  /*27ae0*/  LDL.LU.64 R12, [R1+0x3360] ;  /* 0x00336000010c7983 */ /* 0x001ee20000300a00 */
[----:B------:R-:W-:-:S03]  /*27af0*/  IMAD.MOV.U32 R11, RZ, RZ, R16 ;  /* 0x000000ffff0b7224 */ /* 0x000fc600078e0010 */
[----:B------:R-:W4:Y:S04]  /*27b00*/  LDL.LU.64 R16, [R1+0x430] ;  /* 0x0004300001107983 */ /* 0x000f280000300a00 */
[----:B------:R-:W4:Y:S01]  /*27b10*/  LDL.LU.64 R18, [R1+0x438] ;  /* 0x0004380001127983 */ /* 0x000f220000300a00 */
[----:B---3--:R-:W-:-:S15]  /*27b20*/  HMMA.16816.F32 R20, R24, R12, R20 ;  /* 0x0000000c1814723c */ /* 0x008fde0000001814 */
[----:B------:R-:W-:-:S08]  /*27b30*/  NOP ;  /* 0x0000000000007918 */ /* 0x000fd00000000000 */
[----:B------:R0:W-:Y:S04]  /*27b40*/  STL.64 [R1+0x470], R20 ;  /* 0x0004701401007387 */ /* 0x0001e80000100a00 */
[----:B------:R1:W-:Y:S01]  /*27b50*/  STL.64 [R1+0x478], R22 ;  /* 0x0004781601007387 */ /* 0x0003e20000100a00 */
[----:B0-----:R-:W-:Y:S02]  /*27b60*/  IMAD.MOV.U32 R21, RZ, RZ, R13 ;  /* 0x000000ffff157224 */ /* 0x001fe400078e000d */
[----:B-1----:R-:W-:Y:S02]  /*27b70*/  IMAD.MOV.U32 R23, RZ, RZ, R12 ;  /* 0x000000ffff177224 */ /* 0x002fe400078e000c */
[----:B------:R-:W2:Y:S04]  /*27b80*/  LDL.LU.64 R12, [R1+0x3358] ;  /* 0x00335800010c7983 */ /* 0x000ea80000300a00 */
[----:B------:R-:W3:Y:S01]  /*27b90*/  LDL R20, [R1+0x1a70] ;  /* 0x001a700001147983 */ /* 0x000ee20000100800 */
[----:B--2---:R-:W-:Y:S06]  /*27ba0*/  HMMA.16816.F32 R4, R24, R12, R4 ;  /* 0x0000000c1804723c */ /* 0x004fec0000001804 */
[----:B------:R-:W-:-:S02]  /*27bb0*/  IMAD.MOV.U32 R29, RZ, RZ, R12 ;  /* 0x000000ffff1d7224 */ /* 0x000fc400078e000c */
[----:B------:R-:W-:-:S15]  /*27bc0*/  IMAD.MOV.U32 R22, RZ, RZ, R13 ;  /* 0x000000ffff167224 */ /* 0x000fde00078e000d */
[----:B------:R-:W-:Y:S04]  /*27bd0*/  STL.64 [R1+0x460], R4 ;  /* 0x0004600401007387 */ /* 0x000fe80000100a00 */
[----:B------:R0:W-:Y:S04]  /*27be0*/  STL.64 [R1+0x468], R6 ;  /* 0x0004680601007387 */ /* 0x0001e80000100a00 */
[----:B0-----:R-:W2:Y:S04]  /*27bf0*/  LDL.LU.64 R6, [R1+0x3350] ;  /* 0x0033500001067983 */ /* 0x001ea80000300a00 */
[----:B------:R-:W2:Y:S04]  /*27c00*/  LDL.LU.64 R4, [R1+0x3348] ;  /* 0x0033480001047983 */ /* 0x000ea80000300a00 */
[----:B------:R-:W2:Y:S04]  /*27c10*/  LDL.LU.64 R12, [R1+0x3340] ;  /* 0x00334000010c7983 */ /* 0x000ea80000300a00 */
[----:B------:R-:W-:Y:S04]  /*27c20*/  STL.64 [R1+0x32d8], R22 ;  /* 0x0032d81601007387 */ /* 0x000fe80000100a00 */
[----:B---3--:R0:W-:Y:S04]  /*27c30*/  STL.64 [R1+0x32d0], R20 ;  /* 0x0032d01401007387 */ /* 0x0081e80000100a00 */
[----:B0-----:R-:W3:Y:S04]  /*27c40*/  LDL.LU.64 R20, [R1+0x420] ;  /* 0x0004200001147983 */ /* 0x001ee80000300a00 */
[----:B------:R-:W3:Y:S01]  /*27c50*/  LDL.LU.64 R22, [R1+0x428] ;  /* 0x0004280001167983 */ /* 0x000ee20000300a00 */
[----:B--2---:R-:W-:Y:S03]  /*27c60*/  HMMA.16816.F32 R12, R24, R12, R4 ;  /* 0x0000000c180c723c */ /* 0x004fe60000001804 */
[----:B------:R-:W2:Y:S04]  /*27c70*/  LDL.LU.64 R6, [R1+0x3338] ;  /* 0x0033380001067983 */ /* 0x000ea80000300a00 */
[----:B------:R-:W2:-:S15]  /*27c80*/  LDL.LU.64 R4, [R1+0x3330] ;  /* 0x0033300001047983 */ /* 0x000e9e0000300a00 */
[----:B------:R-:W-:-:S01]  /*27c90*/  NOP ;  /* 0x0000000000007918 */ /* 0x000fc20000000000 */
[----:B------:R0:W-:Y:S04]  /*27ca0*/  STL.64 [R1+0x450], R12 ;  /* 0x0004500c01007387 */ /* 0x0001e80000100a00 */
[----:B------:R-:W-:Y:S04]  /*27cb0*/  STL.64 [R1+0x458], R14 ;  /* 0x0004580e01007387 */ /* 0x000fe80000100a00 */
[----:B0-----:R-:W2:Y:S02]  /*27cc0*/  LDL.LU.64 R12, [R1+0x3328] ;  /* 0x00332800010c7983 */ /* 0x001ea40000300a00 */
        /* <DEDUP_REMOVED lines=8> */
[----:B------:R-:W4:Y:S01]  /*27d50*/  LDL.LU.64 R12, [R1+0x3308] ;  /* 0x00330800010c7983 */ /* 0x000f220000300a00 */
[C---:B---3--:R-:W-:Y:S06]  /*27d60*/  HMMA.16816.F32 R20, R24.reuse, R8, R20 ;  /* 0x000000081814723c */ /* 0x048fec0000001814 */
[----:B----4-:R-:W-:-:S15]  /*27d70*/  HMMA.16816.F32 R16, R24, R12, R16 ;  /* 0x0000000c1810723c */ /* 0x010fde0000001810 */
[----:B------:R-:W-:-:S08]  /*27d80*/  NOP ;  /* 0x0000000000007918 */ /* 0x000fd00000000000 */
[----:B------:R-:W-:Y:S04]  /*27d90*/  STL.64 [R1+0x430], R16 ;  /* 0x0004301001007387 */ /* 0x000fe80000100a00 */
[----:B------:R0:W-:Y:S04]  /*27da0*/  STL.64 [R1+0x438], R18 ;  /* 0x0004381201007387 */ /* 0x0001e80000100a00 */
[----:B0-----:R-:W3:Y:S04]  /*27db0*/  LDL.LU.64 R18, [R1+0x3300] ;  /* 0x0033000001127983 */ /* 0x001ee80000300a00 */
[----:B------:R-:W3:Y:S04]  /*27dc0*/  LDL.LU.64 R16, [R1+0x32f8] ;  /* 0x0032f80001107983 */ /* 0x000ee80000300a00 */
[----:B--2---:R-:W-:Y:S04]  /*27dd0*/  STL.64 [R1+0x31d0], R14 ;  /* 0x0031d00e01007387 */ /* 0x004fe80000100a00 */
[----:B------:R0:W-:Y:S04]  /*27de0*/  STL.64 [R1+0x31c8], R12 ;  /* 0x0031c80c01007387 */ /* 0x0001e80000100a00 */
[----:B0-----:R-:W2:Y:S04]  /*27df0*/  LDL.LU.64 R12, [R1+0x200] ;  /* 0x00020000010c7983 */ /* 0x001ea80000300a00 */
[----:B------:R-:W2:Y:S04]  /*27e00*/  LDL.LU.64 R14, [R1+0x208] ;  /* 0x00020800010e7983 */ /* 0x000ea80000300a00 */
[----:B------:R0:W-:Y:S04]  /*27e10*/  STL.64 [R1+0x420], R20 ;  /* 0x0004201401007387 */ /* 0x0001e80000100a00 */
[----:B------:R1:W-:Y:S04]  /*27e20*/  STL.64 [R1+0x428], R22 ;  /* 0x0004281601007387 */ /* 0x0003e80000100a00 */
[----:B0-----:R-:W4:Y:S04]  /*27e30*/  LDL.LU.64 R20, [R1+0x1c0] ;  /* 0x0001c00001147983 */ /* 0x001f280000300a00 */
[----:B-1----:R-:W3:Y:S04]  /*27e40*/  LDL.LU.64 R22, [R1+0x1c8] ;  /* 0x0001c80001167983 */ /* 0x002ee80000300a00 */
[----:B---3--:R-:W-:Y:S04]  /*27e50*/  STL.64 [R1+0x32e8], R22 ;  /* 0x0032e81601007387 */ /* 0x008fe80000100a00 */
[----:B----4-:R-:W-:Y:S04]  /*27e60*/  STL.64 [R1+0x32e0], R20 ;  /* 0x0032e01401007387 */ /* 0x010fe80000100a00 */
[----:B------:R-:W-:Y:S04]  /*27e70*/  STL [R1+0x32a8], R11 ;  /* 0x0032a80b01007387 */ /* 0x000fe80000100800 */
[----:B------:R0:W-:Y:S04]  /*27e80*/  STL.64 [R1+0x32a0], R8 ;  /* 0x0032a00801007387 */ /* 0x0001e80000100a00 */
[----:B0-----:R-:W3:Y:S01]  /*27e90*/  LDL.64 R8, [R1+0x90] ;  /* 0x0000900001087983 */ /* 0x001ee20000100a00 */
[----:B--2---:R-:W-:Y:S01]  /*27ea0*/  HMMA.16816.F32 R12, R24, R4, R12 ;  /* 0x00000004180c723c */ /* 0x004fe2000000180c */
[----:B------:R-:W-:-:S02]  /*27eb0*/  IMAD.MOV.U32 R20, RZ, RZ, R10 ;  /* 0x000000ffff147224 */ /* 0x000fc400078e000a */
[----:B------:R-:W-:Y:S01]  /*27ec0*/  IMAD.MOV.U32 R21, RZ, RZ, R7 ;  /* 0x000000ffff157224 */ /* 0x000fe200078e0007 */
[----:B---3--:R0:W-:Y:S02]  /*27ed0*/  STL.64 [R1+0x32b8], R8 ;  /* 0x0032b80801007387 */ /* 0x0081e40000100a00 */
[----:B0-----:R-:W-:Y:S02]  /*27ee0*/  IMAD.MOV.U32 R8, RZ, RZ, R6 ;  /* 0x000000ffff087224 */ /* 0x001fe400078e0006 */
[----:B------:R-:W-:-:S05]  /*27ef0*/  IMAD.MOV.U32 R9, RZ, RZ, R3 ;  /* 0x000000ffff097224 */ /* 0x000fca00078e0003 */
[----:B------:R0:W-:Y:S04]  /*27f00*/  STL.64 [R1+0x32f0], R8 ;  /* 0x0032f00801007387 */ /* 0x0001e80000100a00 */
[----:B0-----:R-:W2:Y:S04]  /*27f10*/  LDL.LU.64 R8, [R1+0xfe0] ;  /* 0x000fe00001087983 */ /* 0x001ea80000300a00 */
[----:B------:R-:W2:Y:S04]  /*27f20*/  LDL.LU.64 R10, [R1+0xfe8] ;  /* 0x000fe800010a7983 */ /* 0x000ea80000300a00 */
[----:B------:R-:W3:Y:S04]  /*27f30*/  LDL.64 R24, [R1+0xb0] ;  /* 0x0000b00001187983 */ /* 0x000ee80000100a00 */
[----:B------:R0:W-:Y:S04]  /*27f40*/  STL.64 [R1+0x32b0], R4 ;  /* 0x0032b00401007387 */ /* 0x0001e80000100a00 */
[----:B------:R1:W-:Y:S04]  /*27f50*/  STL.64 [R1+0x200], R12 ;  /* 0x0002000c01007387 */ /* 0x0003e80000100a00 */
[----:B------:R-:W-:Y:S04]  /*27f60*/  STL.64 [R1+0x208], R14 ;  /* 0x0002080e01007387 */ /* 0x000fe80000100a00 */
[----:B0-----:R-:W4:Y:S04]  /*27f70*/  LDL.LU.64 R4, [R1+0x2a0] ;  /* 0x0002a00001047983 */ /* 0x001f280000300a00 */
[----:B------:R-:W3:Y:S01]  /*27f80*/  LDL.LU.64 R6, [R1+0x2a8] ;  /* 0x0002a80001067983 */ /* 0x000ee20000300a00 */
[----:B-1----:R-:W-:-:S02]  /*27f90*/  IMAD.MOV.U32 R12, RZ, RZ, R2 ;  /* 0x000000ffff0c7224 */ /* 0x002fc400078e0002 */
[----:B------:R-:W-:Y:S01]  /*27fa0*/  IMAD.MOV.U32 R13, RZ, RZ, R0 ;  /* 0x000000ffff0d7224 */ /* 0x000fe200078e0000 */
[C---:B--2---:R-:W-:Y:S01]  /*27fb0*/  HMMA.16816.F32 R20, R16.reuse, R20, R8 ;  /* 0x000000141014723c */ /* 0x044fe20000001808 */
[----:B---3--:R-:W-:Y:S04]  /*27fc0*/  STL.64 [R1+0x32c8], R6 ;  /* 0x0032c80601007387 */ /* 0x008fe80000100a00 */
[----:B----4-:R0:W-:Y:S04]  /*27fd0*/  STL.64 [R1+0x32c0], R4 ;  /* 0x0032c00401007387 */ /* 0x0101e80000100a00 */
[----:B0-----:R-:W2:Y:S04]  /*27fe0*/  LDL.LU.64 R4, [R1+0x2b0] ;  /* 0x0002b00001047983 */ /* 0x001ea80000300a00 */
[----:B------:R-:W2:Y:S04]  /*27ff0*/  LDL.LU.64 R6, [R1+0x2b8] ;  /* 0x0002b80001067983 */ /* 0x000ea80000300a00 */
[----:B------:R0:W-:Y:S04]  /*28000*/  STL.64 [R1+0x31e8], R12 ;  /* 0x0031e80c01007387 */ /* 0x0001e80000100a00 */
[----:B0-----:R-:W3:Y:S04]  /*28010*/  LDL.64 R12, [R1+0x80] ;  /* 0x00008000010c7983 */ /* 0x001ee80000100a00 */
[----:B------:R-:W2:Y:S04]  /*28020*/  LDL.LU.64 R8, [R1+0x32f0] ;  /* 0x0032f00001087983 */ /* 0x000ea80000300a00 */
        /* <DEDUP_REMOVED lines=8> */
[----:B0-----:R-:W4:Y:S04]  /*280b0*/  LDL.LU.64 R22, [R1+0x32d8] ;  /* 0x0032d80001167983 */ /* 0x001f280000300a00 */
[----:B------:R-:W3:Y:S01]  /*280c0*/  LDL.LU.64 R20, [R1+0x32d0] ;  /* 0x0032d00001147983 */ /* 0x000ee20000300a00 */
[----:B------:R-:W-:-:S02]  /*280d0*/  IMAD.MOV.U32 R2, RZ, RZ, R24 ;  /* 0x000000ffff027224 */ /* 0x000fc400078e0018 */
[----:B------:R-:W-:Y:S01]  /*280e0*/  IMAD.MOV.U32 R0, RZ, RZ, R25 ;  /* 0x000000ffff007224 */ /* 0x000fe200078e0019 */
[C---:B--2---:R-:W-:Y:S01]  /*280f0*/  HMMA.16816.F32 R8, R16.reuse, R8, R4 ;  /* 0x000000081008723c */ /* 0x044fe20000001804 */
[----:B---3--:R-:W0:Y:S04]  /*28100*/  LDSM.16.MT88.4 R24, [R20+UR5] ;  /* 0x000000051418783b */ /* 0x008e280008004200 */
[----:B0-----:R-:W-:Y:S04]  /*28110*/  STL.64 [R1+0x31c0], R26 ;  /* 0x0031c01a01007387 */ /* 0x001fe80000100a00 */
[----:B------:R0:W-:Y:S04]  /*28120*/  STL.64 [R1+0x31b8], R24 ;  /* 0x0031b81801007387 */ /* 0x0001e80000100a00 */
[----:B0-----:R-:W2:Y:S04]  /*28130*/  LDL.LU.64 R24, [R1+0x290] ;  /* 0x0002900001187983 */ /* 0x001ea80000300a00 */
[----:B------:R-:W2:Y:S04]  /*28140*/  LDL.LU.64 R26, [R1+0x298] ;  /* 0x00029800011a7983 */ /* 0x000ea80000300a00 */
[----:B------:R-:W3:Y:S04]  /*28150*/  LDL.LU.64 R6, [R1+0x32c8] ;  /* 0x0032c80001067983 */ /* 0x000ee80000300a00 */
[----:B------:R-:W3:Y:S04]  /*28160*/  LDL.LU.64 R4, [R1+0x32c0] ;  /* 0x0032c00001047983 */ /* 0x000ee80000300a00 */
[----:B------:R0:W-:Y:S04]  /*28170*/  STL.64 [R1+0x2b0], R8 ;  /* 0x0002b00801007387 */ /* 0x0001e80000100a00 */
[----:B------:R-:W-:Y:S04]  /*28180*/  STL.64 [R1+0x2b8], R10 ;  /* 0x0002b80a01007387 */ /* 0x000fe80000100a00 */
[----:B0-----:R-:W3:Y:S02]  /*28190*/  LDL.LU.64 R8, [R1+0x32b8] ;  /* 0x0032b80001087983 */ /* 0x001ee40000300a00 */
[----:B---3--:R-:W-:-:S15]  /*281a0*/  HMMA.16816.F32 R4, R16, R8, R4 ;  /* 0x000000081004723c */ /* 0x008fde0000001804 */
[----:B------:R-:W-:-:S08]  /*281b0*/  NOP ;  /* 0x0000000000007918 */ /* 0x000fd00000000000 */
[----:B------:R0:W-:Y:S04]  /*281c0*/  STL.64 [R1+0x2a0], R4 ;  /* 0x0002a00401007387 */ /* 0x0001e80000100a00 */
[----:B------:R1:W-:Y:S04]  /*281d0*/  STL.64 [R1+0x2a8], R6 ;  /* 0x0002a80601007387 */ /* 0x0003e80000100a00 */
[----:B0-----:R-:W3:Y:S04]  /*281e0*/  LDL.LU.64 R4, [R1+0x32b0] ;  /* 0x0032b00001047983 */ /* 0x001ee80000300a00 */
[----:B------:R-:W4:Y:S01]  /*281f0*/  LDL.LU R11, [R1+0x32a8] ;  /* 0x0032a800010b7983 */ /* 0x000f220000300800 */
[----:B--2---:R-:W-:Y:S01]  /*28200*/  HMMA.16816.F32 R24, R16, R12, R24 ;  /* 0x0000000c1018723c */ /* 0x004fe20000001818 */
[----:B-1----:R-:W-:-:S05]  /*28210*/  IMAD.MOV.U32 R6, RZ, RZ, R8 ;  /* 0x000000ffff067224 */ /* 0x002fca00078e0008 */
[----:B------:R-:W-:Y:S02]  /*28220*/  IMAD.MOV.U32 R7, RZ, RZ, R13 ;  /* 0x000000ffff077224 */ /* 0x000fe400078e000d */
[----:B------:R-:W-:Y:S02]  /*28230*/  IMAD.MOV.U32 R3, RZ, RZ, R9 ;  /* 0x000000ffff037224 */ /* 0x000fe400078e0009 */
[----:B------:R-:W2:-:S13]  /*28240*/  LDL.LU.64 R8, [R1+0x32a0] ;  /* 0x0032a00001087983 */ /* 0x000e9a0000300a00 */
[----:B------:R-:W-:Y:S04]  /*28250*/  STL.64 [R1+0x290], R24 ;  /* 0x0002901801007387 */ /* 0x000fe80000100a00 */
[----:B------:R-:W-:Y:S04]  /*28260*/  STL.64 [R1+0x298], R26 ;  /* 0x0002981a01007387 */ /* 0x000fe80000100a00 */
[----:B------:R-:W-:Y:S04]  /*28270*/  STL.64 [R1+0x31f8], R6 ;  /* 0x0031f80601007387 */ /* 0x000fe80000100a00 */
[----:B---3--:R0:W-:Y:S02]  /*28280*/  STL.64 [R1+0x31f0], R4 ;  /* 0x0031f00401007387 */ /* 0x0081e40000100a00 */
[----:B0-----:R-:W-:-:S02]  /*28290*/  IMAD.MOV.U32 R4, RZ, RZ, R29 ;  /* 0x000000ffff047224 */ /* 0x001fc400078e001d */
[----:B----4-:R-:W-:Y:S01]  /*282a0*/  IMAD.MOV.U32 R5, RZ, RZ, R22 ;  /* 0x000000ffff057224 */ /* 0x010fe200078e0016 */
[----:B------:R-:W3:Y:S04]  /*282b0*/  LDL.LU R29, [R1+0x3298] ;  /* 0x00329800011d7983 */ /* 0x000ee80000300800 */
[----:B------:R-:W4:Y:S04]  /*282c0*/  LDL.LU R22, [R1+0x3294] ;  /* 0x0032940001167983 */ /* 0x000f280000300800 */
[----:B------:R0:W-:Y:S02]  /*282d0*/  STL.64 [R1+0x3210], R4 ;  /* 0x0032100401007387 */ /* 0x0001e40000100a00 */
[----:B0-----:R-:W-:-:S02]  /*282e0*/  IMAD.MOV.U32 R4, RZ, RZ, R23 ;  /* 0x000000ffff047224 */ /* 0x001fc400078e0017 */
[----:B------:R-:W-:Y:S01]  /*282f0*/  IMAD.MOV.U32 R5, RZ, RZ, R21 ;  /* 0x000000ffff057224 */ /* 0x000fe200078e0015 */
[----:B------:R-:W2:Y:S04]  /*28300*/  LDL.LU R23, [R1+0x3290] ;  /* 0x0032900001177983 */ /* 0x000ea80000300800 */
[----:B------:R-:W4:Y:S04]  /*28310*/  LDL.LU R21, [R1+0x328c] ;  /* 0x00328c0001157983 */ /* 0x000f280000300800 */
[----:B------:R0:W-:Y:S02]  /*28320*/  STL.64 [R1+0x3228], R4 ;  /* 0x0032280401007387 */ /* 0x0001e40000100a00 */
[----:B0-----:R-:W-:-:S02]  /*28330*/  IMAD.MOV.U32 R4, RZ, RZ, R11 ;  /* 0x000000ffff047224 */ /* 0x001fc400078e000b */
[----:B------:R-:W4:Y:S04]  /*28340*/  LDL.LU R11, [R1+0x3288] ;  /* 0x00328800010b7983 */ /* 0x000f280000300800 */
[----:B------:R-:W3:Y:S01]  /*28350*/  LDL R5, [R1+0x44] ;  /* 0x0000440001057983 */ /* 0x000ee20000100800 */
[----:B------:R-:W-:-:S03]  /*28360*/  IMAD.MOV.U32 R10, RZ, RZ, R12 ;  /* 0x000000ffff0a7224 */ /* 0x000fc600078e000c */
[----:B---3--:R0:W-:Y:S02]  /*28370*/  STL.64 [R1+0x3240], R4 ;  /* 0x0032400401007387 */ /* 0x0081e40000100a00 */
[----:B0-----:R-:W-:Y:S02]  /*28380*/  IMAD.MOV.U32 R4, RZ, RZ, R29 ;  /* 0x000000ffff047224 */ /* 0x001fe400078e001d */
[----:B------:R-:W-:-:S05]  /*28390*/  IMAD.MOV.U32 R5, RZ, RZ, R28 ;  /* 0x000000ffff057224 */ /* 0x000fca00078e001c */
[----:B------:R2:W-:Y:S02]  /*283a0*/  STL.64 [R1+0x3258], R4 ;  /* 0x0032580401007387 */ /* 0x0005e40000100a00 */
[----:B--2---:R-:W-:Y:S02]  /*283b0*/  IMAD.MOV.U32 R4, RZ, RZ, R23 ;  /* 0x000000ffff047224 */ /* 0x004fe400078e0017 */
[----:B----4-:R-:W-:-:S05]  /*283c0*/  IMAD.MOV.U32 R5, RZ, RZ, R22 ;  /* 0x000000ffff057224 */ /* 0x010fca00078e0016 */
[----:B------:R-:W-:Y:S04]  /*283d0*/  STL.64 [R1+0x3270], R4 ;  /* 0x0032700401007387 */ /* 0x000fe80000100a00 */
[----:B------:R-:W2:Y:S04]  /*283e0*/  LDL.LU.64 R12, [R1+0xb60] ;  /* 0x000b6000010c7983 */ /* 0x000ea80000300a00 */
[----:B------:R-:W3:Y:S04]  /*283f0*/  LDL.LU.64 R14, [R1+0xb68] ;  /* 0x000b6800010e7983 */ /* 0x000ee80000300a00 */
[----:B---3--:R-:W-:Y:S04]  /*28400*/  STL.64 [R1+0x3208], R14 ;  /* 0x0032080e01007387 */ /* 0x008fe80000100a00 */
[----:B--2---:R0:W-:Y:S04]  /*28410*/  STL.64 [R1+0x3200], R12 ;  /* 0x0032000c01007387 */ /* 0x0041e80000100a00 */
[----:B0-----:R-:W2:Y:S04]  /*28420*/  LDL.LU.64 R12, [R1+0xb70] ;  /* 0x000b7000010c7983 */ /* 0x001ea80000300a00 */
        /* <DEDUP_REMOVED lines=16> */
[----:B------:R-:W3:Y:S01]  /*28530*/  LDL.LU.64 R14, [R1+0xbb8] ;  /* 0x000bb800010e7983 */ /* 0x000ee20000300a00 */
[----:B------:R-:W-:-:S03]  /*28540*/  IMAD.MOV.U32 R4, RZ, RZ, R21 ;  /* 0x000000ffff047224 */ /* 0x000fc600078e0015 */
[----:B------:R-:W0:Y:S01]  /*28550*/  LDSM.16.MT88.4 R20, [R20+UR5+0x80] ;  /* 0x000080051414783b */ /* 0x000e220008004200 */
[----:B------:R-:W-:-:S03]  /*28560*/  IMAD.MOV.U32 R5, RZ, RZ, R11 ;  /* 0x000000ffff057224 */ /* 0x000fc600078e000b */
[----:B---3--:R-:W-:Y:S04]  /*28570*/  STL.64 [R1+0x3280], R14 ;  /* 0x0032800e01007387 */ /* 0x008fe80000100a00 */
[----:B--2---:R1:W-:Y:S04]  /*28580*/  STL.64 [R1+0x3278], R12 ;  /* 0x0032780c01007387 */ /* 0x0043e80000100a00 */
[----:B-1----:R-:W2:Y:S04]  /*28590*/  LDL.LU.64 R12, [R1+0xbc0] ;  /* 0x000bc000010c7983 */ /* 0x002ea80000300a00 */
[----:B------:R-:W2:Y:S04]  /*285a0*/  LDL.LU.64 R14, [R1+0xbc8] ;  /* 0x000bc800010e7983 */ /* 0x000ea80000300a00 */
[----:B------:R-:W-:Y:S04]  /*285b0*/  STL [R1+0x31e0], R10 ;  /* 0x0031e00a01007387 */ /* 0x000fe80000100800 */
[----:B------:R1:W-:Y:S04]  /*285c0*/  STL.64 [R1+0x31d8], R8 ;  /* 0x0031d80801007387 */ /* 0x0003e80000100a00 */
[----:B-1----:R-:W3:Y:S04]  /*285d0*/  LDL.LU.64 R8, [R1+0xb50] ;  /* 0x000b500001087983 */ /* 0x002ee80000300a00 */
[----:B------:R-:W3:Y:S04]  /*285e0*/  LDL.LU.64 R10, [R1+0xb58] ;  /* 0x000b5800010a7983 */ /* 0x000ee80000300a00 */
[----:B------:R-:W4:Y:S04]  /*285f0*/  LDL.LU.64 R24, [R1+0xb40] ;  /* 0x000b400001187983 */ /* 0x000f280000300a00 */
[----:B------:R-:W4:Y:S04]  /*28600*/  LDL.LU.64 R26, [R1+0xb48] ;  /* 0x000b4800011a7983 */ /* 0x000f280000300a00 */
[----:B0-----:R-:W-:Y:S04]  /*28610*/  STL.64 [R1+0x30e0], R22 ;  /* 0x0030e01601007387 */ /* 0x001fe80000100a00 */
        /* <DEDUP_REMOVED lines=38> */
[----:B------:R-:W3:Y:S04]  /*28880*/  LDL.LU.64 R14, [R1+0x3208] ;  /* 0x00320800010e7983 */ /* 0x000ee80000300a00 */
[----:B------:R-:W3:-:S15]  /*28890*/  LDL.LU.64 R12, [R1+0x3200] ;  /* 0x00320000010c7983 */ /* 0x000ede0000300a00 */
[----:B------:R-:W-:-:S02]  /*288a0*/  NOP ;  /* 0x0000000000007918 */ /* 0x000fc40000000000 */
[----:B------:R-:W-:Y:S04]  /*288b0*/  STL.64 [R1+0xb70], R4 ;  /* 0x000b700401007387 */ /* 0x000fe80000100a00 */
[----:B------:R0:W-:Y:S04]  /*288c0*/  STL.64 [R1+0xb78], R6 ;  /* 0x000b780601007387 */ /* 0x0001e80000100a00 */
[----:B0-----:R-:W2:Y:S04]  /*288d0*/  LDL.LU.64 R6, [R1+0x31f8] ;  /* 0x0031f80001067983 */ /* 0x001ea80000300a00 */
[----:B------:R-:W2:Y:S01]  /*288e0*/  LDL.LU.64 R4, [R1+0x31f0] ;  /* 0x0031f00001047983 */ /* 0x000ea20000300a00 */
[----:B---3--:R-:W-:-:S15]  /*288f0*/  HMMA.16816.F32 R12, R16, R20, R12 ;  /* 0x00000014100c723c */ /* 0x008fde000000180c */
[----:B------:R-:W-:-:S08]  /*28900*/  NOP ;  /* 0x0000000000007918 */ /* 0x000fd00000000000 */
[----:B------:R0:W-:Y:S04]  /*28910*/  STL.64 [R1+0xb60], R12 ;  /* 0x000b600c01007387 */ /* 0x0001e80000100a00 */
[----:B------:R-:W-:Y:S04]  /*28920*/  STL.64 [R1+0xb68], R14 ;  /* 0x000b680e01007387 */ /* 0x000fe80000100a00 */
[----:B0-----:R-:W3:Y:S04]  /*28930*/  LDL.LU.64 R12, [R1+0x31e8] ;  /* 0x0031e800010c7983 */ /* 0x001ee80000300a00 */
[----:B------:R0:W-:Y:S04]  /*28940*/  STL.64 [R1+0x3120], R20 ;  /* 0x0031201401007387 */ /* 0x0001e80000100a00 */
[----:B0-----:R-:W2:Y:S04]  /*28950*/  LDL.LU.64 R20, [R1+0xb30] ;  /* 0x000b300001147983 */ /* 0x001ea80000300a00 */
[----:B------:R-:W2:Y:S01]  /*28960*/  LDL.LU.64 R22, [R1+0xb38] ;  /* 0x000b380001167983 */ /* 0x000ea20000300a00 */
[----:B---3--:R-:W-:Y:S03]  /*28970*/  HMMA.16816.F32 R12, R16, R12, R8 ;  /* 0x0000000c100c723c */ /* 0x008fe60000001808 */
[----:B------:R-:W3:Y:S04]  /*28980*/  LDL.LU R10, [R1+0x31e0] ;  /* 0x0031e000010a7983 */ /* 0x000ee80000300800 */
[----:B------:R-:W2:-:S15]  /*28990*/  LDL.LU.64 R8, [R1+0x31d8] ;  /* 0x0031d80001087983 */ /* 0x000e9e0000300a00 */
[----:B------:R-:W-:-:S01]  /*289a0*/  NOP ;  /* 0x0000000000007918 */ /* 0x000fc20000000000 */
[----:B------:R-:W-:Y:S04]  /*289b0*/  STL.64 [R1+0xb50], R12 ;  /* 0x000b500c01007387 */ /* 0x000fe80000100a00 */
[----:B------:R0:W-:Y:S04]  /*289c0*/  STL.64 [R1+0xb58], R14 ;  /* 0x000b580e01007387 */ /* 0x0001e80000100a00 */
[----:B0-----:R-:W3:Y:S04]  /*289d0*/  LDL.LU.64 R14, [R1+0x31d0] ;  /* 0x0031d000010e7983 */ /* 0x001ee80000300a00 */
[----:B------:R-:W4:Y:S02]  /*289e0*/  LDL.LU.64 R12, [R1+0x31c8] ;  /* 0x0031c800010c7983 */ /* 0x000f240000300a00 */
[----:B----4-:R-:W-:-:S15]  /*289f0*/  HMMA.16816.F32 R24, R16, R12, R24 ;  /* 0x0000000c1018723c */ /* 0x010fde0000001818 */
[----:B------:R-:W-:-:S08]  /*28a00*/  NOP ;  /* 0x0000000000007918 */ /* 0x000fd00000000000 */
[----:B------:R-:W-:Y:S04]  /*28a10*/  STL.64 [R1+0xb40], R24 ;  /* 0x000b401801007387 */ /* 0x000fe80000100a00 */
[----:B------:R0:W-:Y:S04]  /*28a20*/  STL.64 [R1+0xb48], R26 ;  /* 0x000b481a01007387 */ /* 0x0001e80000100a00 */
[----:B0-----:R-:W4:Y:S04]  /*28a30*/  LDL.LU.64 R26, [R1+0x31c0] ;  /* 0x0031c000011a7983 */ /* 0x001f280000300a00 */
[----:B------:R-:W4:Y:S04]  /*28a40*/  LDL.LU.64 R24, [R1+0x31b8] ;  /* 0x0031b80001187983 */ /* 0x000f280000300a00 */
[----:B---3--:R-:W-:Y:S04]  /*28a50*/  STL.64 [R1+0x3100], R14 ;  /* 0x0031000e01007387 */ /* 0x008fe80000100a00 */
[----:B------:R0:W-:Y:S04]  /*28a60*/  STL.64 [R1+0x30f8], R12 ;  /* 0x0030f80c01007387 */ /* 0x0001e80000100a00 */
[----:B0-----:R-:W3:Y:S04]  /*28a70*/  LDL.64 R12, [R1+0x70] ;  /* 0x00007000010c7983 */ /* 0x001ee80000100a00 */
[----:B---3--:R0:W-:Y:S02]  /*28a80*/  STL.64 [R1+0x3170], R12 ;  /* 0x0031700c01007387 */ /* 0x0081e40000100a00 */
[----:B0-----:R-:W-:-:S02]  /*28a90*/  IMAD.MOV.U32 R12, RZ, RZ, R10 ;  /* 0x000000ffff0c7224 */ /* 0x001fc400078e000a */
[----:B--2---:R-:W-:-:S05]  /*28aa0*/  IMAD.MOV.U32 R13, RZ, RZ, R7 ;  /* 0x000000ffff0d7224 */ /* 0x004fca00078e0007 */
[----:B------:R0:W-:Y:S02]  /*28ab0*/  STL.64 [R1+0x3180], R12 ;  /* 0x0031800c01007387 */ /* 0x0001e40000100a00 */
[----:B0-----:R-:W-:Y:S02]  /*28ac0*/  IMAD.MOV.U32 R12, RZ, RZ, R6 ;  /* 0x000000ffff0c7224 */ /* 0x001fe400078e0006 */
[----:B------:R-:W-:-:S05]  /*28ad0*/  IMAD.MOV.U32 R13, RZ, RZ, R3 ;  /* 0x000000ffff0d7224 */ /* 0x000fca00078e0003 */
[----:B------:R0:W-:Y:S04]  /*28ae0*/  STL.64 [R1+0x3198], R12 ;  /* 0x0031980c01007387 */ /* 0x0001e80000100a00 */
[----:B0-----:R-:W2:Y:S04]  /*28af0*/  LDL.64 R12, [R1+0xa0] ;  /* 0x0000a000010c7983 */ /* 0x001ea80000100a00 */
[----:B--2---:R0:W-:Y:S02]  /*28b00*/  STL.64 [R1+0x31a0], R12 ;  /* 0x0031a00c01007387 */ /* 0x0041e40000100a00 */
[----:B0-----:R-:W-:Y:S02]  /*28b10*/  HMMA.16816.F32 R12, R16, R8, R20 ;  /* 0x00000008100c723c */ /* 0x001fe40000001814 */
        /* <DEDUP_REMOVED lines=8> */
[----:B--2---:R0:W-:Y:S04]  /*28ba0*/  STL.64 [R1+0x31a8], R12 ;  /* 0x0031a80c01007387 */ /* 0x0041e80000100a00 */
[----:B0-----:R-:W4:Y:S04]  /*28bb0*/  LDL.64 R12, [R1+0xc0] ;  /* 0x0000c000010c7983 */ /* 0x001f280000100a00 */
[----:B------:R0:W-:Y:S04]  /*28bc0*/  STL.64 [R1+0x3178], R8 ;  /* 0x0031780801007387 */ /* 0x0001e80000100a00 */
[----:B0-----:R-:W2:Y:S04]  /*28bd0*/  LDL.LU.64 R8, [R1+0x280] ;  /* 0x0002800001087983 */ /* 0x001ea80000300a00 */
[----:B------:R-:W2:Y:S02]  /*28be0*/  LDL.LU.64 R10, [R1+0x288] ;  /* 0x00028800010a7983 */ /* 0x000ea40000300a00 */
[----:B--2---:R-:W-:Y:S02]  /*28bf0*/  HMMA.16816.F32 R16, R16, R4, R8 ;  /* 0x000000041010723c */ /* 0x004fe40000001808 */
[----:B------:R-:W2:Y:S04]  /*28c00*/  LDL.LU.64 R8, [R1+0x880] ;  /* 0x0008800001087983 */ /* 0x000ea80000300a00 */
[----:B------:R-:W3:Y:S01]  /*28c10*/  LDL.LU.64 R10, [R1+0x888] ;  /* 0x00088800010a7983 */ /* 0x000ee20000300a00 */
[----:B----4-:R-:W-:Y:S06]  /*28c20*/  HMMA.16816.F32 R20, R24, R12, R20 ;  /* 0x0000000c1814723c */ /* 0x010fec0000001814 */
[----:B------:R-:W-:-:S10]  /*28c30*/  IMAD.MOV.U32 R3, RZ, RZ, R13 ;  /* 0x000000ffff037224 */ /* 0x000fd400078e000d */
[----:B------:R-:W-:Y:S04]  /*28c40*/  STL.64 [R1+0x280], R16 ;  /* 0x0002801001007387 */ /* 0x000fe80000100a00 */
[----:B------:R-:W-:Y:S04]  /*28c50*/  STL.64 [R1+0x288], R18 ;  /* 0x0002881201007387 */ /* 0x000fe80000100a00 */
[----:B---3--:R-:W-:Y:S04]  /*28c60*/  STL.64 [R1+0x3190], R10 ;  /* 0x0031900a01007387 */ /* 0x008fe80000100a00 */
[----:B--2---:R0:W-:Y:S04]  /*28c70*/  STL.64 [R1+0x3188], R8 ;  /* 0x0031880801007387 */ /* 0x0041e80000100a00 */
[----:B0-----:R-:W2:Y:S04]  /*28c80*/  LDL.LU.64 R8, [R1+0x890] ;  /* 0x0008900001087983 */ /* 0x001ea80000300a00 */
[----:B------:R-:W2:Y:S04]  /*28c90*/  LDL.LU.64 R10, [R1+0x898] ;  /* 0x00089800010a7983 */ /* 0x000ea80000300a00 */
[----:B------:R0:W-:Y:S04]  /*28ca0*/  STL.64 [R1+0x3168], R4 ;  /* 0x0031680401007387 */ /* 0x0001e80000100a00 */
[----:B0-----:R-:W3:Y:S04]  /*28cb0*/  LDL.LU.64 R4, [R1+0x870] ;  /* 0x0008700001047983 */ /* 0x001ee80000300a00 */
[----:B------:R-:W3:Y:S04]  /*28cc0*/  LDL.LU.64 R6, [R1+0x878] ;  /* 0x0008780001067983 */ /* 0x000ee80000300a00 */
[----:B------:R-:W-:Y:S04]  /*28cd0*/  STL.64 [R1+0x1080], R20 ;  /* 0x0010801401007387 */ /* 0x000fe80000100a00 */
[----:B------:R0:W-:Y:S04]  /*28ce0*/  STL.64 [R1+0x1088], R22 ;  /* 0x0010881601007387 */ /* 0x0001e80000100a00 */
[----:B------:R-:W4:Y:S01]  /*28cf0*/  LDL.LU.64 R14, [R1+0x31b0] ;  /* 0x0031b000010e7983 */ /* 0x000f220000300a00 */
[----:B0-----:R-:W-:-:S03]  /*28d00*/  IMAD.MOV.U32 R22, RZ, RZ, R12 ;  /* 0x000000ffff167224 */ /* 0x001fc600078e000c */
[----:B------:R-:W4:Y:S01]  /*28d10*/  LDL.LU.64 R12, [R1+0x31a8] ;  /* 0x0031a800010c7983 */ /* 0x000f220000300a00 */
[----:B------:R-:W-:Y:S02]  /*28d20*/  IMAD.MOV.U32 R16, RZ, RZ, R2 ;  /* 0x000000ffff107224 */ /* 0x000fe400078e0002 */
[----:B------:R-:W-:-:S07]  /*28d30*/  IMAD.MOV.U32 R17, RZ, RZ, R0 ;  /* 0x000000ffff117224 */ /* 0x000fce00078e0000 */
[----:B----4-:R-:W-:-:S15]  /*28d40*/  HMMA.16816.F32 R12, R24, R16, R12 ;  /* 0x00000010180c723c */ /* 0x010fde000000180c */
[----:B------:R-:W-:-:S08]  /*28d50*/  NOP ;  /* 0x0000000000007918 */ /* 0x000fd00000000000 */
[----:B------:R0:W-:Y:S04]  /*28d60*/  STL.64 [R1+0x8b0], R12 ;  /* 0x0008b00c01007387 */ /* 0x0001e80000100a00 */
[----:B------:R-:W-:Y:S04]  /*28d70*/  STL.64 [R1+0x8b8], R14 ;  /* 0x0008b80e01007387 */ /* 0x000fe80000100a00 */
[----:B0-----:R-:W4:Y:S04]  /*28d80*/  LDL.LU.64 R12, [R1+0x31a0] ;  /* 0x0031a000010c7983 */ /* 0x001f280000300a00 */
[----:B------:R0:W-:Y:S04]  /*28d90*/  STL.64 [R1+0x30c0], R16 ;  /* 0x0030c01001007387 */ /* 0x0001e80000100a00 */
[----:B0-----:R-:W4:Y:S04]  /*28da0*/  LDL.LU.64 R16, [R1+0x8a0] ;  /* 0x0008a00001107983 */ /* 0x001f280000300a00 */
[----:B------:R-:W4:Y:S02]  /*28db0*/  LDL.LU.64 R18, [R1+0x8a8] ;  /* 0x0008a80001127983 */ /* 0x000f240000300a00 */
[----:B----4-:R-:W-:-:S15]  /*28dc0*/  HMMA.16816.F32 R16, R24, R12, R16 ;  /* 0x0000000c1810723c */ /* 0x010fde0000001810 */
[----:B------:R-:W-:-:S08]  /*28dd0*/  NOP ;  /* 0x0000000000007918 */ /* 0x000fd00000000000 */
[----:B------:R-:W-:Y:S04]  /*28de0*/  STL.64 [R1+0x8a0], R16 ;  /* 0x0008a01001007387 */ /* 0x000fe80000100a00 */
[----:B------:R0:W-:Y:S02]  /*28df0*/  STL.64 [R1+0x8a8], R18 ;  /* 0x0008a81201007387 */ /* 0x0001e40000100a00 */
[----:B0-----:R-:W-:Y:S02]  /*28e00*/  IMAD.MOV.U32 R19, RZ, RZ, R12 ;  /* 0x000000ffff137224 */ /* 0x001fe400078e000c */
[----:B------:R-:W-:Y:S02]  /*28e10*/  IMAD.MOV.U32 R18, RZ, RZ, R13 ;  /* 0x000000ffff127224 */ /* 0x000fe400078e000d */
[----:B------:R-:W2:Y:S04]  /*28e20*/  LDL.LU.64 R12, [R1+0x3198] ;  /* 0x00319800010c7983 */ /* 0x000ea80000300a00 */
[----:B------:R-:W-:Y:S04]  /*28e30*/  STL.64 [R1+0x3138], R18 ;  /* 0x0031381201007387 */ /* 0x000fe80000100a00 */
[----:B------:R-:W4:Y:S01]  /*28e40*/  LDL.64 R16, [R1+0x60] ;  /* 0x0000600001107983 */ /* 0x000f220000100a00 */
        /* <DEDUP_REMOVED lines=8> */
[----:B------:R-:W2:-:S15]  /*28ed0*/  LDL.LU.64 R8, [R1+0x3178] ;  /* 0x0031780001087983 */ /* 0x000e9e0000300a00 */
[----:B------:R-:W-:-:S06]  /*28ee0*/  NOP ;  /* 0x0000000000007918 */ /* 0x000fcc0000000000 */
[----:B------:R0:W-:Y:S04]  /*28ef0*/  STL.64 [R1+0x880], R12 ;  /* 0x0008800c01007387 */ /* 0x0001e80000100a00 */
[----:B------:R-:W-:Y:S04]  /*28f00*/  STL.64 [R1+0x888], R14 ;  /* 0x0008880e01007387 */ /* 0x000fe80000100a00 */
[----:B0-----:R-:W3:Y:S02]  /*28f10*/  LDL.LU.64 R12, [R1+0x3170] ;  /* 0x00317000010c7983 */ /* 0x001ee40000300a00 */
[----:B---3--:R-:W-:-:S15]  /*28f20*/  HMMA.16816.F32 R4, R24, R12, R4 ;  /* 0x0000000c1804723c */ /* 0x008fde0000001804 */
[----:B------:R-:W-:-:S08]  /*28f30*/  NOP ;  /* 0x0000000000007918 */ /* 0x000fd00000000000 */
[----:B------:R0:W-:Y:S04]  /*28f40*/  STL.64 [R1+0x870], R4 ;  /* 0x0008700401007387 */ /* 0x0001e80000100a00 */
[----:B------:R1:W-:Y:S04]  /*28f50*/  STL.64 [R1+0x878], R6 ;  /* 0x0008780601007387 */ /* 0x0003e80000100a00 */
[----:B0-----:R-:W4:Y:S04]  /*28f60*/  LDL.LU.64 R4, [R1+0x860] ;  /* 0x0008600001047983 */ /* 0x001f280000300a00 */
[----:B-1----:R-:W4:Y:S04]  /*28f70*/  LDL.LU.64 R6, [R1+0x868] ;  /* 0x0008680001067983 */ /* 0x002f280000300a00 */
[----:B------:R-:W3:Y:S04]  /*28f80*/  LDL.64 R20, [R1+0x20] ;  /* 0x0000200001147983 */ /* 0x000ee80000100a00 */
[----:B------:R-:W-:Y:S04]  /*28f90*/  STL [R1+0x3148], R22 ;  /* 0x0031481601007387 */ /* 0x000fe80000100800 */
[----:B---3--:R0:W-:Y:S04]  /*28fa0*/  STL.64 [R1+0x3140], R20 ;  /* 0x0031401401007387 */ /* 0x0081e80000100a00 */
[----:B0-----:R-:W3:Y:S04]  /*28fb0*/  LDL.LU.64 R20, [R1+0x840] ;  /* 0x0008400001147983 */ /* 0x001ee80000300a00 */
[----:B------:R-:W2:Y:S01]  /*28fc0*/  LDL.LU.64 R22, [R1+0x848] ;  /* 0x0008480001167983 */ /* 0x000ea20000300a00 */
[----:B------:R-:W-:-:S02]  /*28fd0*/  IMAD.MOV.U32 R11, RZ, RZ, R12 ;  /* 0x000000ffff0b7224 */ /* 0x000fc400078e000c */
[----:B------:R-:W-:Y:S01]  /*28fe0*/  IMAD.MOV.U32 R10, RZ, RZ, R13 ;  /* 0x000000ffff0a7224 */ /* 0x000fe200078e000d */
[----:B--2---:R-:W-:Y:S04]  /*28ff0*/  STL.64 [R1+0x3158], R22 ;  /* 0x0031581601007387 */ /* 0x004fe80000100a00 */
[----:B---3--:R0:W-:Y:S04]  /*29000*/  STL.64 [R1+0x3150], R20 ;  /* 0x0031501401007387 */ /* 0x0081e80000100a00 */
[----:B------:R-:W2:Y:S04]  /*29010*/  LDL.64 R12, [R1] ;  /* 0x00000000010c7983 */ /* 0x000ea80000100a00 */
[----:B0-----:R-:W3:Y:S04]  /*29020*/  LDL.64 R20, [R1+0x50] ;  /* 0x0000500001147983 */ /* 0x001ee80000100a00 */
[----:B--2---:R0:W-:Y:S04]  /*29030*/  STL.64 [R1+0x3118], R12 ;  /* 0x0031180c01007387 */ /* 0x0041e80000100a00 */
[----:B0-----:R-:W2:Y:S01]  /*29040*/  LDL.64 R12, [R1+0x40] ;  /* 0x00004000010c7983 */ /* 0x001ea20000100a00 */
[----:B----4-:R-:W-:Y:S03]  /*29050*/  HMMA.16816.F32 R4, R24, R16, R4 ;  /* 0x000000101804723c */ /* 0x010fe60000001804 */
[----:B--2---:R0:W-:Y:S04]  /*29060*/  STL.64 [R1+0x3160], R12 ;  /* 0x0031600c01007387 */ /* 0x0041e80000100a00 */
[----:B0-----:R-:W2:Y:S04]  /*29070*/  LDL.LU.64 R12, [R1+0x850] ;  /* 0x00085000010c7983 */ /* 0x001ea80000300a00 */
[----:B------:R-:W2:Y:S04]  /*29080*/  LDL.LU.64 R14, [R1+0x858] ;  /* 0x00085800010e7983 */ /* 0x000ea80000300a00 */
[----:B------:R-:W-:Y:S04]  /*29090*/  STL.64 [R1+0x30f0], R10 ;  /* 0x0030f00a01007387 */ /* 0x000fe80000100a00 */
[----:B------:R0:W-:Y:S04]  /*290a0*/  STL.64 [R1+0x30e8], R8 ;  /* 0x0030e80801007387 */ /* 0x0001e80000100a00 */
[----:B0-----:R-:W4:Y:S04]  /*290b0*/  LDL.64 R8, [R1+0x30] ;  /* 0x0000300001087983 */ /* 0x001f280000100a00 */
[----:B------:R0:W-:Y:S04]  /*290c0*/  STL.64 [R1+0x860], R4 ;  /* 0x0008600401007387 */ /* 0x0001e80000100a00 */
[----:B------:R1:W-:Y:S01]  /*290d0*/  STL.64 [R1+0x868], R6 ;  /* 0x0008680601007387 */ /* 0x0003e20000100a00 */
[----:B---3--:R-:W-:-:S03]  /*290e0*/  IMAD.MOV.U32 R29, RZ, RZ, R21 ;  /* 0x000000ffff1d7224 */ /* 0x008fc600078e0015 */
[----:B0-----:R-:W3:Y:S01]  /*290f0*/  LDL.LU.64 R4, [R1+0x3168] ;  /* 0x0031680001047983 */ /* 0x001ee20000300a00 */
[----:B-1----:R-:W-:Y:S02]  /*29100*/  IMAD.MOV.U32 R6, RZ, RZ, R17 ;  /* 0x000000ffff067224 */ /* 0x002fe400078e0011 */
[----:B------:R-:W-:Y:S02]  /*29110*/  IMAD.MOV.U32 R7, RZ, RZ, R16 ;  /* 0x000000ffff077224 */ /* 0x000fe400078e0010 */
[----:B------:R-:W4:Y:S04]  /*29120*/  LDL.LU.64 R16, [R1+0x830] ;  /* 0x0008300001107983 */ /* 0x000f280000300a00 */
[----:B------:R-:W4:Y:S04]  /*29130*/  LDL.LU.64 R18, [R1+0x838] ;  /* 0x0008380001127983 */ /* 0x000f280000300a00 */
[----:B------:R-:W-:Y:S04]  /*29140*/  STL [R1+0x3084], R6 ;  /* 0x0030840601007387 */ /* 0x000fe80000100800 */
[----:B------:R-:W-:Y:S01]  /*29150*/  STL [R1+0x3080], R7 ;  /* 0x0030800701007387 */ /* 0x000fe20000100800 */
[----:B--2---:R-:W-:-:S15]  /*29160*/  HMMA.16816.F32 R12, R24, R20, R12 ;  /* 0x00000014180c723c */ /* 0x004fde000000180c */
[----:B------:R-:W-:-:S08]  /*29170*/  NOP ;  /* 0x0000000000007918 */ /* 0x000fd00000000000 */
[----:B------:R0:W-:Y:S04]  /*29180*/  STL.64 [R1+0x850], R12 ;  /* 0x0008500c01007387 */ /* 0x0001e80000100a00 */
[----:B------:R-:W-:Y:S04]  /*29190*/  STL.64 [R1+0x858], R14 ;  /* 0x0008580e01007387 */ /* 0x000fe80000100a00 */
[----:B0-----:R-:W2:Y:S04]  /*291a0*/  LDL.LU.64 R12, [R1+0x3160] ;  /* 0x00316000010c7983 */ /* 0x001ea80000300a00 */
[----:B------:R-:W2:Y:S04]  /*291b0*/  LDL.LU.64 R22, [R1+0x3158] ;  /* 0x0031580001167983 */ /* 0x000ea80000300a00 */
[----:B------:R-:W2:Y:S04]  /*291c0*/  LDL.LU.64 R20, [R1+0x3150] ;  /* 0x0031500001147983 */ /* 0x000ea80000300a00 */
[----:B------:R-:W-:Y:S01]  /*291d0*/  STL [R1+0x30a8], R29 ;  /* 0x0030a81d01007387 */ /* 0x000fe20000100800 */
[----:B--2---:R-:W-:Y:S06]  /*291e0*/  HMMA.16816.F32 R20, R24, R12, R20 ;  /* 0x0000000c1814723c */ /* 0x004fec0000001814 */
[----:B------:R-:W-:-:S02]  /*291f0*/  IMAD.MOV.U32 R6, RZ, RZ, R12 ;  /* 0x000000ffff067224 */ /* 0x000fc400078e000c */
[----:B------:R-:W-:-:S15]  /*29200*/  IMAD.MOV.U32 R7, RZ, RZ, R13 ;  /* 0x000000ffff077224 */ /* 0x000fde00078e000d */
[----:B------:R-:W-:Y:S04]  /*29210*/  STL.64 [R1+0x840], R20 ;  /* 0x0008401401007387 */ /* 0x000fe80000100a00 */
[----:B------:R0:W-:Y:S04]  /*29220*/  STL.64 [R1+0x848], R22 ;  /* 0x0008481601007387 */ /* 0x0001e80000100a00 */
[----:B0-----:R-:W2:Y:S04]  /*29230*/  LDL.LU R22, [R1+0x3148] ;  /* 0x0031480001167983 */ /* 0x001ea80000300800 */
[----:B------:R-:W3:Y:S04]  /*29240*/  LDL.LU.64 R20, [R1+0x3140] ;  /* 0x0031400001147983 */ /* 0x000ee80000300a00 */
[----:B------:R-:W2:Y:S04]  /*29250*/  LDL.LU.64 R12, [R1+0x810] ;  /* 0x00081000010c7983 */ /* 0x000ea80000300a00 */
[----:B------:R-:W3:Y:S01]  /*29260*/  LDL.LU.64 R14, [R1+0x818] ;  /* 0x00081800010e7983 */ /* 0x000ee20000300a00 */
[----:B----4-:R-:W-:Y:S06]  /*29270*/  HMMA.16816.F32 R16, R24, R8, R16 ;  /* 0x000000081810723c */ /* 0x010fec0000001810 */
[----:B------:R-:W-:-:S02]  /*29280*/  IMAD.MOV.U32 R2, RZ, RZ, R8 ;  /* 0x000000ffff027224 */ /* 0x000fc400078e0008 */
[----:B------:R-:W-:Y:S01]  /*29290*/  IMAD.MOV.U32 R0, RZ, RZ, R9 ;  /* 0x000000ffff007224 */ /* 0x000fe200078e0009 */
[----:B---3--:R-:W-:Y:S04]  /*292a0*/  STL.64 [R1+0x3130], R14 ;  /* 0x0031300e01007387 */ /* 0x008fe80000100a00 */
[----:B--2---:R0:W-:Y:S04]  /*292b0*/  STL.64 [R1+0x3128], R12 ;  /* 0x0031280c01007387 */ /* 0x0041e80000100a00 */
[----:B0-----:R-:W2:Y:S04]  /*292c0*/  LDL.LU.64 R12, [R1+0x820] ;  /* 0x00082000010c7983 */ /* 0x001ea80000300a00 */
[----:B------:R-:W2:Y:S04]  /*292d0*/  LDL.LU.64 R14, [R1+0x828] ;  /* 0x00082800010e7983 */ /* 0x000ea80000300a00 */
[----:B------:R-:W-:Y:S04]  /*292e0*/  STL [R1+0x30b0], R7 ;  /* 0x0030b00701007387 */ /* 0x000fe80000100800 */
[----:B------:R-:W-:Y:S04]  /*292f0*/  STL [R1+0x30ac], R6 ;  /* 0x0030ac0601007387 */ /* 0x000fe80000100800 */
[----:B------:R-:W-:Y:S04]  /*29300*/  STL.64 [R1+0x830], R16 ;  /* 0x0008301001007387 */ /* 0x000fe80000100a00 */
[----:B------:R0:W-:Y:S04]  /*29310*/  STL.64 [R1+0x838], R18 ;  /* 0x0008381201007387 */ /* 0x0001e80000100a00 */
[----:B0-----:R-:W3:Y:S04]  /*29320*/  LDL.LU.64 R18, [R1+0x3138] ;  /* 0x0031380001127983 */ /* 0x001ee80000300a00 */
[----:B------:R-:W4:Y:S04]  /*29330*/  LDL.LU.64 R8, [R1+0x7f0] ;  /* 0x0007f00001087983 */ /* 0x000f280000300a00 */
[----:B------:R-:W3:Y:S01]  /*29340*/  LDL.LU.64 R10, [R1+0x7f8] ;  /* 0x0007f800010a7983 */ /* 0x000ee20000300a00 */
[----:B------:R-:W-:-:S02]  /*29350*/  IMAD.MOV.U32 R6, RZ, RZ, R20 ;  /* 0x000000ffff067224 */ /* 0x000fc400078e0014 */
[----:B------:R-:W-:Y:S01]  /*29360*/  IMAD.MOV.U32 R29, RZ, RZ, R21 ;  /* 0x000000ffff1d7224 */ /* 0x000fe200078e0015 */
[C---:B--2---:R-:W-:Y:S01]  /*29370*/  HMMA.16816.F32 R12, R24.reuse, R20, R12 ;  /* 0x00000014180c723c */ /* 0x044fe2000000180c */
[----:B---3--:R-:W-:Y:S04]  /*29380*/  STL.64 [R1+0x3110], R10 ;  /* 0x0031100a01007387 */ /* 0x008fe80000100a00 */
[----:B----4-:R0:W-:Y:S04]  /*29390*/  STL.64 [R1+0x3108], R8 ;  /* 0x0031080801007387 */ /* 0x0101e80000100a00 */
[----:B0-----:R-:W2:Y:S04]  /*293a0*/  LDL.LU.64 R8, [R1+0x800] ;  /* 0x0008000001087983 */ /* 0x001ea80000300a00 */
[----:B------:R-:W2:Y:S04]  /*293b0*/  LDL.LU.64 R10, [R1+0x808] ;  /* 0x00080800010a7983 */ /* 0x000ea80000300a00 */
[----:B------:R-:W-:Y:S06]  /*293c0*/  STL [R1+0x30b4], R2 ;  /* 0x0030b40201007387 */ /* 0x000fec0000100800 */
[----:B------:R-:W-:Y:S04]  /*293d0*/  STL.64 [R1+0x820], R12 ;  /* 0x0008200c01007387 */ /* 0x000fe80000100a00 */
[----:B------:R0:W-:Y:S04]  /*293e0*/  STL.64 [R1+0x828], R14 ;  /* 0x0008280e01007387 */ /* 0x0001e80000100a00 */
[----:B0-----:R-:W3:Y:S04]  /*293f0*/  LDL.LU.64 R14, [R1+0x3130] ;  /* 0x00313000010e7983 */ /* 0x001ee80000300a00 */
[----:B------:R-:W3:Y:S04]  /*29400*/  LDL.LU.64 R12, [R1+0x3128] ;  /* 0x00312800010c7983 */ /* 0x000ee80000300a00 */
        /* <DEDUP_REMOVED lines=8> */
[----:B------:R-:W-:Y:S01]  /*29490*/  IMAD.MOV.U32 R16, RZ, RZ, R22 ;  /* 0x000000ffff107224 */ /* 0x000fe200078e0016 */
[----:B------:R-:W3:Y:S04]  /*294a0*/  LDL.LU.64 R20, [R1+0x7e0] ;  /* 0x0007e00001147983 */ /* 0x000ee80000300a00 */
[----:B------:R-:W3:Y:S01]  /*294b0*/  LDL.LU.64 R22, [R1+0x7e8] ;  /* 0x0007e80001167983 */ /* 0x000ee20000300a00 */
[----:B------:R-:W-:Y:S01]  /*294c0*/  IMAD.MOV.U32 R17, RZ, RZ, R3 ;  /* 0x000000ffff117224 */ /* 0x000fe200078e0003 */
[----:B--2---:R-:W-:Y:S06]  /*294d0*/  HMMA.16816.F32 R8, R24, R12, R8 ;  /* 0x0000000c1808723c */ /* 0x004fec0000001808 */
[----:B------:R-:W-:-:S02]  /*294e0*/  IMAD.MOV.U32 R28, RZ, RZ, R12 ;  /* 0x000000ffff1c7224 */ /* 0x000fc400078e000c */
[----:B------:R-:W-:-:S15]  /*294f0*/  IMAD.MOV.U32 R3, RZ, RZ, R13 ;  /* 0x000000ffff037224 */ /* 0x000fde00078e000d */
[----:B------:R-:W-:Y:S04]  /*29500*/  STL.64 [R1+0x800], R8 ;  /* 0x0008000801007387 */ /* 0x000fe80000100a00 */
[----:B------:R0:W-:Y:S04]  /*29510*/  STL.64 [R1+0x808], R10 ;  /* 0x0008080a01007387 */ /* 0x0001e80000100a00 */
[----:B0-----:R-:W2:Y:S04]  /*29520*/  LDL.LU.64 R10, [R1+0x3110] ;  /* 0x00311000010a7983 */ /* 0x001ea80000300a00 */
[----:B------:R-:W2:Y:S04]  /*29530*/  LDL.LU.64 R8, [R1+0x3108] ;  /* 0x0031080001087983 */ /* 0x000ea80000300a00 */
        /* <DEDUP_REMOVED lines=8> */
[----:B----4-:R0:W-:Y:S04]  /*295c0*/  STL.64 [R1+0x2fe0], R14 ;  /* 0x002fe00e01007387 */ /* 0x0101e80000100a00 */
[----:B0-----:R-:W4:Y:S04]  /*295d0*/  LDL R15, [R1+0x1a70] ;  /* 0x001a7000010f7983 */ /* 0x001f280000100800 */
[----:B------:R0:W-:Y:S04]  /*295e0*/  STL.64 [R1+0x2fd8], R12 ;  /* 0x002fd80c01007387 */ /* 0x0001e80000100a00 */
[----:B----4-:R1:W-:Y:S04]  /*295f0*/  STL [R1+0x30b8], R15 ;  /* 0x0030b80f01007387 */ /* 0x0103e80000100800 */
[----:B0-----:R-:W4:Y:S04]  /*29600*/  LDL.LU.64 R12, [R1+0x230] ;  /* 0x00023000010c7983 */ /* 0x001f280000300a00 */
[----:B-1----:R-:W2:Y:S01]  /*29610*/  LDL.LU.64 R14, [R1+0x238] ;  /* 0x00023800010e7983 */ /* 0x002ea20000300a00 */
[C---:B---3--:R-:W-:Y:S03]  /*29620*/  HMMA.16816.F32 R20, R24.reuse, R8, R20 ;  /* 0x000000081814723c */ /* 0x048fe60000001814 */
[----:B--2---:R-:W-:Y:S04]  /*29630*/  STL.64 [R1+0x30d0], R14 ;  /* 0x0030d00e01007387 */ /* 0x004fe80000100a00 */
[----:B----4-:R0:W-:Y:S04]  /*29640*/  STL.64 [R1+0x30c8], R12 ;  /* 0x0030c80c01007387 */ /* 0x0101e80000100a00 */
[----:B0-----:R-:W2:Y:S04]  /*29650*/  LDL.LU.64 R12, [R1+0x1040] ;  /* 0x00104000010c7983 */ /* 0x001ea80000300a00 */
[----:B------:R-:W2:Y:S08]  /*29660*/  LDL.LU.64 R14, [R1+0x1048] ;  /* 0x00104800010e7983 */ /* 0x000eb00000300a00 */
[----:B------:R-:W-:Y:S04]  /*29670*/  STL.64 [R1+0x7e0], R20 ;  /* 0x0007e01401007387 */ /* 0x000fe80000100a00 */
[----:B------:R0:W-:Y:S04]  /*29680*/  STL.64 [R1+0x7e8], R22 ;  /* 0x0007e81601007387 */ /* 0x0001e80000100a00 */
[----:B0-----:R-:W2:Y:S04]  /*29690*/  LDL.LU.64 R22, [R1+0x30e0] ;  /* 0x0030e00001167983 */ /* 0x001ea80000300a00 */
[----:B------:R-:W2:Y:S04]  /*296a0*/  LDL.LU.64 R20, [R1+0x30d8] ;  /* 0x0030d80001147983 */ /* 0x000ea80000300a00 */
[----:B------:R0:W-:Y:S04]  /*296b0*/  STL.64 [R1+0x2fd0], R8 ;  /* 0x002fd00801007387 */ /* 0x0001e80000100a00 */
[----:B------:R1:W-:Y:S04]  /*296c0*/  STL.64 [R1+0x3088], R10 ;  /* 0x0030880a01007387 */ /* 0x0003e80000100a00 */
[----:B0-----:R-:W3:Y:S04]  /*296d0*/  LDL.LU.64 R8, [R1+0x240] ;  /* 0x0002400001087983 */ /* 0x001ee80000300a00 */
[----:B-1----:R-:W3:Y:S02]  /*296e0*/  LDL.LU.64 R10, [R1+0x248] ;  /* 0x00024800010a7983 */ /* 0x002ee40000300a00 */
[----:B---3--:R-:W-:Y:S02]  /*296f0*/  HMMA.16816.F32 R24, R24, R4, R8 ;  /* 0x000000041818723c */ /* 0x008fe40000001808 */
[----:B------:R-:W3:Y:S04]  /*29700*/  LDL.LU.64 R8, [R1+0x6e0] ;  /* 0x0006e00001087983 */ /* 0x000ee80000300a00 */
[----:B------:R-:W4:-:S15]  /*29710*/  LDL.LU.64 R10, [R1+0x6e8] ;  /* 0x0006e800010a7983 */ /* 0x000f1e0000300a00 */
[----:B------:R-:W-:-:S02]  /*29720*/  NOP ;  /* 0x0000000000007918 */ /* 0x000fc40000000000 */
[----:B------:R0:W-:Y:S04]  /*29730*/  STL.64 [R1+0x240], R24 ;  /* 0x0002401801007387 */ /* 0x0001e80000100a00 */
[----:B------:R-:W-:Y:S04]  /*29740*/  STL.64 [R1+0x248], R26 ;  /* 0x0002481a01007387 */ /* 0x000fe80000100a00 */
[----:B----4-:R-:W-:Y:S04]  /*29750*/  STL.64 [R1+0x3098], R10 ;  /* 0x0030980a01007387 */ /* 0x010fe80000100a00 */
[----:B---3--:R1:W-:Y:S04]  /*29760*/  STL.64 [R1+0x3090], R8 ;  /* 0x0030900801007387 */ /* 0x0083e80000100a00 */
[----:B0-----:R-:W3:Y:S01]  /*29770*/  LDL.LU.64 R24, [R1+0x80] ;  /* 0x0000800001187983 */ /* 0x001ee20000300a00 */
[----:B-1----:R-:W-:-:S02]  /*29780*/  IMAD.MOV.U32 R8, RZ, RZ, R19 ;  /* 0x000000ffff087224 */ /* 0x002fc400078e0013 */
[----:B------:R-:W-:Y:S02]  /*29790*/  IMAD.MOV.U32 R9, RZ, RZ, R18 ;  /* 0x000000ffff097224 */ /* 0x000fe400078e0012 */
[C---:B--2---:R-:W-:Y:S01]  /*297a0*/  HMMA.16816.F32 R16, R20.reuse, R16, R12 ;  /* 0x000000101410723c */ /* 0x044fe2000000180c */
[----:B---3--:R0:W-:Y:S04]  /*297b0*/  STL.64 [R1+0x30a0], R24 ;  /* 0x0030a01801007387 */ /* 0x0081e80000100a00 */
[----:B0-----:R-:W2:Y:S04]  /*297c0*/  LDL.LU.64 R24, [R1+0x6f0] ;  /* 0x0006f00001187983 */ /* 0x001ea80000300a00 */
[----:B------:R-:W2:Y:S04]  /*297d0*/  LDL.LU.64 R26, [R1+0x6f8] ;  /* 0x0006f800011a7983 */ /* 0x000ea80000300a00 */
[----:B------:R-:W-:Y:S04]  /*297e0*/  STL.64 [R1+0x2fc8], R4 ;  /* 0x002fc80401007387 */ /* 0x000fe80000100a00 */
[----:B------:R-:W3:Y:S04]  /*297f0*/  LDL.LU.64 R14, [R1+0x30d0] ;  /* 0x0030d000010e7983 */ /* 0x000ee80000300a00 */
[----:B------:R-:W3:Y:S04]  /*29800*/  LDL.LU.64 R12, [R1+0x30c8] ;  /* 0x0030c800010c7983 */ /* 0x000ee80000300a00 */
[----:B------:R0:W-:Y:S04]  /*29810*/  STL.64 [R1+0x1040], R16 ;  /* 0x0010401001007387 */ /* 0x0001e80000100a00 */
[----:B------:R3:W-:Y:S04]  /*29820*/  STL.64 [R1+0x1048], R18 ;  /* 0x0010481201007387 */ /* 0x0007e80000100a00 */
[----:B0-----:R-:W3:Y:S02]  /*29830*/  LDL.LU.64 R16, [R1+0x30c0] ;  /* 0x0030c00001107983 */ /* 0x001ee40000300a00 */
[----:B---3--:R-:W-:Y:S02]  /*29840*/  HMMA.16816.F32 R16, R20, R16, R12 ;  /* 0x000000101410723c */ /* 0x008fe4000000180c */
[----:B------:R-:W3:-:S15]  /*29850*/  LDL.LU R15, [R1+0x30b8] ;  /* 0x0030b800010f7983 */ /* 0x000ede0000300800 */
[----:B------:R-:W-:-:S06]  /*29860*/  NOP ;  /* 0x0000000000007918 */ /* 0x000fcc0000000000 */
[----:B------:R-:W-:Y:S04]  /*29870*/  STL.64 [R1+0x230], R16 ;  /* 0x0002301001007387 */ /* 0x000fe80000100a00 */
[----:B------:R-:W-:Y:S01]  /*29880*/  STL.64 [R1+0x238], R18 ;  /* 0x0002381201007387 */ /* 0x000fe20000100a00 */
[----:B--2---:R-:W-:Y:S03]  /*29890*/  HMMA.16816.F32 R8, R20, R8, R24 ;  /* 0x000000081408723c */ /* 0x004fe60000001818 */
[----:B---3--:R-:W0:Y:S04]  /*298a0*/  LDSM.16.MT88.4 R16, [R15+UR5+0x100] ;  /* 0x000100050f10783b */ /* 0x008e280008004200 */
[----:B0-----:R-:W-:Y:S04]  /*298b0*/  STL.64 [R1+0x2ff0], R18 ;  /* 0x002ff01201007387 */ /* 0x001fe80000100a00 */
[----:B------:R0:W-:Y:S02]  /*298c0*/  STL.64 [R1+0x2fe8], R16 ;  /* 0x002fe81001007387 */ /* 0x0001e40000100a00 */
[----:B0-----:R-:W-:-:S02]  /*298d0*/  IMAD.MOV.U32 R16, RZ, RZ, R2 ;  /* 0x000000ffff107224 */ /* 0x001fc400078e0002 */
[----:B------:R-:W-:Y:S01]  /*298e0*/  IMAD.MOV.U32 R17, RZ, RZ, R7 ;  /* 0x000000ffff117224 */ /* 0x000fe200078e0007 */
[----:B------:R-:W2:Y:S04]  /*298f0*/  LDL.LU R2, [R1+0x30b4] ;  /* 0x0030b40001027983 */ /* 0x000ea80000300800 */
[----:B------:R-:W3:Y:S04]  /*29900*/  LDL.LU R7, [R1+0x30b0] ;  /* 0x0030b00001077983 */ /* 0x000ee80000300800 */
[----:B------:R0:W-:Y:S02]  /*29910*/  STL.64 [R1+0x3008], R16 ;  /* 0x0030081001007387 */ /* 0x0001e40000100a00 */
[----:B0-----:R-:W-:-:S02]  /*29920*/  IMAD.MOV.U32 R16, RZ, RZ, R6 ;  /* 0x000000ffff107224 */ /* 0x001fc400078e0006 */
[----:B------:R-:W-:Y:S01]  /*29930*/  IMAD.MOV.U32 R17, RZ, RZ, R29 ;  /* 0x000000ffff117224 */ /* 0x000fe200078e001d */
[----:B------:R-:W4:Y:S04]  /*29940*/  LDL.LU R6, [R1+0x30ac] ;  /* 0x0030ac0001067983 */ /* 0x000f280000300800 */
[----:B------:R-:W3:Y:S04]  /*29950*/  LDL.LU R29, [R1+0x30a8] ;  /* 0x0030a800011d7983 */ /* 0x000ee80000300800 */
[----:B------:R0:W-:Y:S04]  /*29960*/  STL.64 [R1+0x3020], R16 ;  /* 0x0030201001007387 */ /* 0x0001e80000100a00 */
[----:B0-----:R-:W2:Y:S04]  /*29970*/  LDL R16, [R1+0x90] ;  /* 0x0000900001107983 */ /* 0x001ea80000100800 */
[----:B------:R-:W2:Y:S04]  /*29980*/  LDL R17, [R1+0x94] ;  /* 0x0000940001117983 */ /* 0x000ea80000100800 */
[----:B------:R-:W4:Y:S04]  /*29990*/  LDL.LU.64 R24, [R1+0x30a0] ;  /* 0x0030a00001187983 */ /* 0x000f280000300a00 */
[----:B------:R-:W-:Y:S04]  /*299a0*/  STL.64 [R1+0x6f0], R8 ;  /* 0x0006f00801007387 */ /* 0x000fe80000100a00 */
[----:B------:R0:W-:Y:S04]  /*299b0*/  STL.64 [R1+0x6f8], R10 ;  /* 0x0006f80a01007387 */ /* 0x0001e80000100a00 */
[----:B0-----:R-:W2:Y:S04]  /*299c0*/  LDL.LU.64 R10, [R1+0x3098] ;  /* 0x00309800010a7983 */ /* 0x001ea80000300a00 */
[----:B------:R-:W2:Y:S02]  /*299d0*/  LDL.LU.64 R8, [R1+0x3090] ;  /* 0x0030900001087983 */ /* 0x000ea40000300a00 */
[----:B--2---:R-:W-:Y:S02]  /*299e0*/  HMMA.16816.F32 R16, R20, R16, R8 ;  /* 0x000000101410723c */ /* 0x004fe40000001808 */
[----:B------:R-:W2:-:S15]  /*299f0*/  LDL.LU.64 R10, [R1+0x3088] ;  /* 0x00308800010a7983 */ /* 0x000e9e0000300a00 */
[----:B------:R-:W-:-:S06]  /*29a00*/  NOP ;  /* 0x0000000000007918 */ /* 0x000fcc0000000000 */
[----:B------:R0:W-:Y:S04]  /*29a10*/  STL.64 [R1+0x6e0], R16 ;  /* 0x0006e01001007387 */ /* 0x0001e80000100a00 */
[----:B------:R-:W-:Y:S01]  /*29a20*/  STL.64 [R1+0x6e8], R18 ;  /* 0x0006e81201007387 */ /* 0x000fe20000100a00 */
[----:B0-----:R-:W-:Y:S02]  /*29a30*/  IMAD.MOV.U32 R16, RZ, RZ, R2 ;  /* 0x000000ffff107224 */ /* 0x001fe400078e0002 */
[----:B------:R-:W-:-:S05]  /*29a40*/  IMAD.MOV.U32 R17, RZ, RZ, R0 ;  /* 0x000000ffff117224 */ /* 0x000fca00078e0000 */
[----:B------:R0:W-:Y:S04]  /*29a50*/  STL.64 [R1+0x3038], R16 ;  /* 0x0030381001007387 */ /* 0x0001e80000100a00 */
[----:B0-----:R-:W4:Y:S04]  /*29a60*/  LDL.LU.64 R16, [R1+0x6d0] ;  /* 0x0006d00001107983 */ /* 0x001f280000300a00 */
[----:B------:R-:W4:Y:S02]  /*29a70*/  LDL.LU.64 R18, [R1+0x6d8] ;  /* 0x0006d80001127983 */ /* 0x000f240000300a00 */
[----:B----4-:R-:W-:-:S15]  /*29a80*/  HMMA.16816.F32 R16, R20, R24, R16 ;  /* 0x000000181410723c */ /* 0x010fde0000001810 */
[----:B------:R-:W-:-:S08]  /*29a90*/  NOP ;  /* 0x0000000000007918 */ /* 0x000fd00000000000 */
[----:B------:R0:W-:Y:S04]  /*29aa0*/  STL.64 [R1+0x6d0], R16 ;  /* 0x0006d01001007387 */ /* 0x0001e80000100a00 */
[----:B------:R-:W-:Y:S01]  /*29ab0*/  STL.64 [R1+0x6d8], R18 ;  /* 0x0006d81201007387 */ /* 0x000fe20000100a00 */
[----:B0-----:R-:W-:Y:S02]  /*29ac0*/  IMAD.MOV.U32 R16, RZ, RZ, R6 ;  /* 0x000000ffff107224 */ /* 0x001fe400078e0006 */
[----:B---3--:R-:W-:Y:S01]  /*29ad0*/  IMAD.MOV.U32 R17, RZ, RZ, R7 ;  /* 0x000000ffff117224 */ /* 0x008fe200078e0007 */
[----:B------:R-:W3:Y:S04]  /*29ae0*/  LDL.LU R6, [R1+0x3084] ;  /* 0x0030840001067983 */ /* 0x000ee80000300800 */
[----:B------:R-:W4:Y:S04]  /*29af0*/  LDL.LU R7, [R1+0x3080] ;  /* 0x0030800001077983 */ /* 0x000f280000300800 */
[----:B------:R0:W-:Y:S04]  /*29b00*/  STL.64 [R1+0x3050], R16 ;  /* 0x0030501001007387 */ /* 0x0001e80000100a00 */
[----:B0-----:R-:W2:Y:S01]  /*29b10*/  LDL R16, [R1+0x50] ;  /* 0x0000500001107983 */ /* 0x001ea20000100800 */
[----:B------:R-:W-:-:S05]  /*29b20*/  IMAD.MOV.U32 R17, RZ, RZ, R29 ;  /* 0x000000ffff117224 */ /* 0x000fca00078e001d */
[----:B--2---:R0:W-:Y:S04]  /*29b30*/  STL.64 [R1+0x3068], R16 ;  /* 0x0030681001007387 */ /* 0x0041e80000100a00 */
[----:B0-----:R-:W2:Y:S04]  /*29b40*/  LDL.LU.64 R16, [R1+0xd90] ;  /* 0x000d900001107983 */ /* 0x001ea80000300a00 */
[----:B------:R-:W3:Y:S01]  /*29b50*/  LDL.LU.64 R18, [R1+0xd98] ;  /* 0x000d980001127983 */ /* 0x000ee20000300a00 */
[----:B------:R-:W-:Y:S02]  /*29b60*/  IMAD.MOV.U32 R2, RZ, RZ, R24 ;  /* 0x000000ffff027224 */ /* 0x000fe400078e0018 */
[----:B------:R-:W-:-:S02]  /*29b70*/  IMAD.MOV.U32 R0, RZ, RZ, R25 ;  /* 0x000000ffff007224 */ /* 0x000fc400078e0019 */
[----:B------:R-:W0:Y:S04]  /*29b80*/  LDSM.16.MT88.4 R24, [R15+UR5+0x180] ;  /* 0x000180050f18783b */ /* 0x000e280008004200 */
[----:B---3--:R-:W-:Y:S04]  /*29b90*/  STL.64 [R1+0x3078], R18 ;  /* 0x0030781201007387 */ /* 0x008fe80000100a00 */
[----:B--2---:R1:W-:Y:S04]  /*29ba0*/  STL.64 [R1+0x3070], R16 ;  /* 0x0030701001007387 */ /* 0x0043e80000100a00 */
[----:B-1----:R-:W2:Y:S04]  /*29bb0*/  LDL.LU.64 R16, [R1+0xda0] ;  /* 0x000da00001107983 */ /* 0x002ea80000300a00 */
[----:B------:R-:W2:Y:S04]  /*29bc0*/  LDL.LU.64 R18, [R1+0xda8] ;  /* 0x000da80001127983 */ /* 0x000ea80000300a00 */
[----:B------:R-:W3:Y:S04]  /*29bd0*/  LDL.LU.64 R12, [R1+0xd30] ;  /* 0x000d3000010c7983 */ /* 0x000ee80000300a00 */
[----:B------:R-:W4:Y:S04]  /*29be0*/  LDL.LU.64 R14, [R1+0xd38] ;  /* 0x000d3800010e7983 */ /* 0x000f280000300a00 */
[----:B----4-:R-:W-:Y:S04]  /*29bf0*/  STL.64 [R1+0x3000], R14 ;  /* 0x0030000e01007387 */ /* 0x010fe80000100a00 */
[----:B---3--:R1:W-:Y:S04]  /*29c00*/  STL.64 [R1+0x2ff8], R12 ;  /* 0x002ff80c01007387 */ /* 0x0083e80000100a00 */
[----:B-1----:R-:W3:Y:S04]  /*29c10*/  LDL.LU.64 R12, [R1+0xd40] ;  /* 0x000d4000010c7983 */ /* 0x002ee80000300a00 */
        /* <DEDUP_REMOVED lines=12> */
[----:B------:R-:W4:Y:S01]  /*29ce0*/  LDL.LU.64 R14, [R1+0xd78] ;  /* 0x000d7800010e7983 */ /* 0x000f220000300a00 */
[----:B------:R-:W-:-:S02]  /*29cf0*/  IMAD.MOV.U32 R4, RZ, RZ, R11 ;  /* 0x000000ffff047224 */ /* 0x000fc400078e000b */
[----:B------:R-:W-:Y:S01]  /*29d00*/  IMAD.MOV.U32 R5, RZ, RZ, R10 ;  /* 0x000000ffff057224 */ /* 0x000fe200078e000a */
[----:B----4-:R-:W-:Y:S04]  /*29d10*/  STL.64 [R1+0x3060], R14 ;  /* 0x0030600e01007387 */ /* 0x010fe80000100a00 */
[----:B---3--:R1:W-:Y:S04]  /*29d20*/  STL.64 [R1+0x3058], R12 ;  /* 0x0030580c01007387 */ /* 0x0083e80000100a00 */
[----:B-1----:R-:W3:Y:S04]  /*29d30*/  LDL.LU.64 R12, [R1+0xd80] ;  /* 0x000d8000010c7983 */ /* 0x002ee80000300a00 */
[----:B------:R-:W3:Y:S04]  /*29d40*/  LDL.LU.64 R14, [R1+0xd88] ;  /* 0x000d8800010e7983 */ /* 0x000ee80000300a00 */
[----:B------:R-:W4:Y:S04]  /*29d50*/  LDL.LU.64 R8, [R1+0xd20] ;  /* 0x000d200001087983 */ /* 0x000f280000300a00 */
[----:B------:R-:W4:Y:S04]  /*29d60*/  LDL.LU.64 R10, [R1+0xd28] ;  /* 0x000d2800010a7983 */ /* 0x000f280000300a00 */
[----:B0-----:R0:W-:Y:S04]  /*29d70*/  STL [R1+0x2f04], R24 ;  /* 0x002f041801007387 */ /* 0x0011e80000100800 */
[----:B------:R1:W-:Y:S04]  /*29d80*/  STL [R1+0x2ef8], R25 ;  /* 0x002ef81901007387 */ /* 0x0003e80000100800 */
[----:B------:R-:W-:Y:S04]  /*29d90*/  STL [R1+0x2ef4], R26 ;  /* 0x002ef41a01007387 */ /* 0x000fe80000100800 */
[----:B------:R-:W-:Y:S01]  /*29da0*/  STL [R1+0x2ef0], R27 ;  /* 0x002ef01b01007387 */ /* 0x000fe20000100800 */
[----:B0-----:R-:W-:-:S02]  /*29db0*/  IMAD.MOV.U32 R24, RZ, RZ, R7 ;  /* 0x000000ffff187224 */ /* 0x001fc400078e0007 */
[----:B-1----:R-:W-:Y:S02]  /*29dc0*/  IMAD.MOV.U32 R25, RZ, RZ, R6 ;  /* 0x000000ffff197224 */ /* 0x002fe400078e0006 */
[----:B--2---:R-:W-:Y:S01]  /*29dd0*/  HMMA.16816.F32 R4, R20, R4, R16 ;  /* 0x000000041404723c */ /* 0x004fe20000001810 */
[----:B------:R-:W2:Y:S04]  /*29de0*/  LDL.LU.64 R18, [R1+0x3078] ;  /* 0x0030780001127983 */ /* 0x000ea80000300a00 */
[----:B------:R-:W2:-:S15]  /*29df0*/  LDL.LU.64 R16, [R1+0x3070] ;  /* 0x0030700001107983 */ /* 0x000e9e0000300a00 */
[----:B------:R-:W-:-:S03]  /*29e00*/  NOP ;  /* 0x0000000000007918 */ /* 0x000fc60000000000 */
[----:B------:R0:W-:Y:S04]  /*29e10*/  STL.64 [R1+0xda0], R4 ;  /* 0x000da00401007387 */ /* 0x0001e80000100a00 */
[----:B------:R1:W-:Y:S04]  /*29e20*/  STL.64 [R1+0xda8], R6 ;  /* 0x000da80601007387 */ /* 0x0003e80000100a00 */
[----:B0-----:R-:W4:Y:S04]  /*29e30*/  LDL.LU.64 R4, [R1+0xd10] ;  /* 0x000d100001047983 */ /* 0x001f280000300a00 */
[----:B-1----:R-:W4:Y:S01]  /*29e40*/  LDL.LU.64 R6, [R1+0xd18] ;  /* 0x000d180001067983 */ /* 0x002f220000300a00 */
[----:B--2---:R-:W-:Y:S03]  /*29e50*/  HMMA.16816.F32 R24, R20, R24, R16 ;  /* 0x000000181418723c */ /* 0x004fe60000001810 */
[----:B------:R-:W3:-:S15]  /*29e60*/  LDL.LU.64 R16, [R1+0x3068] ;  /* 0x0030680001107983 */ /* 0x000ede0000300a00 */
[----:B------:R-:W-:-:S05]  /*29e70*/  NOP ;  /* 0x0000000000007918 */ /* 0x000fca0000000000 */
[----:B------:R0:W-:Y:S04]  /*29e80*/  STL.64 [R1+0xd90], R24 ;  /* 0x000d901801007387 */ /* 0x0001e80000100a00 */
[----:B------:R-:W-:Y:S04]  /*29e90*/  STL.64 [R1+0xd98], R26 ;  /* 0x000d981a01007387 */ /* 0x000fe80000100a00 */
[----:B0-----:R-:W2:Y:S01]  /*29ea0*/  LDL.LU.64 R24, [R1+0xa0] ;  /* 0x0000a00001187983 */ /* 0x001ea20000300a00 */
[----:B---3--:R-:W-:Y:S03]  /*29eb0*/  HMMA.16816.F32 R16, R20, R16, R12 ;  /* 0x000000101410723c */ /* 0x008fe6000000180c */
[----:B--2---:R-:W-:Y:S04]  /*29ec0*/  STL.64 [R1+0x2fc0], R24 ;  /* 0x002fc01801007387 */ /* 0x004fe80000100a00 */
[----:B------:R-:W2:Y:S04]  /*29ed0*/  LDL.LU.64 R14, [R1+0x3060] ;  /* 0x00306000010e7983 */ /* 0x000ea80000300a00 */
[----:B------:R-:W2:-:S12]  /*29ee0*/  LDL.LU.64 R12, [R1+0x3058] ;  /* 0x00305800010c7983 */ /* 0x000e980000300a00 */
        /* <DEDUP_REMOVED lines=31> */
[----:B------:R0:W-:Y:S04]  /*2a0e0*/  STL.64 [R1+0xd48], R18 ;  /* 0x000d481201007387 */ /* 0x0001e80000100a00 */
[----:B0-----:R-:W3:Y:S04]  /*2a0f0*/  LDL.LU.64 R18, [R1+0x2ff0] ;  /* 0x002ff00001127983 */ /* 0x001ee80000300a00 */
[----:B------:R-:W3:Y:S01]  /*2a100*/  LDL.LU.64 R16, [R1+0x2fe8] ;  /* 0x002fe80001107983 */ /* 0x000ee20000300a00 */
[----:B--2---:R-:W-:Y:S03]  /*2a110*/  HMMA.16816.F32 R24, R20, R24, R12 ;  /* 0x000000181418723c */ /* 0x004fe6000000180c */
[----:B------:R-:W2:Y:S04]  /*2a120*/  LDL.LU.64 R14, [R1+0x2fe0] ;  /* 0x002fe000010e7983 */ /* 0x000ea80000300a00 */
[----:B------:R-:W4:-:S15]  /*2a130*/  LDL.LU.64 R12, [R1+0x2fd8] ;  /* 0x002fd800010c7983 */ /* 0x000f1e0000300a00 */
[----:B------:R-:W-:-:S01]  /*2a140*/  NOP ;  /* 0x0000000000007918 */ /* 0x000fc20000000000 */
[----:B------:R0:W-:Y:S04]  /*2a150*/  STL.64 [R1+0xd30], R24 ;  /* 0x000d301801007387 */ /* 0x0001e80000100a00 */
[----:B------:R1:W-:Y:S04]  /*2a160*/  STL.64 [R1+0xd38], R26 ;  /* 0x000d381a01007387 */ /* 0x0003e80000100a00 */
[----:B0-----:R-:W3:Y:S04]  /*2a170*/  LDL.LU.64 R24, [R1+0x1000] ;  /* 0x0010000001187983 */ /* 0x001ee80000300a00 */
[----:B-1----:R-:W3:Y:S01]  /*2a180*/  LDL.LU.64 R26, [R1+0x1008] ;  /* 0x00100800011a7983 */ /* 0x002ee20000300a00 */
[----:B----4-:R-:W-:-:S15]  /*2a190*/  HMMA.16816.F32 R8, R20, R12, R8 ;  /* 0x0000000c1408723c */ /* 0x010fde0000001808 */
[----:B------:R-:W-:-:S08]  /*2a1a0*/  NOP ;  /* 0x0000000000007918 */ /* 0x000fd00000000000 */
[----:B------:R0:W-:Y:S04]  /*2a1b0*/  STL.64 [R1+0xd20], R8 ;  /* 0x000d200801007387 */ /* 0x0001e80000100a00 */
[----:B------:R-:W-:Y:S04]  /*2a1c0*/  STL.64 [R1+0xd28], R10 ;  /* 0x000d280a01007387 */ /* 0x000fe80000100a00 */
[----:B0-----:R-:W4:Y:S04]  /*2a1d0*/  LDL.LU.64 R8, [R1+0x2fd0] ;  /* 0x002fd00001087983 */ /* 0x001f280000300a00 */
[----:B--2---:R-:W-:Y:S04]  /*2a1e0*/  STL.64 [R1+0x2f40], R14 ;  /* 0x002f400e01007387 */ /* 0x004fe80000100a00 */
[----:B------:R0:W-:Y:S04]  /*2a1f0*/  STL.64 [R1+0x2f38], R12 ;  /* 0x002f380c01007387 */ /* 0x0001e80000100a00 */
[----:B0-----:R-:W2:Y:S04]  /*2a200*/  LDL.LU.64 R12, [R1+0x6c0] ;  /* 0x0006c000010c7983 */ /* 0x001ea80000300a00 */
[----:B------:R-:W2:Y:S01]  /*2a210*/  LDL.LU.64 R14, [R1+0x6c8] ;  /* 0x0006c800010e7983 */ /* 0x000ea20000300a00 */
[----:B----4-:R-:W-:-:S15]  /*2a220*/  HMMA.16816.F32 R4, R20, R8, R4 ;  /* 0x000000081404723c */ /* 0x010fde0000001804 */
[----:B------:R-:W-:-:S08]  /*2a230*/  NOP ;  /* 0x0000000000007918 */ /* 0x000fd00000000000 */
[----:B------:R0:W-:Y:S04]  /*2a240*/  STL.64 [R1+0xd10], R4 ;  /* 0x000d100401007387 */ /* 0x0001e80000100a00 */
[----:B------:R-:W-:Y:S04]  /*2a250*/  STL.64 [R1+0xd18], R6 ;  /* 0x000d180601007387 */ /* 0x000fe80000100a00 */
[----:B0-----:R-:W2:Y:S04]  /*2a260*/  LDL.LU.64 R4, [R1+0x2fc8] ;  /* 0x002fc80001047983 */ /* 0x001ea80000300a00 */
[----:B------:R-:W-:Y:S04]  /*2a270*/  STL [R1+0x2f0c], R8 ;  /* 0x002f0c0801007387 */ /* 0x000fe80000100800 */
[----:B------:R0:W-:Y:S04]  /*2a280*/  STL [R1+0x2f08], R9 ;  /* 0x002f080901007387 */ /* 0x0001e80000100800 */
[----:B0-----:R-:W3:Y:S01]  /*2a290*/  LDL.LU.64 R8, [R1+0xc0] ;  /* 0x0000c00001087983 */ /* 0x001ee20000300a00 */
[----:B--2---:R-:W-:Y:S03]  /*2a2a0*/  HMMA.16816.F32 R20, R20, R4, R12 ;  /* 0x000000041414723c */ /* 0x004fe6000000180c */
[----:B------:R-:W2:Y:S04]  /*2a2b0*/  LDL.LU.64 R12, [R1+0x400] ;  /* 0x00040000010c7983 */ /* 0x000ea80000300a00 */
[----:B------:R-:W2:Y:S01]  /*2a2c0*/  LDL.LU.64 R14, [R1+0x408] ;  /* 0x00040800010e7983 */ /* 0x000ea20000300a00 */
[----:B---3--:R-:W-:-:S15]  /*2a2d0*/  HMMA.16816.F32 R24, R16, R8, R24 ;  /* 0x000000081018723c */ /* 0x008fde0000001818 */
[----:B------:R-:W-:Y:S04]  /*2a2e0*/  STL.64 [R1+0x6c0], R20 ;  /* 0x0006c01401007387 */ /* 0x000fe80000100a00 */
[----:B------:R-:W-:Y:S04]  /*2a2f0*/  STL.64 [R1+0x6c8], R22 ;  /* 0x0006c81601007387 */ /* 0x000fe80000100a00 */
[----:B------:R-:W-:Y:S04]  /*2a300*/  STL [R1+0x2f14], R4 ;  /* 0x002f140401007387 */ /* 0x000fe80000100800 */
[----:B------:R0:W-:Y:S04]  /*2a310*/  STL [R1+0x2f10], R5 ;  /* 0x002f100501007387 */ /* 0x0001e80000100800 */
[----:B0-----:R-:W3:Y:S04]  /*2a320*/  LDL.LU.64 R4, [R1+0x410] ;  /* 0x0004100001047983 */ /* 0x001ee80000300a00 */
[----:B------:R-:W3:Y:S04]  /*2a330*/  LDL.LU.64 R6, [R1+0x418] ;  /* 0x0004180001067983 */ /* 0x000ee80000300a00 */
[----:B------:R0:W-:Y:S04]  /*2a340*/  STL.64 [R1+0x1000], R24 ;  /* 0x0010001801007387 */ /* 0x0001e80000100a00 */
[----:B------:R-:W-:Y:S01]  /*2a350*/  STL.64 [R1+0x1008], R26 ;  /* 0x0010081a01007387 */ /* 0x000fe20000100a00 */
[----:B------:R-:W-:-:S02]  /*2a360*/  IMAD.MOV.U32 R23, RZ, RZ, R8 ;  /* 0x000000ffff177224 */ /* 0x000fc400078e0008 */
[----:B------:R-:W-:Y:S01]  /*2a370*/  IMAD.MOV.U32 R22, RZ, RZ, R9 ;  /* 0x000000ffff167224 */ /* 0x000fe200078e0009 */
[----:B0-----:R-:W2:Y:S04]  /*2a380*/  LDL.LU.64 R24, [R1+0x2fc0] ;  /* 0x002fc00001187983 */ /* 0x001ea80000300a00 */
[----:B------:R-:W4:Y:S04]  /*2a390*/  LDL.LU.64 R8, [R1+0x70] ;  /* 0x0000700001087983 */ /* 0x000f280000300a00 */
[----:B----4-:R0:W-:Y:S04]  /*2a3a0*/  STL.64 [R1+0x2fa0], R8 ;  /* 0x002fa00801007387 */ /* 0x0101e80000100a00 */
[----:B0-----:R-:W3:Y:S01]  /*2a3b0*/  LDL.LU.64 R8, [R1+0xb0] ;  /* 0x0000b00001087983 */ /* 0x001ee20000300a00 */
[----:B------:R-:W-:-:S02]  /*2a3c0*/  IMAD.MOV.U32 R20, RZ, RZ, R2 ;  /* 0x000000ffff147224 */ /* 0x000fc400078e0002 */
[----:B------:R-:W-:Y:S01]  /*2a3d0*/  IMAD.MOV.U32 R21, RZ, RZ, R0 ;  /* 0x000000ffff157224 */ /* 0x000fe200078e0000 */
[----:B------:R-:W-:Y:S04]  /*2a3e0*/  STL [R1+0x2f1c], R22 ;  /* 0x002f1c1601007387 */ /* 0x000fe80000100800 */
[----:B------:R-:W-:Y:S04]  /*2a3f0*/  STL [R1+0x2f18], R23 ;  /* 0x002f181701007387 */ /* 0x000fe80000100800 */
[----:B------:R0:W-:Y:S04]  /*2a400*/  STL.64 [R1+0x2fa8], R20 ;  /* 0x002fa81401007387 */ /* 0x0001e80000100a00 */
[----:B0-----:R-:W4:Y:S01]  /*2a410*/  LDL.LU.64 R20, [R1+0x90] ;  /* 0x0000900001147983 */ /* 0x001f220000300a00 */
[----:B---3--:R-:W-:Y:S06]  /*2a420*/  HMMA.16816.F32 R4, R16, R8, R4 ;  /* 0x000000081004723c */ /* 0x008fec0000001804 */
[----:B------:R-:W-:-:S15]  /*2a430*/  IMAD.MOV.U32 R29, RZ, RZ, R9 ;  /* 0x000000ffff1d7224 */ /* 0x000fde00078e0009 */
[----:B------:R-:W-:-:S02]  /*2a440*/  NOP ;  /* 0x0000000000007918 */ /* 0x000fc40000000000 */
[----:B------:R-:W-:Y:S04]  /*2a450*/  STL.64 [R1+0x410], R4 ;  /* 0x0004100401007387 */ /* 0x000fe80000100a00 */
[----:B------:R0:W-:Y:S02]  /*2a460*/  STL.64 [R1+0x418], R6 ;  /* 0x0004180601007387 */ /* 0x0001e40000100a00 */
[----:B0-----:R-:W-:Y:S02]  /*2a470*/  IMAD.MOV.U32 R7, RZ, RZ, R8 ;  /* 0x000000ffff077224 */ /* 0x001fe400078e0008 */
[----:B--2---:R-:W-:Y:S03]  /*2a480*/  HMMA.16816.F32 R8, R16, R24, R12 ;  /* 0x000000181008723c */ /* 0x004fe6000000180c */
[----:B------:R-:W-:-:S15]  /*2a490*/  STL [R1+0x2f20], R7 ;  /* 0x002f200701007387 */ /* 0x000fde0000100800 */
[----:B------:R-:W-:-:S05]  /*2a4a0*/  NOP ;  /* 0x0000000000007918 */ /* 0x000fca0000000000 */
[----:B------:R0:W-:Y:S04]  /*2a4b0*/  STL.64 [R1+0x400], R8 ;  /* 0x0004000801007387 */ /* 0x0001e80000100a00 */
[----:B------:R1:W-:Y:S04]  /*2a4c0*/  STL.64 [R1+0x408], R10 ;  /* 0x0004080a01007387 */ /* 0x0003e80000100a00 */
[----:B0-----:R-:W2:Y:S04]  /*2a4d0*/  LDL.LU.64 R8, [R1+0x3e0] ;  /* 0x0003e00001087983 */ /* 0x001ea80000300a00 */
[----:B-1----:R-:W3:Y:S01]  /*2a4e0*/  LDL.LU.64 R10, [R1+0x3e8] ;  /* 0x0003e800010a7983 */ /* 0x002ee20000300a00 */
[----:B------:R-:W-:-:S02]  /*2a4f0*/  IMAD.MOV.U32 R6, RZ, RZ, R25 ;  /* 0x000000ffff067224 */ /* 0x000fc400078e0019 */
[----:B------:R-:W-:Y:S01]  /*2a500*/  IMAD.MOV.U32 R28, RZ, RZ, R24 ;  /* 0x000000ffff1c7224 */ /* 0x000fe200078e0018 */
[----:B---3--:R-:W-:Y:S04]  /*2a510*/  STL.64 [R1+0x2fb8], R10 ;  /* 0x002fb80a01007387 */ /* 0x008fe80000100a00 */
[----:B--2---:R0:W-:Y:S04]  /*2a520*/  STL.64 [R1+0x2fb0], R8 ;  /* 0x002fb00801007387 */ /* 0x0041e80000100a00 */
[----:B0-----:R-:W4:Y:S04]  /*2a530*/  LDL.LU.64 R8, [R1+0x3f0] ;  /* 0x0003f00001087983 */ /* 0x001f280000300a00 */
[----:B------:R-:W4:Y:S04]  /*2a540*/  LDL.LU.64 R10, [R1+0x3f8] ;  /* 0x0003f800010a7983 */ /* 0x000f280000300a00 */
[----:B------:R-:W2:Y:S04]  /*2a550*/  LDL.LU.64 R24, [R1+0x3c0] ;  /* 0x0003c00001187983 */ /* 0x000ea80000300a00 */
[----:B------:R-:W2:Y:S04]  /*2a560*/  LDL.LU.64 R26, [R1+0x3c8] ;  /* 0x0003c800011a7983 */ /* 0x000ea80000300a00 */
[----:B------:R-:W-:Y:S04]  /*2a570*/  STL [R1+0x2f70], R6 ;  /* 0x002f700601007387 */ /* 0x000fe80000100800 */
[----:B------:R-:W3:Y:S04]  /*2a580*/  LDL.LU.64 R4, [R1+0x50] ;  /* 0x0000500001047983 */ /* 0x000ee80000300a00 */
[----:B---3--:R0:W-:Y:S04]  /*2a590*/  STL.64 [R1+0x2f98], R4 ;  /* 0x002f980401007387 */ /* 0x0081e80000100a00 */
[----:B0-----:R-:W2:Y:S04]  /*2a5a0*/  LDL.LU.64 R4, [R1+0x60] ;  /* 0x0000600001047983 */ /* 0x001ea80000300a00 */
[----:B------:R-:W3:Y:S04]  /*2a5b0*/  LDL.LU.64 R12, [R1] ;  /* 0x00000000010c7983 */ /* 0x000ee80000300a00 */
[----:B---3--:R0:W-:Y:S04]  /*2a5c0*/  STL.64 [R1+0x2f58], R12 ;  /* 0x002f580c01007387 */ /* 0x0081e80000100a00 */
[----:B0-----:R-:W3:Y:S04]  /*2a5d0*/  LDL.LU.64 R12, [R1+0x10] ;  /* 0x00001000010c7983 */ /* 0x001ee80000300a00 */
[----:B---3--:R0:W-:Y:S04]  /*2a5e0*/  STL.64 [R1+0x2f68], R12 ;  /* 0x002f680c01007387 */ /* 0x0081e80000100a00 */
[----:B0-----:R-:W3:Y:S01]  /*2a5f0*/  LDL.LU.64 R12, [R1+0x20] ;  /* 0x00002000010c7983 */ /* 0x001ee20000300a00 */
[----:B----4-:R-:W-:Y:S03]  /*2a600*/  HMMA.16816.F32 R8, R16, R20, R8 ;  /* 0x000000141008723c */ /* 0x010fe60000001808 */
[----:B---3--:R0:W-:Y:S04]  /*2a610*/  STL.64 [R1+0x2f78], R12 ;  /* 0x002f780c01007387 */ /* 0x0081e80000100a00 */
[----:B0-----:R-:W3:Y:S01]  /*2a620*/  LDL.LU.64 R12, [R1+0x30] ;  /* 0x00003000010c7983 */ /* 0x001ee20000300a00 */
[----:B------:R-:W-:-:S02]  /*2a630*/  IMAD.MOV.U32 R2, RZ, RZ, R20 ;  /* 0x000000ffff027224 */ /* 0x000fc400078e0014 */
[----:B------:R-:W-:Y:S01]  /*2a640*/  IMAD.MOV.U32 R3, RZ, RZ, R21 ;  /* 0x000000ffff037224 */ /* 0x000fe200078e0015 */
[----:B---3--:R0:W-:Y:S04]  /*2a650*/  STL.64 [R1+0x2f90], R12 ;  /* 0x002f900c01007387 */ /* 0x0081e80000100a00 */
[----:B0-----:R-:W3:Y:S04]  /*2a660*/  LDL.LU.64 R12, [R1+0x3b0] ;  /* 0x0003b000010c7983 */ /* 0x001ee80000300a00 */
[----:B------:R-:W3:Y:S04]  /*2a670*/  LDL.LU.64 R14, [R1+0x3b8] ;  /* 0x0003b800010e7983 */ /* 0x000ee80000300a00 */
[----:B------:R-:W-:Y:S04]  /*2a680*/  STL.64 [R1+0x3f0], R8 ;  /* 0x0003f00801007387 */ /* 0x000fe80000100a00 */
[----:B------:R0:W-:Y:S04]  /*2a690*/  STL.64 [R1+0x3f8], R10 ;  /* 0x0003f80a01007387 */ /* 0x0001e80000100a00 */
[----:B0-----:R-:W4:Y:S04]  /*2a6a0*/  LDL.LU.64 R10, [R1+0x2fb8] ;  /* 0x002fb800010a7983 */ /* 0x001f280000300a00 */
[----:B------:R-:W4:Y:S04]  /*2a6b0*/  LDL.LU.64 R8, [R1+0x2fb0] ;  /* 0x002fb00001087983 */ /* 0x000f280000300a00 */
[----:B------:R-:W4:Y:S02]  /*2a6c0*/  LDL.LU.64 R20, [R1+0x2fa8] ;  /* 0x002fa80001147983 */ /* 0x000f240000300a00 */
[----:B----4-:R-:W-:-:S15]  /*2a6d0*/  HMMA.16816.F32 R8, R16, R20, R8 ;  /* 0x000000141008723c */ /* 0x010fde0000001808 */
[----:B------:R-:W-:-:S08]  /*2a6e0*/  NOP ;  /* 0x0000000000007918 */ /* 0x000fd00000000000 */
[----:B------:R0:W-:Y:S04]  /*2a6f0*/  STL.64 [R1+0x3e0], R8 ;  /* 0x0003e00801007387 */ /* 0x0001e80000100a00 */
[----:B------:R-:W-:Y:S04]  /*2a700*/  STL.64 [R1+0x3e8], R10 ;  /* 0x0003e80a01007387 */ /* 0x000fe80000100a00 */
[----:B0-----:R-:W4:Y:S04]  /*2a710*/  LDL.LU.64 R8, [R1+0x2fa0] ;  /* 0x002fa00001087983 */ /* 0x001f280000300a00 */
[----:B------:R0:W-:Y:S04]  /*2a720*/  STL.64 [R1+0x2e78], R20 ;  /* 0x002e781401007387 */ /* 0x0001e80000100a00 */
[----:B0-----:R-:W4:Y:S04]  /*2a730*/  LDL.LU.64 R20, [R1+0x3d0] ;  /* 0x0003d00001147983 */ /* 0x001f280000300a00 */
[----:B------:R-:W4:Y:S01]  /*2a740*/  LDL.LU.64 R22, [R1+0x3d8] ;  /* 0x0003d80001167983 */ /* 0x000f220000300a00 */
[C---:B--2---:R-:W-:Y:S06]  /*2a750*/  HMMA.16816.F32 R24, R16.reuse, R4, R24 ;  /* 0x000000041018723c */ /* 0x044fec0000001818 */
[----:B------:R-:W-:Y:S01]  /*2a760*/  IMAD.MOV.U32 R0, RZ, RZ, R5 ;  /* 0x000000ffff007224 */ /* 0x000fe200078e0005 */
[----:B----4-:R-:W-:-:S15]  /*2a770*/  HMMA.16816.F32 R20, R16, R8, R20 ;  /* 0x000000081014723c */ /* 0x010fde0000001814 */
[----:B------:R-:W-:-:S08]  /*2a780*/  NOP ;  /* 0x0000000000007918 */ /* 0x000fd00000000000 */
[----:B------:R0:W-:Y:S04]  /*2a790*/  STL.64 [R1+0x3d0], R20 ;  /* 0x0003d01401007387 */ /* 0x0001e80000100a00 */
[----:B------:R-:W-:Y:S01]  /*2a7a0*/  STL.64 [R1+0x3d8], R22 ;  /* 0x0003d81601007387 */ /* 0x000fe20000100a00 */
[----:B0-----:R-:W-:Y:S02]  /*2a7b0*/  IMAD.MOV.U32 R21, RZ, RZ, R8 ;  /* 0x000000ffff157224 */ /* 0x001fe400078e0008 */
[----:B------:R-:W-:Y:S02]  /*2a7c0*/  IMAD.MOV.U32 R20, RZ, RZ, R9 ;  /* 0x000000ffff147224 */ /* 0x000fe400078e0009 */
[----:B------:R-:W2:Y:S04]  /*2a7d0*/  LDL.LU.64 R8, [R1+0x3a0] ;  /* 0x0003a00001087983 */ /* 0x000ea80000300a00 */
[----:B------:R-:W2:Y:S04]  /*2a7e0*/  LDL.LU.64 R10, [R1+0x3a8] ;  /* 0x0003a800010a7983 */ /* 0x000ea80000300a00 */
[----:B------:R0:W-:Y:S04]  /*2a7f0*/  STL.64 [R1+0x2f60], R20 ;  /* 0x002f601401007387 */ /* 0x0001e80000100a00 */
[----:B0-----:R-:W2:Y:S04]  /*2a800*/  LDL.LU.64 R20, [R1+0x40] ;  /* 0x0000400001147983 */ /* 0x001ea80000300a00 */
[----:B------:R-:W-:Y:S04]  /*2a810*/  STL.64 [R1+0x3c0], R24 ;  /* 0x0003c01801007387 */ /* 0x000fe80000100a00 */
[----:B------:R0:W-:Y:S02]  /*2a820*/  STL.64 [R1+0x3c8], R26 ;  /* 0x0003c81a01007387 */ /* 0x0001e40000100a00 */
[----:B0-----:R-:W-:-:S02]  /*2a830*/  IMAD.MOV.U32 R27, RZ, RZ, R4 ;  /* 0x000000ffff1b7224 */ /* 0x001fc400078e0004 */
[----:B------:R-:W3:Y:S02]  /*2a840*/  LDL.LU.64 R4, [R1+0x2f98] ;  /* 0x002f980001047983 */ /* 0x000ee40000300a00 */
[----:B---3--:R-:W-:Y:S06]  /*2a850*/  HMMA.16816.F32 R12, R16, R4, R12 ;  /* 0x00000004100c723c */ /* 0x008fec000000180c */
[----:B------:R-:W-:Y:S02]  /*2a860*/  IMAD.MOV.U32 R26, RZ, RZ, R5 ;  /* 0x000000ffff1a7224 */ /* 0x000fe400078e0005 */
[----:B------:R-:W-:-:S15]  /*2a870*/  IMAD.MOV.U32 R25, RZ, RZ, R4 ;  /* 0x000000ffff197224 */ /* 0x000fde00078e0004 */
[----:B------:R0:W-:Y:S04]  /*2a880*/  STL.64 [R1+0x3b0], R12 ;  /* 0x0003b00c01007387 */ /* 0x0001e80000100a00 */
[----:B------:R-:W-:Y:S04]  /*2a890*/  STL.64 [R1+0x3b8], R14 ;  /* 0x0003b80e01007387 */ /* 0x000fe80000100a00 */
[----:B0-----:R-:W3:Y:S04]  /*2a8a0*/  LDL.LU.64 R12, [R1+0x2f90] ;  /* 0x002f9000010c7983 */ /* 0x001ee80000300a00 */
[----:B------:R-:W-:Y:S04]  /*2a8b0*/  STL.64 [R1+0x2f88], R26 ;  /* 0x002f881a01007387 */ /* 0x000fe80000100a00 */
[----:B------:R0:W-:Y:S04]  /*2a8c0*/  STL [R1+0x2f80], R25 ;  /* 0x002f801901007387 */ /* 0x0001e80000100800 */
[----:B0-----:R-:W3:Y:S04]  /*2a8d0*/  LDL.LU.64 R24, [R1+0x390] ;  /* 0x0003900001187983 */ /* 0x001ee80000300a00 */
[----:B------:R-:W3:Y:S01]  /*2a8e0*/  LDL.LU.64 R26, [R1+0x398] ;  /* 0x00039800011a7983 */ /* 0x000ee20000300a00 */
[----:B--2---:R-:W-:Y:S03]  /*2a8f0*/  HMMA.16816.F32 R8, R16, R20, R8 ;  /* 0x000000141008723c */ /* 0x004fe60000001808 */
[----:B------:R-:W2:Y:S04]  /*2a900*/  LDL.LU.64 R4, [R1+0x380] ;  /* 0x0003800001047983 */ /* 0x000ea80000300a00 */
[----:B------:R-:W2:-:S15]  /*2a910*/  LDL.LU.64 R6, [R1+0x388] ;  /* 0x0003880001067983 */ /* 0x000e9e0000300a00 */
[----:B------:R-:W-:-:S01]  /*2a920*/  NOP ;  /* 0x0000000000007918 */ /* 0x000fc20000000000 */
[----:B------:R-:W-:Y:S04]  /*2a930*/  STL.64 [R1+0x3a0], R8 ;  /* 0x0003a00801007387 */ /* 0x000fe80000100a00 */
[----:B------:R0:W-:Y:S02]  /*2a940*/  STL.64 [R1+0x3a8], R10 ;  /* 0x0003a80a01007387 */ /* 0x0001e40000100a00 */
[----:B0-----:R-:W-:Y:S02]  /*2a950*/  IMAD.MOV.U32 R10, RZ, RZ, R20 ;  /* 0x000000ffff0a7224 */ /* 0x001fe400078e0014 */
[----:B------:R-:W-:Y:S02]  /*2a960*/  IMAD.MOV.U32 R11, RZ, RZ, R21 ;  /* 0x000000ffff0b7224 */ /* 0x000fe400078e0015 */
[----:B------:R-:W4:Y:S04]  /*2a970*/  LDL.LU.64 R20, [R1+0x370] ;  /* 0x0003700001147983 */ /* 0x000f280000300a00 */
[----:B------:R-:W4:Y:S01]  /*2a980*/  LDL.LU.64 R22, [R1+0x378] ;  /* 0x0003780001167983 */ /* 0x000f220000300a00 */
[----:B---3--:R-:W-:-:S15]  /*2a990*/  HMMA.16816.F32 R24, R16, R12, R24 ;  /* 0x0000000c1018723c */ /* 0x008fde0000001818 */
[----:B------:R-:W-:-:S08]  /*2a9a0*/  NOP ;  /* 0x0000000000007918 */ /* 0x000fd00000000000 */
[----:B------:R-:W-:Y:S04]  /*2a9b0*/  STL.64 [R1+0x390], R24 ;  /* 0x0003901801007387 */ /* 0x000fe80000100a00 */
[----:B------:R0:W-:Y:S04]  /*2a9c0*/  STL.64 [R1+0x398], R26 ;  /* 0x0003981a01007387 */ /* 0x0001e80000100a00 */
[----:B0-----:R-:W3:Y:S04]  /*2a9d0*/  LDL.LU.64 R26, [R1+0x2f88] ;  /* 0x002f8800011a7983 */ /* 0x001ee80000300a00 */
[----:B------:R-:W2:Y:S01]  /*2a9e0*/  LDL.LU R25, [R1+0x2f80] ;  /* 0x002f800001197983 */ /* 0x000ea20000300800 */
[----:B------:R-:W-:-:S02]  /*2a9f0*/  IMAD.MOV.U32 R9, RZ, RZ, R12 ;  /* 0x000000ffff097224 */ /* 0x000fc400078e000c */
[----:B------:R-:W-:Y:S02]  /*2aa00*/  IMAD.MOV.U32 R24, RZ, RZ, R13 ;  /* 0x000000ffff187224 */ /* 0x000fe400078e000d */
[----:B------:R-:W4:Y:S04]  /*2aa10*/  LDL.LU.64 R12, [R1+0x2f78] ;  /* 0x002f7800010c7983 */ /* 0x000f280000300a00 */
[----:B---3--:R-:W-:Y:S04]  /*2aa20*/  STL.64 [R1+0x2f30], R26 ;  /* 0x002f301a01007387 */ /* 0x008fe80000100a00 */
[----:B--2---:R0:W-:Y:S04]  /*2aa30*/  STL.64 [R1+0x2f28], R24 ;  /* 0x002f281801007387 */ /* 0x0041e80000100a00 */
[----:B0-----:R-:W2:Y:S04]  /*2aa40*/  LDL.LU.64 R24, [R1+0x350] ;  /* 0x0003500001187983 */ /* 0x001ea80000300a00 */
[----:B------:R-:W3:Y:S01]  /*2aa50*/  LDL.LU.64 R26, [R1+0x358] ;  /* 0x00035800011a7983 */ /* 0x000ee20000300a00 */
[----:B----4-:R-:W-:Y:S06]  /*2aa60*/  HMMA.16816.F32 R4, R16, R12, R4 ;  /* 0x0000000c1004723c */ /* 0x010fec0000001804 */
[----:B------:R-:W-:Y:S01]  /*2aa70*/  IMAD.MOV.U32 R8, RZ, RZ, R13 ;  /* 0x000000ffff087224 */ /* 0x000fe200078e000d */
[----:B---3--:R-:W-:Y:S04]  /*2aa80*/  STL.64 [R1+0x2f50], R26 ;  /* 0x002f501a01007387 */ /* 0x008fe80000100a00 */
[----:B--2---:R0:W-:Y:S04]  /*2aa90*/  STL.64 [R1+0x2f48], R24 ;  /* 0x002f481801007387 */ /* 0x0041e80000100a00 */
[----:B0-----:R-:W2:Y:S04]  /*2aaa0*/  LDL.LU.64 R24, [R1+0x360] ;  /* 0x0003600001187983 */ /* 0x001ea80000300a00 */
[----:B------:R-:W2:Y:S04]  /*2aab0*/  LDL.LU.64 R26, [R1+0x368] ;  /* 0x00036800011a7983 */ /* 0x000ea80000300a00 */
[----:B------:R0:W-:Y:S04]  /*2aac0*/  STL.64 [R1+0x380], R4 ;  /* 0x0003800401007387 */ /* 0x0001e80000100a00 */
[----:B------:R1:W-:Y:S01]  /*2aad0*/  STL.64 [R1+0x388], R6 ;  /* 0x0003880601007387 */ /* 0x0003e20000100a00 */
[----:B0-----:R-:W-:-:S03]  /*2aae0*/  IMAD.MOV.U32 R5, RZ, RZ, R12 ;  /* 0x000000ffff057224 */ /* 0x001fc600078e000c */
[----:B-1----:R-:W3:Y:S04]  /*2aaf0*/  LDL.LU R6, [R1+0x2f70] ;  /* 0x002f700001067983 */ /* 0x002ee80000300800 */
[----:B------:R-:W4:Y:S02]  /*2ab00*/  LDL.LU.64 R12, [R1+0x2f68] ;  /* 0x002f6800010c7983 */ /* 0x000f240000300a00 */
[----:B----4-:R-:W-:Y:S06]  /*2ab10*/  HMMA.16816.F32 R20, R16, R12, R20 ;  /* 0x0000000c1014723c */ /* 0x010fec0000001814 */
[----:B------:R-:W-:-:S15]  /*2ab20*/  IMAD.MOV.U32 R4, RZ, RZ, R13 ;  /* 0x000000ffff047224 */ /* 0x000fde00078e000d */
[----:B------:R-:W-:-:S02]  /*2ab30*/  NOP ;  /* 0x0000000000007918 */ /* 0x000fc40000000000 */
[----:B------:R0:W-:Y:S04]  /*2ab40*/  STL.64 [R1+0x370], R20 ;  /* 0x0003701401007387 */ /* 0x0001e80000100a00 */
[----:B------:R1:W-:Y:S04]  /*2ab50*/  STL.64 [R1+0x378], R22 ;  /* 0x0003781601007387 */ /* 0x0003e80000100a00 */
[----:B0-----:R-:W4:Y:S01]  /*2ab60*/  LDL.LU.64 R20, [R1+0x2f60] ;  /* 0x002f600001147983 */ /* 0x001f220000300a00 */
[----:B-1----:R-:W-:-:S03]  /*2ab70*/  IMAD.MOV.U32 R23, RZ, RZ, R12 ;  /* 0x000000ffff177224 */ /* 0x002fc600078e000c */
[----:B------:R-:W2:Y:S02]  /*2ab80*/  LDL.LU.64 R12, [R1+0x2f58] ;  /* 0x002f5800010c7983 */ /* 0x000ea40000300a00 */
[----:B--2---:R-:W-:Y:S06]  /*2ab90*/  HMMA.16816.F32 R24, R16, R12, R24 ;  /* 0x0000000c1018723c */ /* 0x004fec0000001818 */
[----:B------:R-:W-:Y:S02]  /*2aba0*/  IMAD.MOV.U32 R7, RZ, RZ, R12 ;  /* 0x000000ffff077224 */ /* 0x000fe400078e000c */
[----:B------:R-:W-:-:S15]  /*2abb0*/  IMAD.MOV.U32 R22, RZ, RZ, R13 ;  /* 0x000000ffff167224 */ /* 0x000fde00078e000d */
[----:B------:R-:W-:Y:S04]  /*2abc0*/  STL.64 [R1+0x360], R24 ;  /* 0x0003601801007387 */ /* 0x000fe80000100a00 */
[----:B------:R0:W-:Y:S04]  /*2abd0*/  STL.64 [R1+0x368], R26 ;  /* 0x0003681a01007387 */ /* 0x0001e80000100a00 */
[----:B0-----:R-:W2:Y:S04]  /*2abe0*/  LDL.LU.64 R26, [R1+0x2f50] ;  /* 0x002f5000011a7983 */ /* 0x001ea80000300a00 */
[----:B------:R-:W2:Y:S04]  /*2abf0*/  LDL.LU.64 R24, [R1+0x2f48] ;  /* 0x002f480001187983 */ /* 0x000ea80000300a00 */
[----:B------:R-:W3:Y:S04]  /*2ac00*/  LDL.LU.64 R14, [R1+0x2f40] ;  /* 0x002f4000010e7983 */ /* 0x000ee80000300a00 */
[----:B------:R-:W2:Y:S02]  /*2ac10*/  LDL.LU.64 R12, [R1+0x2f38] ;  /* 0x002f3800010c7983 */ /* 0x000ea40000300a00 */
[----:B--2---:R-:W-:-:S15]  /*2ac20*/  HMMA.16816.F32 R24, R16, R12, R24 ;  /* 0x0000000c1018723c */ /* 0x004fde0000001818 */
[----:B------:R-:W-:-:S08]  /*2ac30*/  NOP ;  /* 0x0000000000007918 */ /* 0x000fd00000000000 */
[----:B------:R-:W-:Y:S04]  /*2ac40*/  STL.64 [R1+0x350], R24 ;  /* 0x0003501801007387 */ /* 0x000fe80000100a00 */
[----:B------:R0:W-:Y:S04]  /*2ac50*/  STL.64 [R1+0x358], R26 ;  /* 0x0003581a01007387 */ /* 0x0001e80000100a00 */
[----:B0-----:R-:W2:Y:S04]  /*2ac60*/  LDL.LU.64 R26, [R1+0x2f30] ;  /* 0x002f3000011a7983 */ /* 0x001ea80000300a00 */
[----:B------:R-:W4:Y:S04]  /*2ac70*/  LDL.LU.64 R24, [R1+0x2f28] ;  /* 0x002f280001187983 */ /* 0x000f280000300a00 */
[----:B---3--:R-:W-:Y:S04]  /*2ac80*/  STL.64 [R1+0x2db0], R14 ;  /* 0x002db00e01007387 */ /* 0x008fe80000100a00 */
[----:B------:R0:W-:Y:S02]  /*2ac90*/  STL.64 [R1+0x2da8], R12 ;  /* 0x002da80c01007387 */ /* 0x0001e40000100a00 */
[----:B0-----:R-:W-:-:S02]  /*2aca0*/  IMAD.MOV.U32 R12, RZ, RZ, R7 ;  /* 0x000000ffff0c7224 */ /* 0x001fc400078e0007 */
[----:B------:R-:W-:Y:S01]  /*2acb0*/  IMAD.MOV.U32 R13, RZ, RZ, R22 ;  /* 0x000000ffff0d7224 */ /* 0x000fe200078e0016 */
[----:B------:R-:W3:Y:S04]  /*2acc0*/  LDL.LU R7, [R1+0x2f20] ;  /* 0x002f200001077983 */ /* 0x000ee80000300800 */
[----:B------:R-:W3:Y:S04]  /*2acd0*/  LDL.LU R22, [R1+0x2f1c] ;  /* 0x002f1c0001167983 */ /* 0x000ee80000300800 */
        /* <DEDUP_REMOVED lines=9> */
[----:B------:R-:W2:Y:S04]  /*2ad70*/  LDL.LU R8, [R1+0x2f0c] ;  /* 0x002f0c0001087983 */ /* 0x000ea80000300800 */
[----:B------:R0:W-:Y:S02]  /*2ad80*/  STL.64 [R1+0x2df8], R12 ;  /* 0x002df80c01007387 */ /* 0x0001e40000100a00 */
[----:B0-----:R-:W-:-:S02]  /*2ad90*/  IMAD.MOV.U32 R12, RZ, RZ, R9 ;  /* 0x000000ffff0c7224 */ /* 0x001fc400078e0009 */
[----:B------:R-:W2:Y:S01]  /*2ada0*/  LDL.LU R9, [R1+0x2f08] ;  /* 0x002f080001097983 */ /* 0x000ea20000300800 */
[----:B----4-:R-:W-:-:S03]  /*2adb0*/  IMAD.MOV.U32 R13, RZ, RZ, R24 ;  /* 0x000000ffff0d7224 */ /* 0x010fc600078e0018 */
[----:B------:R-:W4:Y:S04]  /*2adc0*/  LDL.LU R24, [R1+0x2f04] ;  /* 0x002f040001187983 */ /* 0x000f280000300800 */
[----:B------:R0:W-:Y:S02]  /*2add0*/  STL.64 [R1+0x2e10], R12 ;  /* 0x002e100c01007387 */ /* 0x0001e40000100a00 */
[----:B0-----:R-:W-:Y:S02]  /*2ade0*/  IMAD.MOV.U32 R12, RZ, RZ, R10 ;  /* 0x000000ffff0c7224 */ /* 0x001fe400078e000a */
[----:B------:R-:W-:Y:S01]  /*2adf0*/  IMAD.MOV.U32 R13, RZ, RZ, R11 ;  /* 0x000000ffff0d7224 */ /* 0x000fe200078e000b */
[----:B------:R-:W3:Y:S04]  /*2ae00*/  LDL.LU R10, [R1+0x2f00] ;  /* 0x002f0000010a7983 */ /* 0x000ee80000300800 */
[----:B------:R-:W3:Y:S04]  /*2ae10*/  LDL.LU R11, [R1+0x2efc] ;  /* 0x002efc00010b7983 */ /* 0x000ee80000300800 */
[----:B------:R0:W-:Y:S04]  /*2ae20*/  STL.64 [R1+0x2e28], R12 ;  /* 0x002e280c01007387 */ /* 0x0001e80000100a00 */
[----:B0-----:R-:W2:Y:S04]  /*2ae30*/  LDL.LU.64 R12, [R1+0x340] ;  /* 0x00034000010c7983 */ /* 0x001ea80000300a00 */
[----:B------:R-:W2:Y:S02]  /*2ae40*/  LDL.LU.64 R14, [R1+0x348] ;  /* 0x00034800010e7983 */ /* 0x000ea40000300a00 */
[----:B--2---:R-:W-:-:S15]  /*2ae50*/  HMMA.16816.F32 R12, R16, R8, R12 ;  /* 0x00000008100c723c */ /* 0x004fde000000180c */
[----:B------:R-:W-:-:S08]  /*2ae60*/  NOP ;  /* 0x0000000000007918 */ /* 0x000fd00000000000 */
[----:B------:R0:W-:Y:S04]  /*2ae70*/  STL.64 [R1+0x340], R12 ;  /* 0x0003400c01007387 */ /* 0x0001e80000100a00 */
[----:B------:R-:W-:Y:S01]  /*2ae80*/  STL.64 [R1+0x348], R14 ;  /* 0x0003480e01007387 */ /* 0x000fe20000100a00 */
[----:B0-----:R-:W-:Y:S02]  /*2ae90*/  IMAD.MOV.U32 R12, RZ, RZ, R25 ;  /* 0x000000ffff0c7224 */ /* 0x001fe400078e0019 */
[----:B------:R-:W-:Y:S01]  /*2aea0*/  IMAD.MOV.U32 R13, RZ, RZ, R26 ;  /* 0x000000ffff0d7224 */ /* 0x000fe200078e001a */
[----:B------:R-:W4:Y:S04]  /*2aeb0*/  LDL.LU R25, [R1+0x2ef8] ;  /* 0x002ef80001197983 */ /* 0x000f280000300800 */
[----:B------:R-:W4:Y:S04]  /*2aec0*/  LDL.LU R26, [R1+0x2ef4] ;  /* 0x002ef400011a7983 */ /* 0x000f280000300800 */
[----:B------:R0:W-:Y:S04]  /*2aed0*/  STL.64 [R1+0x2e40], R12 ;  /* 0x002e400c01007387 */ /* 0x0001e80000100a00 */
[----:B0-----:R-:W2:Y:S04]  /*2aee0*/  LDL.LU.64 R12, [R1+0x1f0] ;  /* 0x0001f000010c7983 */ /* 0x001ea80000300a00 */
[----:B------:R-:W2:Y:S04]  /*2aef0*/  LDL.LU.64 R14, [R1+0x1f8] ;  /* 0x0001f800010e7983 */ /* 0x000ea80000300a00 */
[----:B---3--:R-:W-:Y:S04]  /*2af00*/  STL.64 [R1+0x2dc0], R10 ;  /* 0x002dc00a01007387 */ /* 0x008fe80000100a00 */
[----:B------:R2:W-:Y:S02]  /*2af10*/  STL.64 [R1+0x2db8], R8 ;  /* 0x002db80801007387 */ /* 0x0005e40000100a00 */
[----:B--2---:R-:W-:Y:S07]  /*2af20*/  HMMA.16816.F32 R8, R16, R4, R12 ;  /* 0x000000041008723c */ /* 0x004fee000000180c */
[----:B------:R-:W-:-:S02]  /*2af30*/  IMAD.MOV.U32 R12, RZ, RZ, R27 ;  /* 0x000000ffff0c7224 */ /* 0x000fc400078e001b */
[----:B------:R-:W-:Y:S01]  /*2af40*/  IMAD.MOV.U32 R13, RZ, RZ, R0 ;  /* 0x000000ffff0d7224 */ /* 0x000fe200078e0000 */
[----:B------:R-:W4:-:S13]  /*2af50*/  LDL.LU R27, [R1+0x2ef0] ;  /* 0x002ef000011b7983 */ /* 0x000f1a0000300800 */
[----:B------:R-:W-:Y:S04]  /*2af60*/  STL.64 [R1+0x1f0], R8 ;  /* 0x0001f00801007387 */ /* 0x000fe80000100a00 */
[----:B------:R-:W-:Y:S04]  /*2af70*/  STL.64 [R1+0x1f8], R10 ;  /* 0x0001f80a01007387 */ /* 0x000fe80000100a00 */
[----:B------:R-:W2:Y:S04]  /*2af80*/  LDL.LU R0, [R1+0x2eec] ;  /* 0x002eec0001007983 */ /* 0x000ea80000300800 */
[----:B------:R0:W-:Y:S02]  /*2af90*/  STL.64 [R1+0x2e58], R12 ;  /* 0x002e580c01007387 */ /* 0x0001e40000100a00 */
[----:B0-----:R-:W-:-:S02]  /*2afa0*/  IMAD.MOV.U32 R12, RZ, RZ, R21 ;  /* 0x000000ffff0c7224 */ /* 0x001fc400078e0015 */
[----:B------:R-:W-:Y:S02]  /*2afb0*/  IMAD.MOV.U32 R13, RZ, RZ, R20 ;  /* 0x000000ffff0d7224 */ /* 0x000fe400078e0014 */
[----:B------:R-:W-:Y:S02]  /*2afc0*/  IMAD.MOV.U32 R20, RZ, RZ, R2 ;  /* 0x000000ffff147224 */ /* 0x000fe400078e0002 */
[----:B------:R-:W-:Y:S01]  /*2afd0*/  IMAD.MOV.U32 R21, RZ, RZ, R3 ;  /* 0x000000ffff157224 */ /* 0x000fe200078e0003 */
[----:B------:R-:W3:Y:S04]  /*2afe0*/  LDL.LU R2, [R1+0x2ee8] ;  /* 0x002ee80001027983 */ /* 0x000ee80000300800 */
[----:B------:R-:W2:Y:S04]  /*2aff0*/  LDL.LU R3, [R1+0x2ee4] ;  /* 0x002ee40001037983 */ /* 0x000ea80000300800 */
[----:B------:R0:W-:Y:S02]  /*2b000*/  STL.64 [R1+0x2e90], R20 ;  /* 0x002e901401007387 */ /* 0x0001e40000100a00 */
[----:B0-----:R-:W-:-:S02]  /*2b010*/  IMAD.MOV.U32 R20, RZ, RZ, R28 ;  /* 0x000000ffff147224 */ /* 0x001fc400078e001c */
[----:B------:R-:W-:Y:S01]  /*2b020*/  IMAD.MOV.U32 R21, RZ, RZ, R6 ;  /* 0x000000ffff157224 */ /* 0x000fe200078e0006 */
[----:B------:R-:W2:Y:S04]  /*2b030*/  LDL.LU R28, [R1+0x2ee0] ;  /* 0x002ee000011c7983 */ /* 0x000ea80000300800 */
[----:B------:R-:W4:Y:S04]  /*2b040*/  LDL.LU R6, [R1+0x2edc] ;  /* 0x002edc0001067983 */ /* 0x000f280000300800 */
[----:B------:R0:W-:Y:S02]  /*2b050*/  STL.64 [R1+0x2ea8], R20 ;  /* 0x002ea81401007387 */ /* 0x0001e40000100a00 */
[----:B0-----:R-:W-:-:S02]  /*2b060*/  IMAD.MOV.U32 R20, RZ, RZ, R7 ;  /* 0x000000ffff147224 */ /* 0x001fc400078e0007 */
[----:B------:R-:W-:Y:S01]  /*2b070*/  IMAD.MOV.U32 R21, RZ, RZ, R29 ;  /* 0x000000ffff157224 */ /* 0x000fe200078e001d */
[----:B------:R-:W4:Y:S04]  /*2b080*/  LDL.LU R7, [R1+0x2ed8] ;  /* 0x002ed80001077983 */ /* 0x000f280000300800 */
[----:B------:R-:W-:Y:S04]  /*2b090*/  STL.64 [R1+0x2ec0], R20 ;  /* 0x002ec01401007387 */ /* 0x000fe80000100a00 */
[----:B------:R0:W-:Y:S04]  /*2b0a0*/  STL.64 [R1+0x2e70], R12 ;  /* 0x002e700c01007387 */ /* 0x0001e80000100a00 */
[----:B0-----:R-:W3:Y:S04]  /*2b0b0*/  LDL.LU.64 R12, [R1+0x180] ;  /* 0x00018000010c7983 */ /* 0x001ee80000300a00 */
[----:B------:R-:W2:Y:S04]  /*2b0c0*/  LDL.LU.64 R14, [R1+0x188] ;  /* 0x00018800010e7983 */ /* 0x000ea80000300a00 */
[----:B--2---:R-:W-:Y:S04]  /*2b0d0*/  STL.64 [R1+0x2e88], R14 ;  /* 0x002e880e01007387 */ /* 0x004fe80000100a00 */
[----:B---3--:R0:W-:Y:S04]  /*2b0e0*/  STL.64 [R1+0x2e80], R12 ;  /* 0x002e800c01007387 */ /* 0x0081e80000100a00 */
        /* <DEDUP_REMOVED lines=14> */
[----:B----4-:R-:W-:Y:S04]  /*2b1d0*/  STL.64 [R1+0x2dd8], R6 ;  /* 0x002dd80601007387 */ /* 0x010fe80000100a00 */
[----:B------:R0:W-:Y:S04]  /*2b1e0*/  STL.64 [R1+0x2dd0], R4 ;  /* 0x002dd00401007387 */ /* 0x0001e80000100a00 */
        /* <DEDUP_REMOVED lines=18> */
[----:B------:R-:W-:-:S02]  /*2b310*/  IMAD.MOV.U32 R20, RZ, RZ, R23 ;  /* 0x000000ffff147224 */ /* 0x000fc400078e0017 */
[----:B------:R-:W-:-:S07]  /*2b320*/  IMAD.MOV.U32 R21, RZ, RZ, R22 ;  /* 0x000000ffff157224 */ /* 0x000fce00078e0016 */
[C---:B--2---:R-:W-:Y:S01]  /*2b330*/  HMMA.16816.F32 R20, R24.reuse, R20, R12 ;  /* 0x000000141814723c */ /* 0x044fe2000000180c */
[----:B----4-:R-:W-:Y:S04]  /*2b340*/  STL.64 [R1+0x2e50], R6 ;  /* 0x002e500601007387 */ /* 0x010fe80000100a00 */
[----:B---3--:R0:W-:Y:S04]  /*2b350*/  STL.64 [R1+0x2e48], R4 ;  /* 0x002e480401007387 */ /* 0x0081e80000100a00 */
        /* <DEDUP_REMOVED lines=37> */
[----:B------:R-:W2:-:S15]  /*2b5b0*/  LDL.LU.64 R12, [R1+0x2e70] ;  /* 0x002e7000010c7983 */ /* 0x000e9e0000300a00 */
[----:B------:R-:W-:-:S06]  /*2b5c0*/  NOP ;  /* 0x0000000000007918 */ /* 0x000fcc0000000000 */
[----:B------:R0:W-:Y:S04]  /*2b5d0*/  STL.64 [R1+0x180], R20 ;  /* 0x0001801401007387 */ /* 0x0001e80000100a00 */
[----:B------:R1:W-:Y:S04]  /*2b5e0*/  STL.64 [R1+0x188], R22 ;  /* 0x0001881601007387 */ /* 0x0003e80000100a00 */
[----:B0-----:R-:W4:Y:S04]  /*2b5f0*/  LDL.LU.64 R20, [R1+0xe0] ;  /* 0x0000e00001147983 */ /* 0x001f280000300a00 */
[----:B-1----:R-:W4:Y:S01]  /*2b600*/  LDL.LU.64 R22, [R1+0xe8] ;  /* 0x0000e80001167983 */ /* 0x002f220000300a00 */
        /* <DEDUP_REMOVED lines=53> */
[----:B------:R-:W-:Y:S04]  /*2b960*/  STL.64 [R1+0x100], R12 ;  /* 0x0001000c01007387 */ /* 0x000fe80000100a00 */
[----:B------:R0:W-:Y:S04]  /*2b970*/  STL.64 [R1+0x108], R14 ;  /* 0x0001080e01007387 */ /* 0x0001e80000100a00 */
[----:B0-----:R-:W2:Y:S04]  /*2b980*/  LDL.LU.64 R14, [R1+0x2db0] ;  /* 0x002db000010e7983 */ /* 0x001ea80000300a00 */
[----:B------:R-:W3:Y:S01]  /*2b990*/  LDL.LU.64 R12, [R1+0x2da8] ;  /* 0x002da800010c7983 */ /* 0x000ee20000300a00 */
[C---:B----4-:R-:W-:Y:S06]  /*2b9a0*/  HMMA.16816.F32 R20, R24.reuse, R8, R20 ;  /* 0x000000081814723c */ /* 0x050fec0000001814 */
[----:B---3--:R-:W-:-:S15]  /*2b9b0*/  HMMA.16816.F32 R16, R24, R12, R16 ;  /* 0x0000000c1810723c */ /* 0x008fde0000001810 */
[----:B------:R-:W-:-:S08]  /*2b9c0*/  NOP ;  /* 0x0000000000007918 */ /* 0x000fd00000000000 */
[----:B------:R0:W-:Y:S04]  /*2b9d0*/  STL.64 [R1+0xf0], R16 ;  /* 0x0000f01001007387 */ /* 0x0001e80000100a00 */
[----:B------:R1:W-:Y:S04]  /*2b9e0*/  STL.64 [R1+0xf8], R18 ;  /* 0x0000f81201007387 */ /* 0x0003e80000100a00 */
[----:B0-----:R-:W3:Y:S04]  /*2b9f0*/  LDL.LU.64 R16, [R1+0xd0] ;  /* 0x0000d00001107983 */ /* 0x001ee80000300a00 */
[----:B-1----:R-:W3:Y:S04]  /*2ba00*/  LDL.LU.64 R18, [R1+0xd8] ;  /* 0x0000d80001127983 */ /* 0x002ee80000300a00 */
[----:B--2---:R0:W-:Y:S04]  /*2ba10*/  STL.64 [R1+0x2ca0], R14 ;  /* 0x002ca00e01007387 */ /* 0x0041e80000100a00 */
[----:B------:R1:W-:Y:S01]  /*2ba20*/  STL.64 [R1+0x2c98], R10 ;  /* 0x002c980a01007387 */ /* 0x0003e20000100a00 */
[----:B0-----:R-:W-:-:S02]  /*2ba30*/  IMAD.MOV.U32 R14, RZ, RZ, R2 ;  /* 0x000000ffff0e7224 */ /* 0x001fc400078e0002 */
[----:B------:R-:W-:Y:S01]  /*2ba40*/  IMAD.MOV.U32 R2, RZ, RZ, R23 ;  /* 0x000000ffff027224 */ /* 0x000fe200078e0017 */
[----:B-1----:R-:W2:Y:S04]  /*2ba50*/  LDL.64 R10, [R1+0xc8] ;  /* 0x0000c800010a7983 */ /* 0x002ea80000100a00 */
[----:B------:R0:W-:Y:S04]  /*2ba60*/  STL [R1+0x1c84], R2 ;  /* 0x001c840201007387 */ /* 0x0001e80000100800 */
[----:B0-----:R-:W4:Y:S01]  /*2ba70*/  LDL R2, [R1+0x10d0] ;  /* 0x0010d00001027983 */ /* 0x001f220000100800 */
[----:B------:R-:W-:-:S02]  /*2ba80*/  IMAD.MOV.U32 R12, RZ, RZ, R28 ;  /* 0x000000ffff0c7224 */ /* 0x000fc400078e001c */
[----:B------:R-:W-:Y:S02]  /*2ba90*/  IMAD.MOV.U32 R13, RZ, RZ, R3 ;  /* 0x000000ffff0d7224 */ /* 0x000fe400078e0003 */
[----:B------:R-:W-:Y:S02]  /*2baa0*/  IMAD.MOV.U32 R29, RZ, RZ, R20 ;  /* 0x000000ffff1d7224 */ /* 0x000fe400078e0014 */
[----:B------:R-:W-:Y:S02]  /*2bab0*/  IMAD.MOV.U32 R28, RZ, RZ, R21 ;  /* 0x000000ffff1c7224 */ /* 0x000fe400078e0015 */
[----:B------:R-:W-:Y:S02]  /*2bac0*/  IMAD.MOV.U32 R3, RZ, RZ, R22 ;  /* 0x000000ffff037224 */ /* 0x000fe400078e0016 */
[----:B------:R-:W-:-:S03]  /*2bad0*/  IMAD.MOV.U32 R15, RZ, RZ, R0 ;  /* 0x000000ffff0f7224 */ /* 0x000fc600078e0000 */
[----:B------:R-:W-:Y:S04]  /*2bae0*/  STL [R1+0x1c80], R3 ;  /* 0x001c800301007387 */ /* 0x000fe80000100800 */
[----:B------:R-:W-:Y:S04]  /*2baf0*/  STL [R1+0x1c7c], R28 ;  /* 0x001c7c1c01007387 */ /* 0x000fe80000100800 */
[----:B------:R-:W-:Y:S01]  /*2bb00*/  STL [R1+0x1c78], R29 ;  /* 0x001c781d01007387 */ /* 0x000fe20000100800 */
[----:B---3--:R-:W-:Y:S03]  /*2bb10*/  HMMA.16816.F32 R16, R24, R4, R16 ;  /* 0x000000041810723c */ /* 0x008fe60000001810 */
[----:B----4-:R-:W0:-:S15]  /*2bb20*/  LDSM.16.MT88.4 R20, [R2+UR5+0x2080] ;  /* 0x002080050214783b */ /* 0x010e1e0008004200 */
[----:B------:R-:W-:-:S06]  /*2bb30*/  NOP ;  /* 0x0000000000007918 */ /* 0x000fcc0000000000 */
[----:B------:R-:W-:Y:S01]  /*2bb40*/  IMAD.MOV.U32 R0, RZ, RZ, R19 ;  /* 0x000000ffff007224 */ /* 0x000fe200078e0013 */
[----:B------:R-:W-:Y:S04]  /*2bb50*/  STL.64 [R1+0xd0], R16 ;  /* 0x0000d01001007387 */ /* 0x000fe80000100a00 */
[----:B------:R-:W-:Y:S04]  /*2bb60*/  STL [R1+0xd8], R18 ;  /* 0x0000d81201007387 */ /* 0x000fe80000100800 */
[----:B------:R-:W3:Y:S04]  /*2bb70*/  LDL.64 R26, [R1+0xb8] ;  /* 0x0000b800011a7983 */ /* 0x000ee80000100a00 */
[----:B------:R-:W1:Y:S04]  /*2bb80*/  LDSM.16.MT88.4 R16, [R2+UR5+0x2000] ;  /* 0x002000050210783b */ /* 0x000e680008004200 */
[----:B------:R-:W-:Y:S04]  /*2bb90*/  STL [R1+0x1c88], R0 ;  /* 0x001c880001007387 */ /* 0x000fe80000100800 */
[----:B0-----:R-:W-:Y:S04]  /*2bba0*/  STL.64 [R1+0x2c80], R22 ;  /* 0x002c801601007387 */ /* 0x001fe80000100a00 */
[----:B------:R0:W-:Y:S04]  /*2bbb0*/  STL.64 [R1+0x2c78], R20 ;  /* 0x002c781401007387 */ /* 0x0001e80000100a00 */
[----:B0-----:R-:W1:Y:S04]  /*2bbc0*/  LDL.LU R20, [R1+0x10c0] ;  /* 0x0010c00001147983 */ /* 0x001e680000300800 */
[----:B------:R-:W1:Y:S04]  /*2bbd0*/  LDL.LU R21, [R1+0x10c4] ;  /* 0x0010c40001157983 */ /* 0x000e680000300800 */
[----:B------:R-:W1:Y:S04]  /*2bbe0*/  LDL.LU R22, [R1+0x10c8] ;  /* 0x0010c80001167983 */ /* 0x000e680000300800 */
[----:B------:R-:W1:Y:S01]  /*2bbf0*/  LDL.LU R23, [R1+0x10cc] ;  /* 0x0010cc0001177983 */ /* 0x000e620000300800 */
[----:B--2---:R-:W-:Y:S01]  /*2bc00*/  IMAD.MOV.U32 R5, RZ, RZ, R10 ;  /* 0x000000ffff057224 */ /* 0x004fe200078e000a */
[----:B-1----:R-:W-:-:S15]  /*2bc10*/  HMMA.16816.F32 R20, R16, R10, R20 ;  /* 0x0000000a1014723c */ /* 0x002fde0000001814 */
[----:B------:R-:W-:-:S08]  /*2bc20*/  NOP ;  /* 0x0000000000007918 */ /* 0x000fd00000000000 */
[----:B------:R-:W-:Y:S04]  /*2bc30*/  STL.64 [R1+0x10c0], R20 ;  /* 0x0010c01401007387 */ /* 0x000fe80000100a00 */
[----:B------:R-:W-:Y:S04]  /*2bc40*/  STL.64 [R1+0x10c8], R22 ;  /* 0x0010c81601007387 */ /* 0x000fe80000100a00 */
[----:B------:R-:W-:Y:S04]  /*2bc50*/  STL.64 [R1+0x2d70], R6 ;  /* 0x002d700601007387 */ /* 0x000fe80000100a00 */
[----:B------:R3:W-:Y:S02]  /*2bc60*/  STL [R1+0x2d68], R5 ;  /* 0x002d680501007387 */ /* 0x0007e40000100800 */
[----:B---3--:R-:W-:Y:S02]  /*2bc70*/  HMMA.16816.F32 R4, R16, R26, R12 ;  /* 0x0000001a1004723c */ /* 0x008fe4000000180c */
[----:B------:R-:W2:Y:S01]  /*2bc80*/  LDL.64 R14, [R1+0x8] ;  /* 0x00000800010e7983 */ /* 0x000ea20000100a00 */
[----:B------:R-:W-:-:S03]  /*2bc90*/  IMAD.MOV.U32 R3, RZ, RZ, R11 ;  /* 0x000000ffff037224 */ /* 0x000fc600078e000b */
[----:B--2---:R0:W-:-:S15]  /*2bca0*/  STL.64 [R1+0x2cb8], R14 ;  /* 0x002cb80e01007387 */ /* 0x0041de0000100a00 */
[----:B------:R-:W-:-:S02]  /*2bcb0*/  NOP ;  /* 0x0000000000007918 */ /* 0x000fc40000000000 */
[----:B------:R-:W-:Y:S04]  /*2bcc0*/  STL.64 [R1+0xfc0], R4 ;  /* 0x000fc00401007387 */ /* 0x000fe80000100a00 */
[----:B------:R-:W-:Y:S04]  /*2bcd0*/  STL.64 [R1+0xfc8], R6 ;  /* 0x000fc80601007387 */ /* 0x000fe80000100a00 */
[----:B------:R-:W2:Y:S04]  /*2bce0*/  LDL.LU R8, [R1+0xa70] ;  /* 0x000a700001087983 */ /* 0x000ea80000300800 */
[----:B------:R-:W2:Y:S04]  /*2bcf0*/  LDL.LU R9, [R1+0xa74] ;  /* 0x000a740001097983 */ /* 0x000ea80000300800 */
[----:B------:R-:W3:Y:S04]  /*2bd00*/  LDL.LU R10, [R1+0xa78] ;  /* 0x000a7800010a7983 */ /* 0x000ee80000300800 */
[----:B------:R-:W3:Y:S04]  /*2bd10*/  LDL.LU R11, [R1+0xa7c] ;  /* 0x000a7c00010b7983 */ /* 0x000ee80000300800 */
[----:B0-----:R-:W4:Y:S04]  /*2bd20*/  LDL R14, [R1+0x18] ;  /* 0x00001800010e7983 */ /* 0x001f280000100800 */
[----:B------:R-:W4:Y:S04]  /*2bd30*/  LDL R15, [R1+0x1c] ;  /* 0x00001c00010f7983 */ /* 0x000f280000100800 */
[----:B----4-:R-:W-:Y:S04]  /*2bd40*/  STL.64 [R1+0x2cd0], R14 ;  /* 0x002cd00e01007387 */ /* 0x010fe80000100a00 */
[----:B---3--:R-:W-:Y:S04]  /*2bd50*/  STL.64 [R1+0x2cb0], R10 ;  /* 0x002cb00a01007387 */ /* 0x008fe80000100a00 */
[----:B--2---:R0:W-:Y:S04]  /*2bd60*/  STL.64 [R1+0x2ca8], R8 ;  /* 0x002ca80801007387 */ /* 0x0041e80000100a00 */
[----:B0-----:R-:W2:Y:S04]  /*2bd70*/  LDL.LU R8, [R1+0xa80] ;  /* 0x000a800001087983 */ /* 0x001ea80000300800 */
[----:B------:R-:W2:Y:S04]  /*2bd80*/  LDL.LU R9, [R1+0xa84] ;  /* 0x000a840001097983 */ /* 0x000ea80000300800 */
[----:B------:R-:W3:Y:S04]  /*2bd90*/  LDL.LU R10, [R1+0xa88] ;  /* 0x000a8800010a7983 */ /* 0x000ee80000300800 */
[----:B------:R-:W3:Y:S04]  /*2bda0*/  LDL.LU R11, [R1+0xa8c] ;  /* 0x000a8c00010b7983 */ /* 0x000ee80000300800 */
[----:B------:R-:W4:Y:S04]  /*2bdb0*/  LDL R14, [R1+0x28] ;  /* 0x00002800010e7983 */ /* 0x000f280000100800 */
        /* <DEDUP_REMOVED lines=10> */
[----:B----4-:R0:W-:Y:S04]  /*2be60*/  STL.64 [R1+0x2d00], R14 ;  /* 0x002d000e01007387 */ /* 0x0101e80000100a00 */
        /* <DEDUP_REMOVED lines=29> */
[----:B------:R-:W2:Y:S04]  /*2c040*/  LDL.LU R4, [R1+0xb00] ;  /* 0x000b000001047983 */ /* 0x000ea80000300800 */
[----:B------:R-:W2:Y:S04]  /*2c050*/  LDL.LU R5, [R1+0xb04] ;  /* 0x000b040001057983 */ /* 0x000ea80000300800 */
[----:B------:R-:W3:Y:S04]  /*2c060*/  LDL.LU R6, [R1+0xb08] ;  /* 0x000b080001067983 */ /* 0x000ee80000300800 */
[----:B------:R-:W3:Y:S04]  /*2c070*/  LDL.LU R7, [R1+0xb0c] ;  /* 0x000b0c0001077983 */ /* 0x000ee80000300800 */
[----:B---3--:R0:W-:Y:S04]  /*2c080*/  STL.64 [R1+0x2d80], R6 ;  /* 0x002d800601007387 */ /* 0x0081e80000100a00 */
[----:B--2---:R-:W-:Y:S04]  /*2c090*/  STL.64 [R1+0x2d78], R4 ;  /* 0x002d780401007387 */ /* 0x004fe80000100a00 */
[----:B0-----:R-:W2:Y:S04]  /*2c0a0*/  LDL R6, [R1+0x98] ;  /* 0x0000980001067983 */ /* 0x001ea80000100800 */
[----:B------:R-:W2:Y:S04]  /*2c0b0*/  LDL R7, [R1+0x9c] ;  /* 0x00009c0001077983 */ /* 0x000ea80000100800 */
[----:B--2---:R-:W-:Y:S04]  /*2c0c0*/  STL.64 [R1+0x2d90], R6 ;  /* 0x002d900601007387 */ /* 0x004fe80000100a00 */
[----:B----4-:R0:W-:Y:S04]  /*2c0d0*/  STL.64 [R1+0x2d60], R14 ;  /* 0x002d600e01007387 */ /* 0x0101e80000100a00 */
[----:B0-----:R-:W2:Y:S04]  /*2c0e0*/  LDL.64 R14, [R1+0x88] ;  /* 0x00008800010e7983 */ /* 0x001ea80000100a00 */
[----:B--2---:R0:W-:Y:S04]  /*2c0f0*/  STL.64 [R1+0x2d88], R14 ;  /* 0x002d880e01007387 */ /* 0x0041e80000100a00 */
[----:B------:R-:W2:Y:S04]  /*2c100*/  LDL.LU R12, [R1+0xb10] ;  /* 0x000b1000010c7983 */ /* 0x000ea80000300800 */
[----:B------:R-:W2:Y:S04]  /*2c110*/  LDL.LU R13, [R1+0xb14] ;  /* 0x000b1400010d7983 */ /* 0x000ea80000300800 */
[----:B0-----:R-:W3:Y:S04]  /*2c120*/  LDL.LU R14, [R1+0xb18] ;  /* 0x000b1800010e7983 */ /* 0x001ee80000300800 */
[----:B------:R-:W3:Y:S04]  /*2c130*/  LDL.LU R15, [R1+0xb1c] ;  /* 0x000b1c00010f7983 */ /* 0x000ee80000300800 */
[----:B---3--:R-:W-:Y:S04]  /*2c140*/  STL.64 [R1+0x2da0], R14 ;  /* 0x002da00e01007387 */ /* 0x008fe80000100a00 */
[----:B--2---:R0:W-:Y:S04]  /*2c150*/  STL.64 [R1+0x2d98], R12 ;  /* 0x002d980c01007387 */ /* 0x0041e80000100a00 */
[----:B------:R-:W2:Y:S04]  /*2c160*/  LDL R6, [R1+0xa8] ;  /* 0x0000a80001067983 */ /* 0x000ea80000100800 */
[----:B------:R-:W2:Y:S04]  /*2c170*/  LDL R7, [R1+0xac] ;  /* 0x0000ac0001077983 */ /* 0x000ea80000100800 */
[----:B0-----:R-:W2:Y:S04]  /*2c180*/  LDL.LU R12, [R1+0xb20] ;  /* 0x000b2000010c7983 */ /* 0x001ea80000300800 */
[----:B------:R-:W2:Y:S04]  /*2c190*/  LDL.LU R13, [R1+0xb24] ;  /* 0x000b2400010d7983 */ /* 0x000ea80000300800 */
[----:B------:R-:W2:Y:S04]  /*2c1a0*/  LDL.LU R14, [R1+0xb28] ;  /* 0x000b2800010e7983 */ /* 0x000ea80000300800 */
[----:B------:R-:W2:Y:S04]  /*2c1b0*/  LDL.LU R15, [R1+0xb2c] ;  /* 0x000b2c00010f7983 */ /* 0x000ea80000300800 */
[----:B------:R-:W-:Y:S04]  /*2c1c0*/  STL.64 [R1+0x2d28], R10 ;  /* 0x002d280a01007387 */ /* 0x000fe80000100a00 */
[----:B------:R0:W-:Y:S04]  /*2c1d0*/  STL.64 [R1+0x2d20], R8 ;  /* 0x002d200801007387 */ /* 0x0001e80000100a00 */
[----:B0-----:R-:W3:Y:S04]  /*2c1e0*/  LDL.LU R8, [R1+0xad0] ;  /* 0x000ad00001087983 */ /* 0x001ee80000300800 */
[----:B------:R-:W3:Y:S04]  /*2c1f0*/  LDL.LU R9, [R1+0xad4] ;  /* 0x000ad40001097983 */ /* 0x000ee80000300800 */
[----:B------:R-:W4:Y:S04]  /*2c200*/  LDL.LU R10, [R1+0xad8] ;  /* 0x000ad800010a7983 */ /* 0x000f280000300800 */
[----:B------:R-:W4:Y:S04]  /*2c210*/  LDL.LU R11, [R1+0xadc] ;  /* 0x000adc00010b7983 */ /* 0x000f280000300800 */
[----:B----4-:R-:W-:Y:S04]  /*2c220*/  STL.64 [R1+0x2d40], R10 ;  /* 0x002d400a01007387 */ /* 0x010fe80000100a00 */
[----:B---3--:R0:W-:Y:S04]  /*2c230*/  STL.64 [R1+0x2d38], R8 ;  /* 0x002d380801007387 */ /* 0x0081e80000100a00 */
[----:B0-----:R-:W3:Y:S04]  /*2c240*/  LDL.LU R8, [R1+0xae0] ;  /* 0x000ae00001087983 */ /* 0x001ee80000300800 */
[----:B------:R-:W3:Y:S04]  /*2c250*/  LDL.LU R9, [R1+0xae4] ;  /* 0x000ae40001097983 */ /* 0x000ee80000300800 */
[----:B------:R-:W4:Y:S04]  /*2c260*/  LDL.LU R10, [R1+0xae8] ;  /* 0x000ae800010a7983 */ /* 0x000f280000300800 */
[----:B------:R-:W4:Y:S01]  /*2c270*/  LDL.LU R11, [R1+0xaec] ;  /* 0x000aec00010b7983 */ /* 0x000f220000300800 */
[C---:B--2---:R-:W-:Y:S03]  /*2c280*/  HMMA.16816.F32 R4, R16.reuse, R6, R12 ;  /* 0x000000061004723c */ /* 0x044fe6000000180c */
[----:B----4-:R-:W-:Y:S04]  /*2c290*/  STL.64 [R1+0x2d58], R10 ;  /* 0x002d580a01007387 */ /* 0x010fe80000100a00 */
[----:B---3--:R0:W-:Y:S04]  /*2c2a0*/  STL.64 [R1+0x2d50], R8 ;  /* 0x002d500801007387 */ /* 0x0081e80000100a00 */
[----:B0-----:R-:W2:Y:S04]  /*2c2b0*/  LDL.LU R8, [R1+0xaf0] ;  /* 0x000af00001087983 */ /* 0x001ea80000300800 */
[----:B------:R-:W2:Y:S04]  /*2c2c0*/  LDL.LU R9, [R1+0xaf4] ;  /* 0x000af40001097983 */ /* 0x000ea80000300800 */
[----:B------:R-:W2:Y:S04]  /*2c2d0*/  LDL.LU R10, [R1+0xaf8] ;  /* 0x000af800010a7983 */ /* 0x000ea80000300800 */
[----:B------:R-:W2:Y:S04]  /*2c2e0*/  LDL.LU R11, [R1+0xafc] ;  /* 0x000afc00010b7983 */ /* 0x000ea80000300800 */
[----:B------:R-:W3:Y:S04]  /*2c2f0*/  LDL.LU R20, [R1+0x270] ;  /* 0x0002700001147983 */ /* 0x000ee80000300800 */
[----:B------:R-:W3:Y:S04]  /*2c300*/  LDL.LU R21, [R1+0x274] ;  /* 0x0002740001157983 */ /* 0x000ee80000300800 */
[----:B------:R-:W4:Y:S04]  /*2c310*/  LDL.LU R22, [R1+0x278] ;  /* 0x0002780001167983 */ /* 0x000f280000300800 */
[----:B------:R-:W4:Y:S04]  /*2c320*/  LDL.LU R23, [R1+0x27c] ;  /* 0x00027c0001177983 */ /* 0x000f280000300800 */
[----:B----4-:R-:W-:Y:S04]  /*2c330*/  STL.64 [R1+0x2c90], R22 ;  /* 0x002c901601007387 */ /* 0x010fe80000100a00 */
[----:B---3--:R0:W-:Y:S04]  /*2c340*/  STL.64 [R1+0x2c88], R20 ;  /* 0x002c881401007387 */ /* 0x0081e80000100a00 */
[----:B0-----:R-:W3:Y:S04]  /*2c350*/  LDL.LU R20, [R1+0xa60] ;  /* 0x000a600001147983 */ /* 0x001ee80000300800 */
[----:B------:R-:W3:Y:S04]  /*2c360*/  LDL.LU R21, [R1+0xa64] ;  /* 0x000a640001157983 */ /* 0x000ee80000300800 */
[----:B------:R-:W3:Y:S04]  /*2c370*/  LDL.LU R22, [R1+0xa68] ;  /* 0x000a680001167983 */ /* 0x000ee80000300800 */
[----:B------:R-:W3:Y:S04]  /*2c380*/  LDL.LU R23, [R1+0xa6c] ;  /* 0x000a6c0001177983 */ /* 0x000ee80000300800 */
[----:B------:R0:W-:Y:S04]  /*2c390*/  STL.64 [R1+0x2c70], R26 ;  /* 0x002c701a01007387 */ /* 0x0001e80000100a00 */
[----:B------:R-:W4:Y:S04]  /*2c3a0*/  LDL.LU R24, [R1+0x1090] ;  /* 0x0010900001187983 */ /* 0x000f280000300800 */
[----:B------:R-:W4:Y:S04]  /*2c3b0*/  LDL.LU R25, [R1+0x1094] ;  /* 0x0010940001197983 */ /* 0x000f280000300800 */
[----:B0-----:R-:W4:Y:S04]  /*2c3c0*/  LDL.LU R26, [R1+0x1098] ;  /* 0x00109800011a7983 */ /* 0x001f280000300800 */
[----:B------:R-:W4:Y:S04]  /*2c3d0*/  LDL.LU R27, [R1+0x109c] ;  /* 0x00109c00011b7983 */ /* 0x000f280000300800 */
[----:B------:R-:W2:Y:S04]  /*2c3e0*/  LDL.LU.64 R14, [R1+0x2da0] ;  /* 0x002da000010e7983 */ /* 0x000ea80000300a00 */
[----:B------:R-:W2:Y:S04]  /*2c3f0*/  LDL.LU.64 R12, [R1+0x2d98] ;  /* 0x002d9800010c7983 */ /* 0x000ea80000300a00 */
[----:B------:R-:W-:Y:S04]  /*2c400*/  STL.64 [R1+0xb20], R4 ;  /* 0x000b200401007387 */ /* 0x000fe80000100a00 */
[----:B------:R0:W-:Y:S04]  /*2c410*/  STL.64 [R1+0xb28], R6 ;  /* 0x000b280601007387 */ /* 0x0001e80000100a00 */
[----:B0-----:R-:W2:Y:S02]  /*2c420*/  LDL.LU.64 R6, [R1+0x2d90] ;  /* 0x002d900001067983 */ /* 0x001ea40000300a00 */
[----:B--2---:R-:W-:Y:S02]  /*2c430*/  HMMA.16816.F32 R4, R16, R6, R12 ;  /* 0x000000061004723c */ /* 0x004fe4000000180c */
[----:B------:R-:W2:-:S15]  /*2c440*/  LDL.LU.64 R14, [R1+0x2d88] ;  /* 0x002d8800010e7983 */ /* 0x000e9e0000300a00 */
[----:B------:R-:W-:-:S06]  /*2c450*/  NOP ;  /* 0x0000000000007918 */ /* 0x000fcc0000000000 */
[----:B------:R-:W-:Y:S04]  /*2c460*/  STL.64 [R1+0xb10], R4 ;  /* 0x000b100401007387 */ /* 0x000fe80000100a00 */
[----:B------:R0:W-:Y:S04]  /*2c470*/  STL.64 [R1+0xb18], R6 ;  /* 0x000b180601007387 */ /* 0x0001e80000100a00 */
[----:B0-----:R-:W3:Y:S04]  /*2c480*/  LDL.LU.64 R6, [R1+0x2d80] ;  /* 0x002d800001067983 */ /* 0x001ee80000300a00 */
[----:B------:R-:W3:Y:S01]  /*2c490*/  LDL.LU.64 R4, [R1+0x2d78] ;  /* 0x002d780001047983 */ /* 0x000ee20000300a00 */
[----:B--2---:R-:W-:Y:S01]  /*2c4a0*/  IMAD.MOV.U32 R0, RZ, RZ, R15 ;  /* 0x000000ffff007224 */ /* 0x004fe200078e000f */
[----:B---3--:R-:W-:-:S15]  /*2c4b0*/  HMMA.16816.F32 R4, R16, R14, R4 ;  /* 0x0000000e1004723c */ /* 0x008fde0000001804 */
[----:B------:R-:W-:-:S08]  /*2c4c0*/  NOP ;  /* 0x0000000000007918 */ /* 0x000fd00000000000 */
[----:B------:R0:W-:Y:S04]  /*2c4d0*/  STL.64 [R1+0xb00], R4 ;  /* 0x000b000401007387 */ /* 0x0001e80000100a00 */
[----:B------:R1:W-:Y:S01]  /*2c4e0*/  STL.64 [R1+0xb08], R6 ;  /* 0x000b080601007387 */ /* 0x0003e20000100a00 */
[----:B0-----:R-:W-:-:S03]  /*2c4f0*/  IMAD.MOV.U32 R4, RZ, RZ, R14 ;  /* 0x000000ffff047224 */ /* 0x001fc600078e000e */
[----:B-1----:R-:W2:Y:S04]  /*2c500*/  LDL.LU.64 R6, [R1+0x2d70] ;  /* 0x002d700001067983 */ /* 0x002ea80000300a00 */
[----:B------:R-:W3:Y:S04]  /*2c510*/  LDL.LU R5, [R1+0x2d68] ;  /* 0x002d680001057983 */ /* 0x000ee80000300800 */
[----:B------:R-:W4:Y:S02]  /*2c520*/  LDL.LU.64 R14, [R1+0x2d60] ;  /* 0x002d6000010e7983 */ /* 0x000f240000300a00 */
[----:B----4-:R-:W-:Y:S02]  /*2c530*/  HMMA.16816.F32 R12, R16, R14, R8 ;  /* 0x0000000e100c723c */ /* 0x010fe40000001808 */
[----:B------:R-:W4:Y:S04]  /*2c540*/  LDL.LU.64 R10, [R1+0x2d58] ;  /* 0x002d5800010a7983 */ /* 0x000f280000300a00 */
[----:B------:R-:W4:-:S15]  /*2c550*/  LDL.LU.64 R8, [R1+0x2d50] ;  /* 0x002d500001087983 */ /* 0x000f1e0000300a00 */
[----:B------:R-:W-:-:S02]  /*2c560*/  NOP ;  /* 0x0000000000007918 */ /* 0x000fc40000000000 */
[----:B------:R-:W-:Y:S04]  /*2c570*/  STL.64 [R1+0xaf0], R12 ;  /* 0x000af00c01007387 */ /* 0x000fe80000100a00 */
[----:B------:R0:W-:Y:S04]  /*2c580*/  STL.64 [R1+0xaf8], R14 ;  /* 0x000af80e01007387 */ /* 0x0001e80000100a00 */
[----:B0-----:R-:W4:Y:S02]  /*2c590*/  LDL.LU.64 R14, [R1+0x2d48] ;  /* 0x002d4800010e7983 */ /* 0x001f240000300a00 */
        /* <DEDUP_REMOVED lines=42> */
[----:B----4-:R-:W-:Y:S06]  /*2c840*/  HMMA.16816.F32 R8, R16, R14, R8 ;  /* 0x0000000e1008723c */ /* 0x010fec0000001808 */
[----:B------:R-:W-:-:S15]  /*2c850*/  IMAD.MOV.U32 R29, RZ, RZ, R15 ;  /* 0x000000ffff1d7224 */ /* 0x000fde00078e000f */
[----:B------:R-:W-:-:S02]  /*2c860*/  NOP ;  /* 0x0000000000007918 */ /* 0x000fc40000000000 */
[----:B------:R-:W-:Y:S04]  /*2c870*/  STL.64 [R1+0xa80], R8 ;  /* 0x000a800801007387 */ /* 0x000fe80000100a00 */
[----:B------:R0:W-:Y:S04]  /*2c880*/  STL.64 [R1+0xa88], R10 ;  /* 0x000a880a01007387 */ /* 0x0001e80000100a00 */
[----:B0-----:R-:W4:Y:S04]  /*2c890*/  LDL.LU.64 R10, [R1+0x2cb0] ;  /* 0x002cb000010a7983 */ /* 0x001f280000300a00 */
[----:B------:R-:W4:Y:S04]  /*2c8a0*/  LDL.LU.64 R8, [R1+0x2ca8] ;  /* 0x002ca80001087983 */ /* 0x000f280000300a00 */
[----:B------:R-:W4:Y:S04]  /*2c8b0*/  LDL.LU.64 R14, [R1+0x2ca0] ;  /* 0x002ca000010e7983 */ /* 0x000f280000300a00 */
[----:B------:R-:W-:Y:S01]  /*2c8c0*/  STL [R1+0x2bbc], R29 ;  /* 0x002bbc1d01007387 */ /* 0x000fe20000100800 */
[----:B----4-:R-:W-:-:S15]  /*2c8d0*/  HMMA.16816.F32 R8, R16, R14, R8 ;  /* 0x0000000e1008723c */ /* 0x010fde0000001808 */
[----:B------:R-:W-:-:S08]  /*2c8e0*/  NOP ;  /* 0x0000000000007918 */ /* 0x000fd00000000000 */
[----:B------:R-:W-:Y:S04]  /*2c8f0*/  STL.64 [R1+0xa70], R8 ;  /* 0x000a700801007387 */ /* 0x000fe80000100a00 */
[----:B------:R0:W-:Y:S04]  /*2c900*/  STL.64 [R1+0xa78], R10 ;  /* 0x000a780a01007387 */ /* 0x0001e80000100a00 */
[----:B0-----:R-:W4:Y:S04]  /*2c910*/  LDL.LU.64 R10, [R1+0x2c98] ;  /* 0x002c9800010a7983 */ /* 0x001f280000300a00 */
[----:B------:R-:W-:Y:S04]  /*2c920*/  STL [R1+0x2bc4], R14 ;  /* 0x002bc40e01007387 */ /* 0x000fe80000100800 */
[----:B------:R0:W-:Y:S04]  /*2c930*/  STL [R1+0x2bc0], R15 ;  /* 0x002bc00f01007387 */ /* 0x0001e80000100800 */
[----:B0-----:R-:W3:Y:S01]  /*2c940*/  LDL.64 R14, [R1+0xa8] ;  /* 0x0000a800010e7983 */ /* 0x001ee20000100a00 */
[----:B----4-:R-:W-:-:S15]  /*2c950*/  HMMA.16816.F32 R20, R16, R10, R20 ;  /* 0x0000000a1014723c */ /* 0x010fde0000001814 */
[----:B------:R-:W-:-:S08]  /*2c960*/  NOP ;  /* 0x0000000000007918 */ /* 0x000fd00000000000 */
[----:B------:R-:W-:Y:S04]  /*2c970*/  STL.64 [R1+0xa60], R20 ;  /* 0x000a601401007387 */ /* 0x000fe80000100a00 */
[----:B------:R0:W-:Y:S04]  /*2c980*/  STL.64 [R1+0xa68], R22 ;  /* 0x000a681601007387 */ /* 0x0001e80000100a00 */
[----:B0-----:R-:W2:Y:S04]  /*2c990*/  LDL.LU.64 R22, [R1+0x2c90] ;  /* 0x002c900001167983 */ /* 0x001ea80000300a00 */
[----:B------:R-:W2:Y:S04]  /*2c9a0*/  LDL.LU.64 R20, [R1+0x2c88] ;  /* 0x002c880001147983 */ /* 0x000ea80000300a00 */
[----:B------:R0:W-:Y:S04]  /*2c9b0*/  STL [R1+0x2bb8], R10 ;  /* 0x002bb80a01007387 */ /* 0x0001e80000100800 */
[----:B------:R1:W-:Y:S04]  /*2c9c0*/  STL [R1+0x2bb4], R11 ;  /* 0x002bb40b01007387 */ /* 0x0003e80000100800 */
[----:B------:R-:W4:Y:S04]  /*2c9d0*/  LDL.LU R8, [R1+0xf90] ;  /* 0x000f900001087983 */ /* 0x000f280000300800 */
[----:B------:R-:W4:Y:S04]  /*2c9e0*/  LDL.LU R9, [R1+0xf94] ;  /* 0x000f940001097983 */ /* 0x000f280000300800 */
[----:B0-----:R-:W4:Y:S04]  /*2c9f0*/  LDL.LU R10, [R1+0xf98] ;  /* 0x000f9800010a7983 */ /* 0x001f280000300800 */
[----:B-1----:R-:W4:Y:S01]  /*2ca00*/  LDL.LU R11, [R1+0xf9c] ;  /* 0x000f9c00010b7983 */ /* 0x002f220000300800 */
[----:B--2---:R-:W-:Y:S03]  /*2ca10*/  HMMA.16816.F32 R16, R16, R6, R20 ;  /* 0x000000061010723c */ /* 0x004fe60000001814 */
[----:B------:R-:W2:Y:S04]  /*2ca20*/  LDL.LU.64 R22, [R1+0x2c80] ;  /* 0x002c800001167983 */ /* 0x000ea80000300a00 */
[----:B------:R-:W2:-:S15]  /*2ca30*/  LDL.LU.64 R20, [R1+0x2c78] ;  /* 0x002c780001147983 */ /* 0x000e9e0000300a00 */
[----:B------:R-:W-:-:S01]  /*2ca40*/  NOP ;  /* 0x0000000000007918 */ /* 0x000fc20000000000 */
[----:B------:R-:W-:Y:S04]  /*2ca50*/  STL.64 [R1+0x270], R16 ;  /* 0x0002701001007387 */ /* 0x000fe80000100a00 */
[----:B------:R3:W-:Y:S04]  /*2ca60*/  STL.64 [R1+0x278], R18 ;  /* 0x0002781201007387 */ /* 0x0007e80000100a00 */
[----:B------:R-:W-:Y:S01]  /*2ca70*/  STL.64 [R1+0x2c50], R6 ;  /* 0x002c500601007387 */ /* 0x000fe20000100a00 */
[----:B---3--:R-:W-:Y:S02]  /*2ca80*/  IMAD.MOV.U32 R18, RZ, RZ, R5 ;  /* 0x000000ffff127224 */ /* 0x008fe400078e0005 */
[----:B------:R-:W-:-:S07]  /*2ca90*/  IMAD.MOV.U32 R19, RZ, RZ, R3 ;  /* 0x000000ffff137224 */ /* 0x000fce00078e0003 */
[----:B--2---:R-:W-:Y:S01]  /*2caa0*/  HMMA.16816.F32 R16, R20, R18, R24 ;  /* 0x000000121410723c */ /* 0x004fe20000001818 */
[----:B------:R-:W4:-:S15]  /*2cab0*/  LDL.LU.64 R26, [R1+0x2c70] ;  /* 0x002c7000011a7983 */ /* 0x000f1e0000300a00 */
[----:B------:R-:W-:-:S07]  /*2cac0*/  NOP ;  /* 0x0000000000007918 */ /* 0x000fce0000000000 */
[----:B------:R-:W-:Y:S04]  /*2cad0*/  STL.64 [R1+0x1090], R16 ;  /* 0x0010901001007387 */ /* 0x000fe80000100a00 */
[----:B------:R4:W-:Y:S02]  /*2cae0*/  STL.64 [R1+0x1098], R18 ;  /* 0x0010981201007387 */ /* 0x0009e40000100a00 */
[----:B----4-:R-:W-:-:S15]  /*2caf0*/  HMMA.16816.F32 R16, R20, R26, R8 ;  /* 0x0000001a1410723c */ /* 0x010fde0000001808 */
[----:B------:R-:W-:-:S08]  /*2cb00*/  NOP ;  /* 0x0000000000007918 */ /* 0x000fd00000000000 */
[----:B------:R-:W-:Y:S04]  /*2cb10*/  STL.64 [R1+0xf90], R16 ;  /* 0x000f901001007387 */ /* 0x000fe80000100a00 */
[----:B------:R0:W-:Y:S02]  /*2cb20*/  STL.64 [R1+0xf98], R18 ;  /* 0x000f981201007387 */ /* 0x0001e40000100a00 */
[----:B0-----:R-:W-:Y:S02]  /*2cb30*/  IMAD.MOV.U32 R18, RZ, RZ, R4 ;  /* 0x000000ffff127224 */ /* 0x001fe400078e0004 */
[----:B------:R-:W-:-:S05]  /*2cb40*/  IMAD.MOV.U32 R19, RZ, RZ, R0 ;  /* 0x000000ffff137224 */ /* 0x000fca00078e0000 */
[----:B------:R0:W-:Y:S04]  /*2cb50*/  STL.64 [R1+0x2c58], R18 ;  /* 0x002c581201007387 */ /* 0x0001e80000100a00 */
[----:B0-----:R-:W2:Y:S04]  /*2cb60*/  LDL.64 R18, [R1+0x98] ;  /* 0x0000980001127983 */ /* 0x001ea80000100a00 */
[----:B------:R-:W3:Y:S04]  /*2cb70*/  LDL.LU R4, [R1+0x7b0] ;  /* 0x0007b00001047983 */ /* 0x000ee80000300800 */
[----:B------:R-:W3:Y:S04]  /*2cb80*/  LDL.LU R5, [R1+0x7b4] ;  /* 0x0007b40001057983 */ /* 0x000ee80000300800 */
[----:B------:R-:W4:Y:S04]  /*2cb90*/  LDL.LU R6, [R1+0x7b8] ;  /* 0x0007b80001067983 */ /* 0x000f280000300800 */
[----:B------:R-:W4:Y:S01]  /*2cba0*/  LDL.LU R7, [R1+0x7bc] ;  /* 0x0007bc0001077983 */ /* 0x000f220000300800 */
[----:B------:R-:W-:-:S02]  /*2cbb0*/  IMAD.MOV.U32 R8, RZ, RZ, R26 ;  /* 0x000000ffff087224 */ /* 0x000fc400078e001a */
[----:B------:R-:W-:Y:S02]  /*2cbc0*/  IMAD.MOV.U32 R3, RZ, RZ, R27 ;  /* 0x000000ffff037224 */ /* 0x000fe400078e001b */
[----:B------:R-:W0:Y:S04]  /*2cbd0*/  LDSM.16.MT88.4 R24, [R2+UR5+0x2100] ;  /* 0x002100050218783b */ /* 0x000e280008004200 */
[----:B----4-:R-:W-:Y:S04]  /*2cbe0*/  STL.64 [R1+0x2c68], R6 ;  /* 0x002c680601007387 */ /* 0x010fe80000100a00 */
[----:B---3--:R1:W-:Y:S04]  /*2cbf0*/  STL.64 [R1+0x2c60], R4 ;  /* 0x002c600401007387 */ /* 0x0083e80000100a00 */
[----:B-1----:R-:W2:Y:S04]  /*2cc00*/  LDL.LU R4, [R1+0x7c0] ;  /* 0x0007c00001047983 */ /* 0x002ea80000300800 */
[----:B------:R-:W2:Y:S04]  /*2cc10*/  LDL.LU R5, [R1+0x7c4] ;  /* 0x0007c40001057983 */ /* 0x000ea80000300800 */
[----:B------:R-:W2:Y:S04]  /*2cc20*/  LDL.LU R6, [R1+0x7c8] ;  /* 0x0007c80001067983 */ /* 0x000ea80000300800 */
[----:B------:R-:W2:Y:S04]  /*2cc30*/  LDL.LU R7, [R1+0x7cc] ;  /* 0x0007cc0001077983 */ /* 0x000ea80000300800 */
[----:B------:R1:W-:Y:S04]  /*2cc40*/  STL [R1+0x2bc8], R8 ;  /* 0x002bc80801007387 */ /* 0x0003e80000100800 */
[----:B-1----:R-:W3:Y:S04]  /*2cc50*/  LDL.LU R8, [R1+0x7d0] ;  /* 0x0007d00001087983 */ /* 0x002ee80000300800 */
[----:B------:R-:W3:Y:S04]  /*2cc60*/  LDL.LU R9, [R1+0x7d4] ;  /* 0x0007d40001097983 */ /* 0x000ee80000300800 */
[----:B------:R-:W3:Y:S04]  /*2cc70*/  LDL.LU R10, [R1+0x7d8] ;  /* 0x0007d800010a7983 */ /* 0x000ee80000300800 */
[----:B------:R-:W3:Y:S04]  /*2cc80*/  LDL.LU R11, [R1+0x7dc] ;  /* 0x0007dc00010b7983 */ /* 0x000ee80000300800 */
[----:B0-----:R-:W-:Y:S04]  /*2cc90*/  STL.64 [R1+0x2b98], R26 ;  /* 0x002b981a01007387 */ /* 0x001fe80000100a00 */
[----:B------:R0:W-:Y:S02]  /*2cca0*/  STL.64 [R1+0x2b90], R24 ;  /* 0x002b901801007387 */ /* 0x0001e40000100a00 */
[----:B0-----:R-:W-:Y:S01]  /*2ccb0*/  IMAD.MOV.U32 R24, RZ, RZ, R14 ;  /* 0x000000ffff187224 */ /* 0x001fe200078e000e */
[----:B---3--:R-:W-:-:S15]  /*2ccc0*/  HMMA.16816.F32 R8, R20, R14, R8 ;  /* 0x0000000e1408723c */ /* 0x008fde0000001808 */
[----:B------:R-:W-:-:S08]  /*2ccd0*/  NOP ;  /* 0x0000000000007918 */ /* 0x000fd00000000000 */
[----:B------:R-:W-:Y:S04]  /*2cce0*/  STL.64 [R1+0x7d0], R8 ;  /* 0x0007d00801007387 */ /* 0x000fe80000100a00 */
[----:B------:R-:W-:Y:S04]  /*2ccf0*/  STL.64 [R1+0x7d8], R10 ;  /* 0x0007d80a01007387 */ /* 0x000fe80000100a00 */
[----:B------:R0:W-:Y:S04]  /*2cd00*/  STL [R1+0x2bb0], R24 ;  /* 0x002bb01801007387 */ /* 0x0001e80000100800 */
[----:B0-----:R-:W3:Y:S04]  /*2cd10*/  LDL.LU R24, [R1+0xf50] ;  /* 0x000f500001187983 */ /* 0x001ee80000300800 */
[----:B------:R-:W3:Y:S04]  /*2cd20*/  LDL.LU R25, [R1+0xf54] ;  /* 0x000f540001197983 */ /* 0x000ee80000300800 */
[----:B------:R-:W4:Y:S04]  /*2cd30*/  LDL.LU R26, [R1+0xf58] ;  /* 0x000f5800011a7983 */ /* 0x000f280000300800 */
[----:B------:R-:W4:Y:S04]  /*2cd40*/  LDL.LU R27, [R1+0xf5c] ;  /* 0x000f5c00011b7983 */ /* 0x000f280000300800 */
[----:B------:R-:W2:Y:S04]  /*2cd50*/  LDL.LU R12, [R1+0xf80] ;  /* 0x000f8000010c7983 */ /* 0x000ea80000300800 */
[----:B------:R-:W2:Y:S01]  /*2cd60*/  LDL.LU R13, [R1+0xf84] ;  /* 0x000f8400010d7983 */ /* 0x000ea20000300800 */
[----:B------:R-:W-:-:S03]  /*2cd70*/  IMAD.MOV.U32 R9, RZ, RZ, R15 ;  /* 0x000000ffff097224 */ /* 0x000fc600078e000f */
[----:B------:R-:W2:Y:S04]  /*2cd80*/  LDL.LU R14, [R1+0xf88] ;  /* 0x000f8800010e7983 */ /* 0x000ea80000300800 */
[----:B------:R-:W2:Y:S04]  /*2cd90*/  LDL.LU R15, [R1+0xf8c] ;  /* 0x000f8c00010f7983 */ /* 0x000ea80000300800 */
[----:B----4-:R0:W-:Y:S04]  /*2cda0*/  STL.64 [R1+0x2c20], R26 ;  /* 0x002c201a01007387 */ /* 0x0101e80000100a00 */
[----:B---3--:R-:W-:Y:S04]  /*2cdb0*/  STL.64 [R1+0x2c18], R24 ;  /* 0x002c181801007387 */ /* 0x008fe80000100a00 */
[----:B0-----:R-:W3:Y:S01]  /*2cdc0*/  LDL.64 R26, [R1+0x58] ;  /* 0x00005800011a7983 */ /* 0x001ee20000100a00 */
[----:B--2---:R-:W-:Y:S03]  /*2cdd0*/  HMMA.16816.F32 R4, R20, R18, R4 ;  /* 0x000000121404723c */ /* 0x004fe60000001804 */
[----:B---3--:R0:W-:Y:S04]  /*2cde0*/  STL.64 [R1+0x2c30], R26 ;  /* 0x002c301a01007387 */ /* 0x0081e80000100a00 */
[----:B0-----:R-:W2:Y:S01]  /*2cdf0*/  LDL.64 R26, [R1+0x68] ;  /* 0x00006800011a7983 */ /* 0x001ea20000100a00 */
[----:B------:R-:W-:-:S02]  /*2ce00*/  IMAD.MOV.U32 R10, RZ, RZ, R18 ;  /* 0x000000ffff0a7224 */ /* 0x000fc400078e0012 */
[----:B------:R-:W-:Y:S01]  /*2ce10*/  IMAD.MOV.U32 R11, RZ, RZ, R19 ;  /* 0x000000ffff0b7224 */ /* 0x000fe200078e0013 */
[----:B--2---:R0:W-:Y:S04]  /*2ce20*/  STL.64 [R1+0x2c48], R26 ;  /* 0x002c481a01007387 */ /* 0x0041e80000100a00 */
[----:B0-----:R-:W2:Y:S08]  /*2ce30*/  LDL.64 R26, [R1+0x78] ;  /* 0x00007800011a7983 */ /* 0x001eb00000100a00 */
[----:B------:R-:W-:Y:S04]  /*2ce40*/  STL.64 [R1+0x7c0], R4 ;  /* 0x0007c00401007387 */ /* 0x000fe80000100a00 */
[----:B------:R0:W-:Y:S04]  /*2ce50*/  STL.64 [R1+0x7c8], R6 ;  /* 0x0007c80601007387 */ /* 0x0001e80000100a00 */
[----:B0-----:R-:W3:Y:S04]  /*2ce60*/  LDL.LU.64 R6, [R1+0x2c68] ;  /* 0x002c680001067983 */ /* 0x001ee80000300a00 */
[----:B------:R-:W3:Y:S04]  /*2ce70*/  LDL.LU.64 R4, [R1+0x2c60] ;  /* 0x002c600001047983 */ /* 0x000ee80000300a00 */
[----:B------:R-:W3:Y:S04]  /*2ce80*/  LDL.LU.64 R18, [R1+0x2c58] ;  /* 0x002c580001127983 */ /* 0x000ee80000300a00 */
[----:B------:R-:W-:Y:S04]  /*2ce90*/  STL.64 [R1+0x2c40], R10 ;  /* 0x002c400a01007387 */ /* 0x000fe80000100a00 */
[----:B------:R0:W-:Y:S04]  /*2cea0*/  STL [R1+0x2c38], R9 ;  /* 0x002c380901007387 */ /* 0x0001e80000100800 */
[----:B------:R-:W4:Y:S04]  /*2ceb0*/  LDL.LU R8, [R1+0xf70] ;  /* 0x000f700001087983 */ /* 0x000f280000300800 */
[----:B0-----:R-:W4:Y:S04]  /*2cec0*/  LDL.LU R9, [R1+0xf74] ;  /* 0x000f740001097983 */ /* 0x001f280000300800 */
[----:B------:R-:W4:Y:S04]  /*2ced0*/  LDL.LU R10, [R1+0xf78] ;  /* 0x000f7800010a7983 */ /* 0x000f280000300800 */
[----:B------:R-:W4:Y:S01]  /*2cee0*/  LDL.LU R11, [R1+0xf7c] ;  /* 0x000f7c00010b7983 */ /* 0x000f220000300800 */
[C---:B---3--:R-:W-:Y:S03]  /*2cef0*/  HMMA.16816.F32 R16, R20.reuse, R18, R4 ;  /* 0x000000121410723c */ /* 0x048fe60000001804 */
[----:B------:R-:W3:Y:S04]  /*2cf00*/  LDL.LU.64 R6, [R1+0x2c50] ;  /* 0x002c500001067983 */ /* 0x000ee80000300a00 */
[----:B------:R-:W4:Y:S01]  /*2cf10*/  LDL R5, [R1+0x1a78] ;  /* 0x001a780001057983 */ /* 0x000f220000100800 */
[----:B--2---:R-:W-:Y:S03]  /*2cf20*/  HMMA.16816.F32 R12, R20, R26, R12 ;  /* 0x0000001a140c723c */ /* 0x004fe6000000180c */
[----:B---3--:R0:W-:-:S12]  /*2cf30*/  STL.64 [R1+0x2c08], R6 ;  /* 0x002c080601007387 */ /* 0x0081d80000100a00 */
[----:B------:R-:W-:Y:S04]  /*2cf40*/  STL.64 [R1+0x7b0], R16 ;  /* 0x0007b01001007387 */ /* 0x000fe80000100a00 */
[----:B------:R-:W-:Y:S04]  /*2cf50*/  STL.64 [R1+0x7b8], R18 ;  /* 0x0007b81201007387 */ /* 0x000fe80000100a00 */
[----:B----4-:R1:W-:Y:S04]  /*2cf60*/  STL [R1+0x2c00], R5 ;  /* 0x002c000501007387 */ /* 0x0103e80000100800 */
[----:B------:R-:W2:Y:S04]  /*2cf70*/  LDSM.16.MT88.4 R16, [R2+UR5+0x2180] ;  /* 0x002180050210783b */ /* 0x000ea80008004200 */
[----:B0-----:R-:W3:Y:S01]  /*2cf80*/  LDL.64 R6, [R1+0x38] ;  /* 0x0000380001067983 */ /* 0x001ee20000100a00 */
[----:B------:R-:W-:-:S03]  /*2cf90*/  IMAD.MOV.U32 R29, RZ, RZ, R27 ;  /* 0x000000ffff1d7224 */ /* 0x000fc600078e001b */
[----:B---3--:R0:W-:Y:S04]  /*2cfa0*/  STL.64 [R1+0x2c28], R6 ;  /* 0x002c280601007387 */ /* 0x0081e80000100a00 */
[----:B------:R-:W3:Y:S04]  /*2cfb0*/  LDL.LU R4, [R1+0xf60] ;  /* 0x000f600001047983 */ /* 0x000ee80000300800 */
[----:B-1----:R-:W3:Y:S04]  /*2cfc0*/  LDL.LU R5, [R1+0xf64] ;  /* 0x000f640001057983 */ /* 0x002ee80000300800 */
[----:B0-----:R-:W3:Y:S04]  /*2cfd0*/  LDL.LU R6, [R1+0xf68] ;  /* 0x000f680001067983 */ /* 0x001ee80000300800 */
[----:B------:R-:W3:Y:S04]  /*2cfe0*/  LDL.LU R7, [R1+0xf6c] ;  /* 0x000f6c0001077983 */ /* 0x000ee80000300800 */
[----:B--2---:R0:W-:Y:S04]  /*2cff0*/  STL.64 [R1+0x2a60], R18 ;  /* 0x002a601201007387 */ /* 0x0041e80000100a00 */
[----:B------:R-:W-:Y:S04]  /*2d000*/  STL.64 [R1+0x2a58], R16 ;  /* 0x002a581001007387 */ /* 0x000fe80000100a00 */
[----:B0-----:R-:W2:Y:S04]  /*2d010*/  LDL.64 R18, [R1+0x48] ;  /* 0x0000480001127983 */ /* 0x001ea80000100a00 */
[----:B------:R-:W-:Y:S04]  /*2d020*/  STL.64 [R1+0xf80], R12 ;  /* 0x000f800c01007387 */ /* 0x000fe80000100a00 */
[----:B------:R0:W-:Y:S02]  /*2d030*/  STL.64 [R1+0xf88], R14 ;  /* 0x000f880e01007387 */ /* 0x0001e40000100a00 */
[----:B0-----:R-:W-:-:S02]  /*2d040*/  IMAD.MOV.U32 R15, RZ, RZ, R26 ;  /* 0x000000ffff0f7224 */ /* 0x001fc400078e001a */
[----:B------:R-:W4:Y:S02]  /*2d050*/  LDL.LU.64 R26, [R1+0x2c48] ;  /* 0x002c4800011a7983 */ /* 0x000f240000300a00 */
[----:B----4-:R-:W-:-:S15]  /*2d060*/  HMMA.16816.F32 R8, R20, R26, R8 ;  /* 0x0000001a1408723c */ /* 0x010fde0000001808 */
[----:B------:R-:W-:-:S08]  /*2d070*/  NOP ;  /* 0x0000000000007918 */ /* 0x000fd00000000000 */
[----:B------:R-:W-:Y:S04]  /*2d080*/  STL.64 [R1+0xf70], R8 ;  /* 0x000f700801007387 */ /* 0x000fe80000100a00 */
[----:B------:R0:W-:Y:S04]  /*2d090*/  STL.64 [R1+0xf78], R10 ;  /* 0x000f780a01007387 */ /* 0x0001e80000100a00 */
[----:B0-----:R-:W4:Y:S04]  /*2d0a0*/  LDL.LU.64 R10, [R1+0x2c40] ;  /* 0x002c4000010a7983 */ /* 0x001f280000300a00 */
[----:B------:R-:W3:Y:S01]  /*2d0b0*/  LDL.LU R9, [R1+0x2c38] ;  /* 0x002c380001097983 */ /* 0x000ee20000300800 */
[----:B------:R-:W-:-:S02]  /*2d0c0*/  IMAD.MOV.U32 R8, RZ, RZ, R26 ;  /* 0x000000ffff087224 */ /* 0x000fc400078e001a */
[----:B------:R-:W-:Y:S02]  /*2d0d0*/  IMAD.MOV.U32 R14, RZ, RZ, R27 ;  /* 0x000000ffff0e7224 */ /* 0x000fe400078e001b */
[----:B------:R-:W2:Y:S04]  /*2d0e0*/  LDL.LU.64 R26, [R1+0x2c30] ;  /* 0x002c3000011a7983 */ /* 0x000ea80000300a00 */
[----:B------:R0:W-:Y:S04]  /*2d0f0*/  STL.64 [R1+0x2c10], R14 ;  /* 0x002c100e01007387 */ /* 0x0001e80000100a00 */
[----:B------:R-:W2:Y:S04]  /*2d100*/  LDL.LU R12, [R1+0xf40] ;  /* 0x000f4000010c7983 */ /* 0x000ea80000300800 */
[----:B------:R-:W2:Y:S04]  /*2d110*/  LDL.LU R13, [R1+0xf44] ;  /* 0x000f4400010d7983 */ /* 0x000ea80000300800 */
[----:B0-----:R-:W2:Y:S04]  /*2d120*/  LDL.LU R14, [R1+0xf48] ;  /* 0x000f4800010e7983 */ /* 0x001ea80000300800 */
[----:B------:R-:W2:Y:S04]  /*2d130*/  LDL.LU R15, [R1+0xf4c] ;  /* 0x000f4c00010f7983 */ /* 0x000ea80000300800 */
[----:B----4-:R0:W-:Y:S04]  /*2d140*/  STL.64 [R1+0x2bd8], R10 ;  /* 0x002bd80a01007387 */ /* 0x0101e80000100a00 */
[----:B---3--:R-:W-:Y:S04]  /*2d150*/  STL.64 [R1+0x2bd0], R8 ;  /* 0x002bd00801007387 */ /* 0x008fe80000100a00 */
[----:B0-----:R-:W3:Y:S01]  /*2d160*/  LDL.64 R10, [R1+0x18] ;  /* 0x00001800010a7983 */ /* 0x001ee20000100a00 */
[----:B--2---:R-:W-:Y:S06]  /*2d170*/  HMMA.16816.F32 R4, R20, R26, R4 ;  /* 0x0000001a1404723c */ /* 0x004fec0000001804 */
[----:B------:R-:W-:-:S02]  /*2d180*/  IMAD.MOV.U32 R2, RZ, RZ, R26 ;  /* 0x000000ffff027224 */ /* 0x000fc400078e001a */
[----:B------:R-:W-:Y:S01]  /*2d190*/  IMAD.MOV.U32 R0, RZ, RZ, R27 ;  /* 0x000000ffff007224 */ /* 0x000fe200078e001b */
[----:B---3--:R0:W-:Y:S04]  /*2d1a0*/  STL.64 [R1+0x2bf0], R10 ;  /* 0x002bf00a01007387 */ /* 0x0081e80000100a00 */
[----:B0-----:R-:W2:Y:S10]  /*2d1b0*/  LDL.64 R10, [R1+0x28] ;  /* 0x00002800010a7983 */ /* 0x001eb40000100a00 */
[----:B------:R-:W-:Y:S04]  /*2d1c0*/  STL.64 [R1+0xf60], R4 ;  /* 0x000f600401007387 */ /* 0x000fe80000100a00 */
[----:B------:R0:W-:Y:S04]  /*2d1d0*/  STL.64 [R1+0xf68], R6 ;  /* 0x000f680601007387 */ /* 0x0001e80000100a00 */
[----:B0-----:R-:W3:Y:S04]  /*2d1e0*/  LDL.LU.64 R6, [R1+0x2c28] ;  /* 0x002c280001067983 */ /* 0x001ee80000300a00 */
[----:B------:R-:W4:Y:S04]  /*2d1f0*/  LDL.LU.64 R26, [R1+0x2c20] ;  /* 0x002c2000011a7983 */ /* 0x000f280000300a00 */
[----:B------:R-:W4:Y:S04]  /*2d200*/  LDL.LU.64 R24, [R1+0x2c18] ;  /* 0x002c180001187983 */ /* 0x000f280000300a00 */
[----:B------:R0:W-:Y:S04]  /*2d210*/  STL.64 [R1+0x2bf8], R18 ;  /* 0x002bf81201007387 */ /* 0x0001e80000100a00 */
[----:B------:R-:W2:Y:S01]  /*2d220*/  LDL.LU R16, [R1+0xf30] ;  /* 0x000f300001107983 */ /* 0x000ea20000300800 */
[----:B----4-:R-:W-:-:S15]  /*2d230*/  HMMA.16816.F32 R24, R20, R18, R24 ;  /* 0x000000121418723c */ /* 0x010fde0000001818 */
[----:B------:R-:W-:-:S08]  /*2d240*/  NOP ;  /* 0x0000000000007918 */ /* 0x000fd00000000000 */
[----:B------:R1:W-:Y:S04]  /*2d250*/  STL.64 [R1+0xf50], R24 ;  /* 0x000f501801007387 */ /* 0x0003e80000100a00 */
[----:B------:R4:W-:Y:S04]  /*2d260*/  STL.64 [R1+0xf58], R26 ;  /* 0x000f581a01007387 */ /* 0x0009e80000100a00 */
[----:B------:R-:W2:Y:S04]  /*2d270*/  LDL.LU R17, [R1+0xf34] ;  /* 0x000f340001117983 */ /* 0x000ea80000300800 */
[----:B0-----:R-:W2:Y:S04]  /*2d280*/  LDL.LU R18, [R1+0xf38] ;  /* 0x000f380001127983 */ /* 0x001ea80000300800 */
[----:B------:R-:W2:Y:S04]  /*2d290*/  LDL.LU R19, [R1+0xf3c] ;  /* 0x000f3c0001137983 */ /* 0x000ea80000300800 */
[----:B-1----:R-:W2:Y:S04]  /*2d2a0*/  LDL.LU R24, [R1+0xf10] ;  /* 0x000f100001187983 */ /* 0x002ea80000300800 */
[----:B------:R-:W2:Y:S04]  /*2d2b0*/  LDL.LU R25, [R1+0xf14] ;  /* 0x000f140001197983 */ /* 0x000ea80000300800 */
[----:B----4-:R-:W4:Y:S04]  /*2d2c0*/  LDL.LU R26, [R1+0xf18] ;  /* 0x000f1800011a7983 */ /* 0x010f280000300800 */
[----:B------:R-:W4:Y:S01]  /*2d2d0*/  LDL.LU R27, [R1+0xf1c] ;  /* 0x000f1c00011b7983 */ /* 0x000f220000300800 */
[----:B---3--:R-:W-:Y:S06]  /*2d2e0*/  HMMA.16816.F32 R12, R20, R6, R12 ;  /* 0x00000006140c723c */ /* 0x008fec000000180c */
[----:B------:R-:W-:Y:S01]  /*2d2f0*/  IMAD.MOV.U32 R4, RZ, RZ, R7 ;  /* 0x000000ffff047224 */ /* 0x000fe200078e0007 */
[----:B----4-:R-:W-:Y:S04]  /*2d300*/  STL.64 [R1+0x2be8], R26 ;  /* 0x002be81a01007387 */ /* 0x010fe80000100a00 */
[----:B--2---:R0:W-:Y:S04]  /*2d310*/  STL.64 [R1+0x2be0], R24 ;  /* 0x002be01801007387 */ /* 0x0041e80000100a00 */
[----:B0-----:R-:W2:Y:S04]  /*2d320*/  LDL.LU R24, [R1+0xf20] ;  /* 0x000f200001187983 */ /* 0x001ea80000300800 */
[----:B------:R-:W2:Y:S04]  /*2d330*/  LDL.LU R25, [R1+0xf24] ;  /* 0x000f240001197983 */ /* 0x000ea80000300800 */
[----:B------:R-:W2:Y:S04]  /*2d340*/  LDL.LU R26, [R1+0xf28] ;  /* 0x000f2800011a7983 */ /* 0x000ea80000300800 */
[----:B------:R-:W2:Y:S04]  /*2d350*/  LDL.LU R27, [R1+0xf2c] ;  /* 0x000f2c00011b7983 */ /* 0x000ea80000300800 */
[----:B------:R0:W-:Y:S04]  /*2d360*/  STL.64 [R1+0xf40], R12 ;  /* 0x000f400c01007387 */ /* 0x0001e80000100a00 */
[----:B------:R1:W-:Y:S01]  /*2d370*/  STL.64 [R1+0xf48], R14 ;  /* 0x000f480e01007387 */ /* 0x0003e20000100a00 */
[----:B0-----:R-:W-:-:S03]  /*2d380*/  IMAD.MOV.U32 R12, RZ, RZ, R6 ;  /* 0x000000ffff0c7224 */ /* 0x001fc600078e0006 */
[----:B-1----:R-:W3:Y:S04]  /*2d390*/  LDL.LU.64 R14, [R1+0x2c10] ;  /* 0x002c1000010e7983 */ /* 0x002ee80000300a00 */
[----:B------:R-:W4:Y:S04]  /*2d3a0*/  LDL.LU.64 R6, [R1+0x2c08] ;  /* 0x002c080001067983 */ /* 0x000f280000300a00 */
[----:B------:R-:W2:Y:S01]  /*2d3b0*/  LDL.LU R5, [R1+0x2c00] ;  /* 0x002c000001057983 */ /* 0x000ea20000300800 */
[----:B------:R-:W-:Y:S06]  /*2d3c0*/  HMMA.16816.F32 R16, R20, R10, R16 ;  /* 0x0000000a1410723c */ /* 0x000fec0000001810 */
        /* <DEDUP_REMOVED lines=10> */
[----:B-1----:R-:W4:Y:S04]  /*2d470*/  LDL.LU.64 R18, [R1+0x2bf8] ;  /* 0x002bf80001127983 */ /* 0x002f280000300a00 */
        /* <DEDUP_REMOVED lines=8> */
[----:B------:R-:W2:Y:S04]  /*2d500*/  LDL.LU.64 R10, [R1+0x2bd8] ;  /* 0x002bd800010a7983 */ /* 0x000ea80000300a00 */
[----:B------:R-:W3:Y:S04]  /*2d510*/  LDL.LU.64 R8, [R1+0x2bd0] ;  /* 0x002bd00001087983 */ /* 0x000ee80000300a00 */
[----:B----4-:R0:W-:Y:S04]  /*2d520*/  STL.64 [R1+0x2af0], R18 ;  /* 0x002af01201007387 */ /* 0x0101e80000100a00 */
[----:B------:R-:W-:Y:S01]  /*2d530*/  STL.64 [R1+0x2ae8], R16 ;  /* 0x002ae81001007387 */ /* 0x000fe20000100a00 */
[----:B0-----:R-:W-:-:S02]  /*2d540*/  IMAD.MOV.U32 R19, RZ, RZ, R14 ;  /* 0x000000ffff137224 */ /* 0x001fc400078e000e */
[----:B---3--:R-:W-:Y:S02]  /*2d550*/  IMAD.MOV.U32 R18, RZ, RZ, R8 ;  /* 0x000000ffff127224 */ /* 0x008fe400078e0008 */
[----:B------:R-:W3:Y:S04]  /*2d560*/  LDL.LU R8, [R1+0x2bc8] ;  /* 0x002bc80001087983 */ /* 0x000ee80000300800 */
[----:B------:R-:W4:Y:S04]  /*2d570*/  LDL.LU R14, [R1+0x2bc4] ;  /* 0x002bc400010e7983 */ /* 0x000f280000300800 */
[----:B------:R0:W-:Y:S02]  /*2d580*/  STL.64 [R1+0x2b00], R18 ;  /* 0x002b001201007387 */ /* 0x0001e40000100a00 */
[----:B0-----:R-:W-:-:S02]  /*2d590*/  IMAD.MOV.U32 R18, RZ, RZ, R15 ;  /* 0x000000ffff127224 */ /* 0x001fc400078e000f */
[----:B------:R-:W-:Y:S01]  /*2d5a0*/  IMAD.MOV.U32 R19, RZ, RZ, R29 ;  /* 0x000000ffff137224 */ /* 0x000fe200078e001d */
[----:B------:R-:W4:Y:S04]  /*2d5b0*/  LDL.LU R15, [R1+0x2bc0] ;  /* 0x002bc000010f7983 */ /* 0x000f280000300800 */
[----:B------:R-:W3:Y:S04]  /*2d5c0*/  LDL.LU R29, [R1+0x2bbc] ;  /* 0x002bbc00011d7983 */ /* 0x000ee80000300800 */
[----:B------:R0:W-:Y:S04]  /*2d5d0*/  STL.64 [R1+0x2b18], R18 ;  /* 0x002b181201007387 */ /* 0x0001e80000100a00 */
[----:B0-----:R-:W2:Y:S04]  /*2d5e0*/  LDL.64 R18, [R1+0x88] ;  /* 0x0000880001127983 */ /* 0x001ea80000100a00 */
[----:B--2---:R0:W-:Y:S02]  /*2d5f0*/  STL.64 [R1+0x2b30], R18 ;  /* 0x002b301201007387 */ /* 0x0041e40000100a00 */
[----:B0-----:R-:W-:-:S02]  /*2d600*/  IMAD.MOV.U32 R18, RZ, RZ, R10 ;  /* 0x000000ffff127224 */ /* 0x001fc400078e000a */
[----:B------:R-:W-:Y:S01]  /*2d610*/  IMAD.MOV.U32 R19, RZ, RZ, R11 ;  /* 0x000000ffff137224 */ /* 0x000fe200078e000b */
[----:B------:R-:W2:Y:S04]  /*2d620*/  LDL.LU R10, [R1+0x2bb8] ;  /* 0x002bb800010a7983 */ /* 0x000ea80000300800 */
[----:B------:R-:W2:Y:S04]  /*2d630*/  LDL.LU R11, [R1+0x2bb4] ;  /* 0x002bb400010b7983 */ /* 0x000ea80000300800 */
[----:B------:R0:W-:Y:S04]  /*2d640*/  STL.64 [R1+0x2b48], R18 ;  /* 0x002b481201007387 */ /* 0x0001e80000100a00 */
[----:B0-----:R-:W2:Y:S01]  /*2d650*/  LDL R18, [R1+0x8] ;  /* 0x0000080001127983 */ /* 0x001ea20000100800 */
[----:B---3--:R-:W-:Y:S01]  /*2d660*/  IMAD.MOV.U32 R19, RZ, RZ, R29 ;  /* 0x000000ffff137224 */ /* 0x008fe200078e001d */
[C---:B----4-:R-:W-:Y:S06]  /*2d670*/  HMMA.16816.F32 R4, R20.reuse, R14, R4 ;  /* 0x0000000e1404723c */ /* 0x050fec0000001804 */
[----:B--2---:R-:W-:Y:S01]  /*2d680*/  HMMA.16816.F32 R16, R20, R18, R24 ;  /* 0x000000121410723c */ /* 0x004fe20000001818 */
[----:B------:R-:W2:-:S15]  /*2d690*/  LDL.LU R24, [R1+0x2bb0] ;  /* 0x002bb00001187983 */ /* 0x000e9e0000300800 */
[----:B------:R-:W-:-:S07]  /*2d6a0*/  NOP ;  /* 0x0000000000007918 */ /* 0x000fce0000000000 */
[----:B------:R-:W-:Y:S04]  /*2d6b0*/  STL.64 [R1+0xf10], R16 ;  /* 0x000f101001007387 */ /* 0x000fe80000100a00 */
[----:B------:R0:W-:Y:S04]  /*2d6c0*/  STL.64 [R1+0xf18], R18 ;  /* 0x000f181201007387 */ /* 0x0001e80000100a00 */
[----:B------:R-:W-:Y:S04]  /*2d6d0*/  STL.64 [R1+0xf00], R4 ;  /* 0x000f000401007387 */ /* 0x000fe80000100a00 */
[----:B------:R-:W-:Y:S01]  /*2d6e0*/  STL.64 [R1+0xf08], R6 ;  /* 0x000f080601007387 */ /* 0x000fe20000100a00 */
[----:B0-----:R-:W-:-:S02]  /*2d6f0*/  IMAD.MOV.U32 R19, RZ, RZ, R9 ;  /* 0x000000ffff137224 */ /* 0x001fc400078e0009 */
[----:B--2---:R-:W-:-:S05]  /*2d700*/  IMAD.MOV.U32 R18, RZ, RZ, R24 ;  /* 0x000000ffff127224 */ /* 0x004fca00078e0018 */
[----:B------:R-:W-:Y:S04]  /*2d710*/  STL.64 [R1+0x2b60], R18 ;  /* 0x002b601201007387 */ /* 0x000fe80000100a00 */
[----:B------:R-:W-:Y:S04]  /*2d720*/  STL.64 [R1+0x2a88], R14 ;  /* 0x002a880e01007387 */ /* 0x000fe80000100a00 */
[----:B------:R0:W-:Y:S04]  /*2d730*/  STL.64 [R1+0x2af8], R12 ;  /* 0x002af80c01007387 */ /* 0x0001e80000100a00 */
[----:B0-----:R-:W2:Y:S04]  /*2d740*/  LDL.LU R12, [R1+0x660] ;  /* 0x00066000010c7983 */ /* 0x001ea80000300800 */
[----:B------:R-:W2:Y:S04]  /*2d750*/  LDL.LU R13, [R1+0x664] ;  /* 0x00066400010d7983 */ /* 0x000ea80000300800 */
[----:B------:R-:W3:Y:S04]  /*2d760*/  LDL.LU R14, [R1+0x668] ;  /* 0x00066800010e7983 */ /* 0x000ee80000300800 */
[----:B------:R-:W3:Y:S01]  /*2d770*/  LDL.LU R15, [R1+0x66c] ;  /* 0x00066c00010f7983 */ /* 0x000ee20000300800 */
[----:B------:R-:W-:-:S02]  /*2d780*/  IMAD.MOV.U32 R18, RZ, RZ, R8 ;  /* 0x000000ffff127224 */ /* 0x000fc400078e0008 */
[----:B------:R-:W-:-:S05]  /*2d790*/  IMAD.MOV.U32 R19, RZ, RZ, R3 ;  /* 0x000000ffff137224 */ /* 0x000fca00078e0003 */
[----:B------:R0:W-:Y:S04]  /*2d7a0*/  STL.64 [R1+0x2b78], R18 ;  /* 0x002b781201007387 */ /* 0x0001e80000100a00 */
[----:B0-----:R-:W4:Y:S04]  /*2d7b0*/  LDL.64 R18, [R1+0xc8] ;  /* 0x0000c80001127983 */ /* 0x001f280000100a00 */
[----:B---3--:R-:W-:Y:S04]  /*2d7c0*/  STL.64 [R1+0x2b10], R14 ;  /* 0x002b100e01007387 */ /* 0x008fe80000100a00 */
[----:B--2---:R0:W-:Y:S04]  /*2d7d0*/  STL.64 [R1+0x2b08], R12 ;  /* 0x002b080c01007387 */ /* 0x0041e80000100a00 */
[----:B0-----:R-:W2:Y:S04]  /*2d7e0*/  LDL.LU R12, [R1+0x670] ;  /* 0x00067000010c7983 */ /* 0x001ea80000300800 */
[----:B------:R-:W2:Y:S04]  /*2d7f0*/  LDL.LU R13, [R1+0x674] ;  /* 0x00067400010d7983 */ /* 0x000ea80000300800 */
[----:B------:R-:W3:Y:S04]  /*2d800*/  LDL.LU R14, [R1+0x678] ;  /* 0x00067800010e7983 */ /* 0x000ee80000300800 */
        /* <DEDUP_REMOVED lines=9> */
[----:B---3--:R-:W-:Y:S04]  /*2d8a0*/  STL.64 [R1+0x2b28], R14 ;  /* 0x002b280e01007387 */ /* 0x008fe80000100a00 */
[----:B--2---:R0:W-:Y:S04]  /*2d8b0*/  STL.64 [R1+0x2b20], R12 ;  /* 0x002b200c01007387 */ /* 0x0041e80000100a00 */
[----:B0-----:R-:W2:Y:S04]  /*2d8c0*/  LDL.LU R12, [R1+0x680] ;  /* 0x00068000010c7983 */ /* 0x001ea80000300800 */
[----:B------:R-:W2:Y:S04]  /*2d8d0*/  LDL.LU R13, [R1+0x684] ;  /* 0x00068400010d7983 */ /* 0x000ea80000300800 */
[----:B------:R-:W3:Y:S04]  /*2d8e0*/  LDL.LU R14, [R1+0x688] ;  /* 0x00068800010e7983 */ /* 0x000ee80000300800 */
[----:B------:R-:W3:Y:S04]  /*2d8f0*/  LDL.LU R15, [R1+0x68c] ;  /* 0x00068c00010f7983 */ /* 0x000ee80000300800 */
        /* <DEDUP_REMOVED lines=11> */
[----:B------:R-:W3:Y:S01]  /*2d9b0*/  LDL.LU R15, [R1+0x6ac] ;  /* 0x0006ac00010f7983 */ /* 0x000ee20000300800 */
[C---:B----4-:R-:W-:Y:S03]  /*2d9c0*/  HMMA.16816.F32 R4, R20.reuse, R10, R4 ;  /* 0x0000000a1404723c */ /* 0x050fe60000001804 */
        /* <DEDUP_REMOVED lines=10> */
[----:B------:R-:W2:Y:S04]  /*2da70*/  LDL.LU R14, [R1+0x1058] ;  /* 0x00105800010e7983 */ /* 0x000ea80000300800 */
[----:B------:R-:W2:Y:S04]  /*2da80*/  LDL.LU R15, [R1+0x105c] ;  /* 0x00105c00010f7983 */ /* 0x000ea80000300800 */
[----:B------:R-:W-:Y:S04]  /*2da90*/  STL.64 [R1+0xef0], R4 ;  /* 0x000ef00401007387 */ /* 0x000fe80000100a00 */
[----:B------:R0:W-:Y:S04]  /*2daa0*/  STL.64 [R1+0xef8], R6 ;  /* 0x000ef80601007387 */ /* 0x0001e80000100a00 */
[----:B0-----:R-:W3:Y:S04]  /*2dab0*/  LDL.LU.64 R6, [R1+0x2ba8] ;  /* 0x002ba80001067983 */ /* 0x001ee80000300a00 */
[----:B------:R-:W4:Y:S01]  /*2dac0*/  LDL.LU.64 R4, [R1+0x2ba0] ;  /* 0x002ba00001047983 */ /* 0x000f220000300a00 */
[----:B---3--:R-:W-:Y:S03]  /*2dad0*/  HMMA.16816.F32 R20, R20, R6, R24 ;  /* 0x000000061414723c */ /* 0x008fe60000001818 */
[----:B------:R-:W2:Y:S04]  /*2dae0*/  LDL.LU.64 R26, [R1+0x2b98] ;  /* 0x002b9800011a7983 */ /* 0x000ea80000300a00 */
[----:B------:R-:W2:-:S15]  /*2daf0*/  LDL.LU.64 R24, [R1+0x2b90] ;  /* 0x002b900001187983 */ /* 0x000e9e0000300a00 */
[----:B------:R-:W-:-:S01]  /*2db00*/  NOP ;  /* 0x0000000000007918 */ /* 0x000fc20000000000 */
[----:B------:R-:W-:Y:S04]  /*2db10*/  STL.64 [R1+0x7a0], R20 ;  /* 0x0007a01401007387 */ /* 0x000fe80000100a00 */
[----:B------:R0:W-:Y:S02]  /*2db20*/  STL.64 [R1+0x7a8], R22 ;  /* 0x0007a81601007387 */ /* 0x0001e40000100a00 */
[----:B0-----:R-:W-:Y:S02]  /*2db30*/  IMAD.MOV.U32 R22, RZ, RZ, R2 ;  /* 0x000000ffff167224 */ /* 0x001fe400078e0002 */
[----:B------:R-:W-:Y:S02]  /*2db40*/  IMAD.MOV.U32 R23, RZ, RZ, R0 ;  /* 0x000000ffff177224 */ /* 0x000fe400078e0000 */
[----:B------:R-:W-:-:S02]  /*2db50*/  IMAD.MOV.U32 R2, RZ, RZ, R18 ;  /* 0x000000ffff027224 */ /* 0x000fc400078e0012 */
[----:B------:R-:W-:Y:S01]  /*2db60*/  IMAD.MOV.U32 R0, RZ, RZ, R19 ;  /* 0x000000ffff007224 */ /* 0x000fe200078e0013 */
        /* <DEDUP_REMOVED lines=37> */
[----:B------:R0:W-:Y:S04]  /*2ddc0*/  STL [R1+0x2a78], R8 ;  /* 0x002a780801007387 */ /* 0x0001e80000100800 */
[----:B0-----:R-:W3:Y:S04]  /*2ddd0*/  LDL.LU R8, [R1+0x650] ;  /* 0x0006500001087983 */ /* 0x001ee80000300800 */
[----:B------:R-:W3:Y:S04]  /*2dde0*/  LDL.LU R9, [R1+0x654] ;  /* 0x0006540001097983 */ /* 0x000ee80000300800 */
[----:B------:R-:W3:Y:S04]  /*2ddf0*/  LDL.LU R10, [R1+0x658] ;  /* 0x00065800010a7983 */ /* 0x000ee80000300800 */
[----:B------:R-:W3:Y:S01]  /*2de00*/  LDL.LU R11, [R1+0x65c] ;  /* 0x00065c00010b7983 */ /* 0x000ee20000300800 */
[----:B--2---:R-:W-:Y:S03]  /*2de10*/  HMMA.16816.F32 R16, R24, R18, R12 ;  /* 0x000000121810723c */ /* 0x004fe6000000180c */
[----:B------:R-:W2:Y:S04]  /*2de20*/  LDL.LU.64 R14, [R1+0x2b10] ;  /* 0x002b1000010e7983 */ /* 0x000ea80000300a00 */
[----:B------:R-:W2:-:S15]  /*2de30*/  LDL.LU.64 R12, [R1+0x2b08] ;  /* 0x002b0800010c7983 */ /* 0x000e9e0000300a00 */
[----:B------:R-:W-:-:S01]  /*2de40*/  NOP ;  /* 0x0000000000007918 */ /* 0x000fc20000000000 */
        /* <DEDUP_REMOVED lines=8> */
[----:B0-----:R-:W4:Y:S04]  /*2ded0*/  LDL.LU.64 R18, [R1+0x2af0] ;  /* 0x002af00001127983 */ /* 0x001f280000300a00 */
[----:B------:R-:W2:Y:S04]  /*2dee0*/  LDL.LU.64 R16, [R1+0x2ae8] ;  /* 0x002ae80001107983 */ /* 0x000ea80000300a00 */
[----:B------:R-:W4:Y:S01]  /*2def0*/  LDL.64 R14, [R1+0x8] ;  /* 0x00000800010e7983 */ /* 0x000f220000100a00 */
[----:B---3--:R-:W-:Y:S03]  /*2df00*/  HMMA.16816.F32 R8, R24, R22, R8 ;  /* 0x000000161808723c */ /* 0x008fe60000001808 */
[----:B----4-:R-:W-:-:S15]  /*2df10*/  STL.64 [R1+0x2aa0], R14 ;  /* 0x002aa00e01007387 */ /* 0x010fde0000100a00 */
[----:B------:R-:W-:-:S05]  /*2df20*/  NOP ;  /* 0x0000000000007918 */ /* 0x000fca0000000000 */
[----:B------:R0:W-:Y:S04]  /*2df30*/  STL.64 [R1+0x650], R8 ;  /* 0x0006500801007387 */ /* 0x0001e80000100a00 */
[----:B------:R1:W-:Y:S04]  /*2df40*/  STL.64 [R1+0x658], R10 ;  /* 0x0006580a01007387 */ /* 0x0003e80000100a00 */
[----:B0-----:R-:W3:Y:S04]  /*2df50*/  LDL.LU R8, [R1+0x5f0] ;  /* 0x0005f00001087983 */ /* 0x001ee80000300800 */
[----:B------:R-:W3:Y:S04]  /*2df60*/  LDL.LU R9, [R1+0x5f4] ;  /* 0x0005f40001097983 */ /* 0x000ee80000300800 */
[----:B-1----:R-:W4:Y:S04]  /*2df70*/  LDL.LU R10, [R1+0x5f8] ;  /* 0x0005f800010a7983 */ /* 0x002f280000300800 */
[----:B------:R-:W4:Y:S01]  /*2df80*/  LDL.LU R11, [R1+0x5fc] ;  /* 0x0005fc00010b7983 */ /* 0x000f220000300800 */
[----:B------:R-:W-:-:S02]  /*2df90*/  IMAD.MOV.U32 R14, RZ, RZ, R28 ;  /* 0x000000ffff0e7224 */ /* 0x000fc400078e001c */
[----:B--2---:R-:W-:Y:S01]  /*2dfa0*/  IMAD.MOV.U32 R15, RZ, RZ, R17 ;  /* 0x000000ffff0f7224 */ /* 0x004fe200078e0011 */
[----:B------:R-:W2:Y:S04]  /*2dfb0*/  LDL.LU R20, [R1+0x640] ;  /* 0x0006400001147983 */ /* 0x000ea80000300800 */
[----:B------:R-:W2:Y:S04]  /*2dfc0*/  LDL.LU R21, [R1+0x644] ;  /* 0x0006440001157983 */ /* 0x000ea80000300800 */
[----:B------:R-:W2:Y:S04]  /*2dfd0*/  LDL.LU R22, [R1+0x648] ;  /* 0x0006480001167983 */ /* 0x000ea80000300800 */
[----:B------:R-:W2:Y:S04]  /*2dfe0*/  LDL.LU R23, [R1+0x64c] ;  /* 0x00064c0001177983 */ /* 0x000ea80000300800 */
[----:B------:R-:W-:Y:S04]  /*2dff0*/  STL.64 [R1+0x2ab8], R14 ;  /* 0x002ab80e01007387 */ /* 0x000fe80000100a00 */
[----:B----4-:R-:W-:Y:S04]  /*2e000*/  STL.64 [R1+0x2a98], R10 ;  /* 0x002a980a01007387 */ /* 0x010fe80000100a00 */
[----:B---3--:R0:W-:Y:S04]  /*2e010*/  STL.64 [R1+0x2a90], R8 ;  /* 0x002a900801007387 */ /* 0x0081e80000100a00 */
[----:B0-----:R-:W3:Y:S04]  /*2e020*/  LDL.LU R8, [R1+0x600] ;  /* 0x0006000001087983 */ /* 0x001ee80000300800 */
[----:B------:R-:W3:Y:S04]  /*2e030*/  LDL.LU R9, [R1+0x604] ;  /* 0x0006040001097983 */ /* 0x000ee80000300800 */
[----:B------:R-:W4:Y:S04]  /*2e040*/  LDL.LU R10, [R1+0x608] ;  /* 0x00060800010a7983 */ /* 0x000f280000300800 */
[----:B------:R-:W4:Y:S01]  /*2e050*/  LDL.LU R11, [R1+0x60c] ;  /* 0x00060c00010b7983 */ /* 0x000f220000300800 */
[----:B------:R-:W-:-:S02]  /*2e060*/  IMAD.MOV.U32 R14, RZ, RZ, R16 ;  /* 0x000000ffff0e7224 */ /* 0x000fc400078e0010 */
[----:B------:R-:W-:-:S05]  /*2e070*/  IMAD.MOV.U32 R15, RZ, RZ, R13 ;  /* 0x000000ffff0f7224 */ /* 0x000fca00078e000d */
[----:B------:R-:W-:Y:S04]  /*2e080*/  STL.64 [R1+0x2ad0], R14 ;  /* 0x002ad00e01007387 */ /* 0x000fe80000100a00 */
[----:B----4-:R-:W-:Y:S04]  /*2e090*/  STL.64 [R1+0x2ab0], R10 ;  /* 0x002ab00a01007387 */ /* 0x010fe80000100a00 */
[----:B---3--:R0:W-:Y:S04]  /*2e0a0*/  STL.64 [R1+0x2aa8], R8 ;  /* 0x002aa80801007387 */ /* 0x0081e80000100a00 */
[----:B0-----:R-:W3:Y:S04]  /*2e0b0*/  LDL.LU R8, [R1+0x610] ;  /* 0x0006100001087983 */ /* 0x001ee80000300800 */
[----:B------:R-:W3:Y:S04]  /*2e0c0*/  LDL.LU R9, [R1+0x614] ;  /* 0x0006140001097983 */ /* 0x000ee80000300800 */
[----:B------:R-:W4:Y:S04]  /*2e0d0*/  LDL.LU R10, [R1+0x618] ;  /* 0x00061800010a7983 */ /* 0x000f280000300800 */
[----:B------:R-:W4:Y:S01]  /*2e0e0*/  LDL.LU R11, [R1+0x61c] ;  /* 0x00061c00010b7983 */ /* 0x000f220000300800 */
[----:B--2---:R-:W-:Y:S03]  /*2e0f0*/  HMMA.16816.F32 R20, R24, R18, R20 ;  /* 0x000000121814723c */ /* 0x004fe60000001814 */
[----:B----4-:R-:W-:Y:S04]  /*2e100*/  STL.64 [R1+0x2ac8], R10 ;  /* 0x002ac80a01007387 */ /* 0x010fe80000100a00 */
[----:B---3--:R0:W-:Y:S04]  /*2e110*/  STL.64 [R1+0x2ac0], R8 ;  /* 0x002ac00801007387 */ /* 0x0081e80000100a00 */
[----:B0-----:R-:W2:Y:S04]  /*2e120*/  LDL.LU R8, [R1+0x620] ;  /* 0x0006200001087983 */ /* 0x001ea80000300800 */
[----:B------:R-:W2:Y:S04]  /*2e130*/  LDL.LU R9, [R1+0x624] ;  /* 0x0006240001097983 */ /* 0x000ea80000300800 */
[----:B------:R-:W3:Y:S04]  /*2e140*/  LDL.LU R10, [R1+0x628] ;  /* 0x00062800010a7983 */ /* 0x000ee80000300800 */
[----:B------:R-:W3:Y:S01]  /*2e150*/  LDL.LU R11, [R1+0x62c] ;  /* 0x00062c00010b7983 */ /* 0x000ee20000300800 */
[----:B------:R-:W-:-:S02]  /*2e160*/  IMAD.MOV.U32 R15, RZ, RZ, R4 ;  /* 0x000000ffff0f7224 */ /* 0x000fc400078e0004 */
[----:B------:R-:W-:Y:S01]  /*2e170*/  IMAD.MOV.U32 R4, RZ, RZ, R19 ;  /* 0x000000ffff047224 */ /* 0x000fe200078e0013 */
[----:B---3--:R-:W-:Y:S04]  /*2e180*/  STL.64 [R1+0x2ae0], R10 ;  /* 0x002ae00a01007387 */ /* 0x008fe80000100a00 */
[----:B--2---:R0:W-:Y:S04]  /*2e190*/  STL.64 [R1+0x2ad8], R8 ;  /* 0x002ad80801007387 */ /* 0x0041e80000100a00 */
[----:B0-----:R-:W2:Y:S04]  /*2e1a0*/  LDL.LU R8, [R1+0x630] ;  /* 0x0006300001087983 */ /* 0x001ea80000300800 */
[----:B------:R-:W2:Y:S04]  /*2e1b0*/  LDL.LU R9, [R1+0x634] ;  /* 0x0006340001097983 */ /* 0x000ea80000300800 */
[----:B------:R-:W2:Y:S04]  /*2e1c0*/  LDL.LU R10, [R1+0x638] ;  /* 0x00063800010a7983 */ /* 0x000ea80000300800 */
[----:B------:R-:W2:Y:S04]  /*2e1d0*/  LDL.LU R11, [R1+0x63c] ;  /* 0x00063c00010b7983 */ /* 0x000ea80000300800 */
[----:B------:R0:W-:Y:S04]  /*2e1e0*/  STL.64 [R1+0x640], R20 ;  /* 0x0006401401007387 */ /* 0x0001e80000100a00 */
[----:B------:R-:W-:Y:S04]  /*2e1f0*/  STL.64 [R1+0x648], R22 ;  /* 0x0006481601007387 */ /* 0x000fe80000100a00 */
[----:B------:R-:W-:Y:S04]  /*2e200*/  STL.64 [R1+0x2a70], R6 ;  /* 0x002a700601007387 */ /* 0x000fe80000100a00 */
[----:B------:R1:W-:Y:S04]  /*2e210*/  STL.64 [R1+0x2a68], R4 ;  /* 0x002a680401007387 */ /* 0x0003e80000100a00 */
[----:B------:R-:W3:Y:S04]  /*2e220*/  LDL.LU R16, [R1+0x220] ;  /* 0x0002200001107983 */ /* 0x000ee80000300800 */
[----:B------:R-:W3:Y:S01]  /*2e230*/  LDL.LU R17, [R1+0x224] ;  /* 0x0002240001117983 */ /* 0x000ee20000300800 */
[----:B0-----:R-:W-:-:S03]  /*2e240*/  IMAD.MOV.U32 R20, RZ, RZ, R18 ;  /* 0x000000ffff147224 */ /* 0x001fc600078e0012 */
[----:B------:R-:W3:Y:S04]  /*2e250*/  LDL.LU R18, [R1+0x228] ;  /* 0x0002280001127983 */ /* 0x000ee80000300800 */
[----:B------:R-:W3:Y:S04]  /*2e260*/  LDL.LU R19, [R1+0x22c] ;  /* 0x00022c0001137983 */ /* 0x000ee80000300800 */
[----:B-1----:R-:W4:Y:S04]  /*2e270*/  LDL.LU R4, [R1+0x5e0] ;  /* 0x0005e00001047983 */ /* 0x002f280000300800 */
[----:B------:R-:W4:Y:S04]  /*2e280*/  LDL.LU R5, [R1+0x5e4] ;  /* 0x0005e40001057983 */ /* 0x000f280000300800 */
[----:B------:R-:W4:Y:S04]  /*2e290*/  LDL.LU R6, [R1+0x5e8] ;  /* 0x0005e80001067983 */ /* 0x000f280000300800 */
[----:B------:R-:W4:Y:S04]  /*2e2a0*/  LDL.LU R7, [R1+0x5ec] ;  /* 0x0005ec0001077983 */ /* 0x000f280000300800 */
[----:B------:R-:W-:Y:S04]  /*2e2b0*/  STL [R1+0x2a08], R20 ;  /* 0x002a081401007387 */ /* 0x000fe80000100800 */
[----:B------:R-:W2:Y:S04]  /*2e2c0*/  LDL.64 R22, [R1+0x98] ;  /* 0x0000980001167983 */ /* 0x000ea80000100a00 */
[----:B--2---:R0:W-:Y:S04]  /*2e2d0*/  STL.64 [R1+0x2a18], R22 ;  /* 0x002a181601007387 */ /* 0x0041e80000100a00 */
[----:B0-----:R-:W2:Y:S01]  /*2e2e0*/  LDL.64 R22, [R1+0xa8] ;  /* 0x0000a80001167983 */ /* 0x001ea20000100a00 */
[----:B------:R-:W-:-:S07]  /*2e2f0*/  IMAD.MOV.U32 R14, RZ, RZ, R12 ;  /* 0x000000ffff0e7224 */ /* 0x000fce00078e000c */
[C---:B------:R-:W-:Y:S01]  /*2e300*/  HMMA.16816.F32 R12, R24.reuse, R14, R8 ;  /* 0x0000000e180c723c */ /* 0x040fe20000001808 */
[----:B--2---:R0:W-:Y:S04]  /*2e310*/  STL.64 [R1+0x2a30], R22 ;  /* 0x002a301601007387 */ /* 0x0041e80000100a00 */
[----:B------:R-:W2:Y:S04]  /*2e320*/  LDL.LU R20, [R1+0x1e0] ;  /* 0x0001e00001147983 */ /* 0x000ea80000300800 */
[----:B------:R-:W2:Y:S04]  /*2e330*/  LDL.LU R21, [R1+0x1e4] ;  /* 0x0001e40001157983 */ /* 0x000ea80000300800 */
[----:B0-----:R-:W3:Y:S04]  /*2e340*/  LDL.LU R22, [R1+0x1e8] ;  /* 0x0001e80001167983 */ /* 0x001ee80000300800 */
[----:B------:R-:W3:Y:S04]  /*2e350*/  LDL.LU R23, [R1+0x1ec] ;  /* 0x0001ec0001177983 */ /* 0x000ee80000300800 */
[----:B---3--:R-:W-:Y:S04]  /*2e360*/  STL.64 [R1+0x2a40], R22 ;  /* 0x002a401601007387 */ /* 0x008fe80000100a00 */
[----:B--2---:R-:W-:Y:S04]  /*2e370*/  STL.64 [R1+0x2a38], R20 ;  /* 0x002a381401007387 */ /* 0x004fe80000100a00 */
[----:B------:R-:W2:Y:S04]  /*2e380*/  LDL.LU.64 R10, [R1+0x2ae0] ;  /* 0x002ae000010a7983 */ /* 0x000ea80000300a00 */
[----:B------:R-:W2:Y:S04]  /*2e390*/  LDL.LU.64 R8, [R1+0x2ad8] ;  /* 0x002ad80001087983 */ /* 0x000ea80000300a00 */
        /* <DEDUP_REMOVED lines=25> */
[----:B--2---:R-:W-:-:S15]  /*2e530*/  HMMA.16816.F32 R8, R24, R14, R8 ;  /* 0x0000000e1808723c */ /* 0x004fde0000001808 */
[----:B------:R-:W-:-:S08]  /*2e540*/  NOP ;  /* 0x0000000000007918 */ /* 0x000fd00000000000 */
[----:B------:R-:W-:Y:S04]  /*2e550*/  STL.64 [R1+0x5f0], R8 ;  /* 0x0005f00801007387 */ /* 0x000fe80000100a00 */
[----:B------:R0:W-:Y:S04]  /*2e560*/  STL.64 [R1+0x5f8], R10 ;  /* 0x0005f80a01007387 */ /* 0x0001e80000100a00 */
[----:B0-----:R-:W4:Y:S04]  /*2e570*/  LDL.LU.64 R10, [R1+0x2a80] ;  /* 0x002a8000010a7983 */ /* 0x001f280000300a00 */
[----:B------:R-:W2:Y:S04]  /*2e580*/  LDL.LU R8, [R1+0x2a78] ;  /* 0x002a780001087983 */ /* 0x000ea80000300800 */
[----:B------:R0:W-:Y:S04]  /*2e590*/  STL.64 [R1+0x2a10], R14 ;  /* 0x002a100e01007387 */ /* 0x0001e80000100a00 */
[----:B------:R-:W3:Y:S04]  /*2e5a0*/  LDL.LU R12, [R1+0x320] ;  /* 0x00032000010c7983 */ /* 0x000ee80000300800 */
[----:B------:R-:W3:Y:S04]  /*2e5b0*/  LDL.LU R13, [R1+0x324] ;  /* 0x00032400010d7983 */ /* 0x000ee80000300800 */
[----:B0-----:R-:W4:Y:S04]  /*2e5c0*/  LDL.LU R14, [R1+0x328] ;  /* 0x00032800010e7983 */ /* 0x001f280000300800 */
[----:B------:R-:W4:Y:S04]  /*2e5d0*/  LDL.LU R15, [R1+0x32c] ;  /* 0x00032c00010f7983 */ /* 0x000f280000300800 */
[----:B----4-:R-:W-:Y:S04]  /*2e5e0*/  STL.64 [R1+0x2a28], R14 ;  /* 0x002a280e01007387 */ /* 0x010fe80000100a00 */
[----:B---3--:R0:W-:Y:S04]  /*2e5f0*/  STL.64 [R1+0x2a20], R12 ;  /* 0x002a200c01007387 */ /* 0x0081e80000100a00 */
[----:B0-----:R-:W3:Y:S04]  /*2e600*/  LDL.LU R12, [R1+0x330] ;  /* 0x00033000010c7983 */ /* 0x001ee80000300800 */
[----:B------:R-:W3:Y:S04]  /*2e610*/  LDL.LU R13, [R1+0x334] ;  /* 0x00033400010d7983 */ /* 0x000ee80000300800 */
[----:B------:R-:W4:Y:S04]  /*2e620*/  LDL.LU R14, [R1+0x338] ;  /* 0x00033800010e7983 */ /* 0x000f280000300800 */
[----:B------:R-:W4:Y:S01]  /*2e630*/  LDL.LU R15, [R1+0x33c] ;  /* 0x00033c00010f7983 */ /* 0x000f220000300800 */
[----:B------:R-:W-:Y:S03]  /*2e640*/  HMMA.16816.F32 R4, R24, R10, R4 ;  /* 0x0000000a1804723c */ /* 0x000fe60000001804 */
[----:B----4-:R-:W-:Y:S04]  /*2e650*/  STL.64 [R1+0x2a50], R14 ;  /* 0x002a500e01007387 */ /* 0x010fe80000100a00 */
[----:B---3--:R0:W-:Y:S04]  /*2e660*/  STL.64 [R1+0x2a48], R12 ;  /* 0x002a480c01007387 */ /* 0x0081e80000100a00 */
[----:B0-----:R-:W3:Y:S04]  /*2e670*/  LDL.LU R12, [R1+0x1010] ;  /* 0x00101000010c7983 */ /* 0x001ee80000300800 */
[----:B------:R-:W3:Y:S04]  /*2e680*/  LDL.LU R13, [R1+0x1014] ;  /* 0x00101400010d7983 */ /* 0x000ee80000300800 */
[----:B------:R-:W3:Y:S04]  /*2e690*/  LDL.LU R14, [R1+0x1018] ;  /* 0x00101800010e7983 */ /* 0x000ee80000300800 */
[----:B------:R-:W3:Y:S04]  /*2e6a0*/  LDL.LU R15, [R1+0x101c] ;  /* 0x00101c00010f7983 */ /* 0x000ee80000300800 */
[----:B------:R-:W-:Y:S04]  /*2e6b0*/  STL.64 [R1+0x5e0], R4 ;  /* 0x0005e00401007387 */ /* 0x000fe80000100a00 */
[----:B------:R0:W-:Y:S04]  /*2e6c0*/  STL.64 [R1+0x5e8], R6 ;  /* 0x0005e80601007387 */ /* 0x0001e80000100a00 */
[----:B0-----:R-:W4:Y:S04]  /*2e6d0*/  LDL.LU.64 R6, [R1+0x2a70] ;  /* 0x002a700001067983 */ /* 0x001f280000300a00 */
[----:B------:R-:W2:Y:S01]  /*2e6e0*/  LDL.LU.64 R4, [R1+0x2a68] ;  /* 0x002a680001047983 */ /* 0x000ea20000300a00 */
[----:B------:R-:W-:-:S02]  /*2e6f0*/  IMAD.MOV.U32 R22, RZ, RZ, R2 ;  /* 0x000000ffff167224 */ /* 0x000fc400078e0002 */
[----:B------:R-:W-:Y:S01]  /*2e700*/  IMAD.MOV.U32 R23, RZ, RZ, R0 ;  /* 0x000000ffff177224 */ /* 0x000fe200078e0000 */
[----:B----4-:R-:W-:Y:S01]  /*2e710*/  HMMA.16816.F32 R24, R24, R6, R16 ;  /* 0x000000061818723c */ /* 0x010fe20000001810 */
[----:B------:R-:W3:Y:S04]  /*2e720*/  LDL.LU.64 R18, [R1+0x2a60] ;  /* 0x002a600001127983 */ /* 0x000ee80000300a00 */
[----:B------:R-:W3:-:S15]  /*2e730*/  LDL.LU.64 R16, [R1+0x2a58] ;  /* 0x002a580001107983 */ /* 0x000ede0000300a00 */
[----:B------:R-:W-:-:S03]  /*2e740*/  NOP ;  /* 0x0000000000007918 */ /* 0x000fc60000000000 */
[----:B------:R-:W-:Y:S04]  /*2e750*/  STL.64 [R1+0x220], R24 ;  /* 0x0002201801007387 */ /* 0x000fe80000100a00 */
[----:B------:R0:W-:Y:S04]  /*2e760*/  STL.64 [R1+0x228], R26 ;  /* 0x0002281a01007387 */ /* 0x0001e80000100a00 */
[----:B0-----:R-:W4:Y:S01]  /*2e770*/  LDL.64 R26, [R1+0xb8] ;  /* 0x0000b800011a7983 */ /* 0x001f220000100a00 */
[----:B---3--:R-:W-:Y:S03]  /*2e780*/  HMMA.16816.F32 R20, R16, R22, R12 ;  /* 0x000000161014723c */ /* 0x008fe6000000180c */
[----:B------:R-:W3:Y:S04]  /*2e790*/  LDL.LU.64 R14, [R1+0x2a50] ;  /* 0x002a5000010e7983 */ /* 0x000ee80000300a00 */
[----:B------:R-:W3:-:S15]  /*2e7a0*/  LDL.LU.64 R12, [R1+0x2a48] ;  /* 0x002a4800010c7983 */ /* 0x000ede0000300a00 */
[----:B------:R-:W-:-:S01]  /*2e7b0*/  NOP ;  /* 0x0000000000007918 */ /* 0x000fc20000000000 */
        /* <DEDUP_REMOVED lines=8> */
[----:B0-----:R-:W3:Y:S01]  /*2e840*/  LDL.LU.64 R22, [R1+0x2a30] ;  /* 0x002a300001167983 */ /* 0x001ee20000300a00 */
[----:B------:R-:W-:Y:S02]  /*2e850*/  IMAD.MOV.U32 R2, RZ, RZ, R26 ;  /* 0x000000ffff027224 */ /* 0x000fe400078e001a */
[----:B------:R-:W-:-:S02]  /*2e860*/  IMAD.MOV.U32 R0, RZ, RZ, R27 ;  /* 0x000000ffff007224 */ /* 0x000fc400078e001b */
[----:B--2---:R-:W0:Y:S04]  /*2e870*/  LDSM.16.MT88.4 R24, [R5+UR5+0x2000] ;  /* 0x002000050518783b */ /* 0x004e280008004200 */
[----:B0-----:R0:W-:Y:S04]  /*2e880*/  STL.64 [R1+0x2958], R26 ;  /* 0x0029581a01007387 */ /* 0x0011e80000100a00 */
[----:B------:R-:W-:Y:S01]  /*2e890*/  STL.64 [R1+0x2950], R24 ;  /* 0x0029501801007387 */ /* 0x000fe20000100a00 */
[----:B0-----:R-:W-:Y:S02]  /*2e8a0*/  IMAD.MOV.U32 R26, RZ, RZ, R8 ;  /* 0x000000ffff1a7224 */ /* 0x001fe400078e0008 */
[----:B------:R-:W-:Y:S01]  /*2e8b0*/  IMAD.MOV.U32 R27, RZ, RZ, R3 ;  /* 0x000000ffff1b7224 */ /* 0x000fe200078e0003 */
[----:B---3--:R-:W-:Y:S06]  /*2e8c0*/  HMMA.16816.F32 R12, R16, R22, R12 ;  /* 0x00000016100c723c */ /* 0x008fec000000180c */
        /* <DEDUP_REMOVED lines=11> */
[----:B0-----:R-:W2:Y:S01]  /*2e980*/  LDL.LU.64 R14, [R1+0x2a10] ;  /* 0x002a1000010e7983 */ /* 0x001ea20000300a00 */
[----:B------:R-:W-:-:S03]  /*2e990*/  IMAD.MOV.U32 R13, RZ, RZ, R22 ;  /* 0x000000ffff0d7224 */ /* 0x000fc600078e0016 */
[----:B------:R-:W3:Y:S04]  /*2e9a0*/  LDL.LU R20, [R1+0x2a08] ;  /* 0x002a080001147983 */ /* 0x000ee80000300800 */
[----:B--2---:R-:W-:Y:S04]  /*2e9b0*/  STL.64 [R1+0x2998], R14 ;  /* 0x0029980e01007387 */ /* 0x004fe80000100a00 */
[----:B------:R0:W-:Y:S04]  /*2e9c0*/  STL [R1+0x2990], R13 ;  /* 0x0029900d01007387 */ /* 0x0001e80000100800 */
[----:B------:R-:W2:Y:S04]  /*2e9d0*/  LDL.LU R12, [R1+0x310] ;  /* 0x00031000010c7983 */ /* 0x000ea80000300800 */
[----:B0-----:R-:W2:Y:S04]  /*2e9e0*/  LDL.LU R13, [R1+0x314] ;  /* 0x00031400010d7983 */ /* 0x001ea80000300800 */
[----:B------:R-:W2:Y:S04]  /*2e9f0*/  LDL.LU R14, [R1+0x318] ;  /* 0x00031800010e7983 */ /* 0x000ea80000300800 */
[----:B------:R-:W2:Y:S01]  /*2ea00*/  LDL.LU R15, [R1+0x31c] ;  /* 0x00031c00010f7983 */ /* 0x000ea20000300800 */
[----:B------:R-:W-:-:S03]  /*2ea10*/  IMAD.MOV.U32 R9, RZ, RZ, R23 ;  /* 0x000000ffff097224 */ /* 0x000fc600078e0017 */
[----:B------:R-:W-:Y:S04]  /*2ea20*/  STL.64 [R1+0x2978], R10 ;  /* 0x0029780a01007387 */ /* 0x000fe80000100a00 */
[----:B------:R2:W-:Y:S02]  /*2ea30*/  STL.64 [R1+0x2970], R8 ;  /* 0x0029700801007387 */ /* 0x0005e40000100a00 */
[----:B--2---:R-:W-:Y:S02]  /*2ea40*/  HMMA.16816.F32 R8, R16, R26, R12 ;  /* 0x0000001a1008723c */ /* 0x004fe4000000180c */
[----:B------:R-:W2:-:S15]  /*2ea50*/  LDL.LU R12, [R1+0xca0] ;  /* 0x000ca000010c7983 */ /* 0x000e9e0000300800 */
[----:B------:R-:W-:-:S06]  /*2ea60*/  NOP ;  /* 0x0000000000007918 */ /* 0x000fcc0000000000 */
[----:B------:R-:W-:Y:S04]  /*2ea70*/  STL.64 [R1+0x310], R8 ;  /* 0x0003100801007387 */ /* 0x000fe80000100a00 */
[----:B------:R-:W-:Y:S04]  /*2ea80*/  STL.64 [R1+0x318], R10 ;  /* 0x0003180a01007387 */ /* 0x000fe80000100a00 */
[----:B------:R-:W2:Y:S04]  /*2ea90*/  LDL.LU R13, [R1+0xca4] ;  /* 0x000ca400010d7983 */ /* 0x000ea80000300800 */
[----:B------:R-:W4:Y:S04]  /*2eaa0*/  LDL.LU R14, [R1+0xca8] ;  /* 0x000ca800010e7983 */ /* 0x000f280000300800 */
[----:B------:R-:W4:Y:S04]  /*2eab0*/  LDL.LU R15, [R1+0xcac] ;  /* 0x000cac00010f7983 */ /* 0x000f280000300800 */
[----:B----4-:R-:W-:Y:S04]  /*2eac0*/  STL.64 [R1+0x29a8], R14 ;  /* 0x0029a80e01007387 */ /* 0x010fe80000100a00 */
[----:B--2---:R0:W-:Y:S04]  /*2ead0*/  STL.64 [R1+0x29a0], R12 ;  /* 0x0029a00c01007387 */ /* 0x0041e80000100a00 */
[----:B0-----:R-:W2:Y:S04]  /*2eae0*/  LDL.LU R12, [R1+0xcb0] ;  /* 0x000cb000010c7983 */ /* 0x001ea80000300800 */
        /* <DEDUP_REMOVED lines=9> */
[----:B----4-:R3:W-:Y:S04]  /*2eb80*/  STL.64 [R1+0x29c8], R14 ;  /* 0x0029c80e01007387 */ /* 0x0107e80000100a00 */
[----:B--2---:R-:W-:Y:S04]  /*2eb90*/  STL.64 [R1+0x29c0], R12 ;  /* 0x0029c00c01007387 */ /* 0x004fe80000100a00 */
[----:B------:R-:W2:Y:S04]  /*2eba0*/  LDL.LU R24, [R1+0xd00] ;  /* 0x000d000001187983 */ /* 0x000ea80000300800 */
[----:B------:R-:W2:Y:S04]  /*2ebb0*/  LDL.LU R25, [R1+0xd04] ;  /* 0x000d040001197983 */ /* 0x000ea80000300800 */
[----:B------:R-:W2:Y:S04]  /*2ebc0*/  LDL.LU R26, [R1+0xd08] ;  /* 0x000d0800011a7983 */ /* 0x000ea80000300800 */
[----:B------:R-:W2:Y:S01]  /*2ebd0*/  LDL.LU R27, [R1+0xd0c] ;  /* 0x000d0c00011b7983 */ /* 0x000ea20000300800 */
[----:B---3--:R-:W-:-:S02]  /*2ebe0*/  IMAD.MOV.U32 R14, RZ, RZ, R20 ;  /* 0x000000ffff0e7224 */ /* 0x008fc400078e0014 */
[----:B------:R-:W-:Y:S01]  /*2ebf0*/  IMAD.MOV.U32 R15, RZ, RZ, R4 ;  /* 0x000000ffff0f7224 */ /* 0x000fe200078e0004 */
[----:B------:R-:W0:Y:S04]  /*2ec00*/  LDSM.16.MT88.4 R20, [R5+UR5+0x2080] ;  /* 0x002080050514783b */ /* 0x000e280008004200 */
[----:B------:R1:W-:Y:S04]  /*2ec10*/  STL.64 [R1+0x29d8], R14 ;  /* 0x0029d80e01007387 */ /* 0x0003e80000100a00 */
[----:B-1----:R-:W3:Y:S04]  /*2ec20*/  LDL.64 R14, [R1+0x58] ;  /* 0x00005800010e7983 */ /* 0x002ee80000100a00 */
[----:B---3--:R1:W-:Y:S04]  /*2ec30*/  STL.64 [R1+0x29f0], R14 ;  /* 0x0029f00e01007387 */ /* 0x0083e80000100a00 */
[----:B-1----:R-:W3:Y:S04]  /*2ec40*/  LDL.64 R14, [R1+0x68] ;  /* 0x00006800010e7983 */ /* 0x002ee80000100a00 */
[----:B---3--:R1:W-:Y:S04]  /*2ec50*/  STL.64 [R1+0x2a00], R14 ;  /* 0x002a000e01007387 */ /* 0x0083e80000100a00 */
[----:B-1----:R-:W2:Y:S04]  /*2ec60*/  LDL.64 R14, [R1+0x78] ;  /* 0x00007800010e7983 */ /* 0x002ea80000100a00 */
[----:B------:R1:W-:Y:S04]  /*2ec70*/  STL.64 [R1+0x2988], R6 ;  /* 0x0029880601007387 */ /* 0x0003e80000100a00 */
[----:B------:R3:W-:Y:S04]  /*2ec80*/  STL [R1+0x2980], R5 ;  /* 0x0029800501007387 */ /* 0x0007e80000100800 */
[----:B-1----:R-:W4:Y:S04]  /*2ec90*/  LDL.64 R6, [R1+0x18] ;  /* 0x0000180001067983 */ /* 0x002f280000100a00 */
[----:B----4-:R1:W-:Y:S04]  /*2eca0*/  STL.64 [R1+0x29f8], R6 ;  /* 0x0029f80601007387 */ /* 0x0103e80000100a00 */
[----:B------:R-:W4:Y:S04]  /*2ecb0*/  LDL.LU R4, [R1+0xcf0] ;  /* 0x000cf00001047983 */ /* 0x000f280000300800 */
[----:B---3--:R-:W4:Y:S04]  /*2ecc0*/  LDL.LU R5, [R1+0xcf4] ;  /* 0x000cf40001057983 */ /* 0x008f280000300800 */
[----:B-1----:R-:W4:Y:S04]  /*2ecd0*/  LDL.LU R6, [R1+0xcf8] ;  /* 0x000cf80001067983 */ /* 0x002f280000300800 */
[----:B------:R-:W4:Y:S04]  /*2ece0*/  LDL.LU R7, [R1+0xcfc] ;  /* 0x000cfc0001077983 */ /* 0x000f280000300800 */
[----:B0-----:R0:W-:Y:S04]  /*2ecf0*/  STL.64 [R1+0x2828], R22 ;  /* 0x0028281601007387 */ /* 0x0011e80000100a00 */
[----:B------:R1:W-:Y:S04]  /*2ed00*/  STL.64 [R1+0x2820], R20 ;  /* 0x0028201401007387 */ /* 0x0003e80000100a00 */
[----:B0-----:R-:W3:Y:S04]  /*2ed10*/  LDL R22, [R1+0x38] ;  /* 0x0000380001167983 */ /* 0x001ee80000100800 */
[----:B------:R-:W3:Y:S01]  /*2ed20*/  LDL R23, [R1+0x3c] ;  /* 0x00003c0001177983 */ /* 0x000ee20000100800 */
[----:B--2---:R-:W-:Y:S03]  /*2ed30*/  HMMA.16816.F32 R24, R16, R14, R24 ;  /* 0x0000000e1018723c */ /* 0x004fe60000001818 */
[----:B---3--:R0:W-:Y:S04]  /*2ed40*/  STL.64 [R1+0x29d0], R22 ;  /* 0x0029d01601007387 */ /* 0x0081e80000100a00 */
[----:B-1----:R-:W2:Y:S04]  /*2ed50*/  LDL.LU R20, [R1+0xcd0] ;  /* 0x000cd00001147983 */ /* 0x002ea80000300800 */
[----:B------:R-:W2:Y:S04]  /*2ed60*/  LDL.LU R21, [R1+0xcd4] ;  /* 0x000cd40001157983 */ /* 0x000ea80000300800 */
[----:B0-----:R-:W3:Y:S04]  /*2ed70*/  LDL.LU R22, [R1+0xcd8] ;  /* 0x000cd80001167983 */ /* 0x001ee80000300800 */
[----:B------:R-:W3:Y:S04]  /*2ed80*/  LDL.LU R23, [R1+0xcdc] ;  /* 0x000cdc0001177983 */ /* 0x000ee80000300800 */
[----:B---3--:R-:W-:Y:S04]  /*2ed90*/  STL.64 [R1+0x29e8], R22 ;  /* 0x0029e81601007387 */ /* 0x008fe80000100a00 */
[----:B--2---:R0:W-:Y:S04]  /*2eda0*/  STL.64 [R1+0x29e0], R20 ;  /* 0x0029e01401007387 */ /* 0x0041e80000100a00 */
[----:B0-----:R-:W2:Y:S04]  /*2edb0*/  LDL.LU R20, [R1+0xce0] ;  /* 0x000ce00001147983 */ /* 0x001ea80000300800 */
[----:B------:R-:W2:Y:S04]  /*2edc0*/  LDL.LU R21, [R1+0xce4] ;  /* 0x000ce40001157983 */ /* 0x000ea80000300800 */
[----:B------:R-:W2:Y:S04]  /*2edd0*/  LDL.LU R22, [R1+0xce8] ;  /* 0x000ce80001167983 */ /* 0x000ea80000300800 */
[----:B------:R-:W2:Y:S04]  /*2ede0*/  LDL.LU R23, [R1+0xcec] ;  /* 0x000cec0001177983 */ /* 0x000ea80000300800 */
[----:B------:R-:W3:Y:S04]  /*2edf0*/  LDL.LU R8, [R1+0xc90] ;  /* 0x000c900001087983 */ /* 0x000ee80000300800 */
[----:B------:R-:W3:Y:S04]  /*2ee00*/  LDL.LU R9, [R1+0xc94] ;  /* 0x000c940001097983 */ /* 0x000ee80000300800 */
[----:B------:R-:W3:Y:S04]  /*2ee10*/  LDL.LU R10, [R1+0xc98] ;  /* 0x000c9800010a7983 */ /* 0x000ee80000300800 */
[----:B------:R-:W3:Y:S04]  /*2ee20*/  LDL.LU R11, [R1+0xc9c] ;  /* 0x000c9c00010b7983 */ /* 0x000ee80000300800 */
[----:B------:R0:W-:Y:S04]  /*2ee30*/  STL.64 [R1+0xd00], R24 ;  /* 0x000d001801007387 */ /* 0x0001e80000100a00 */
[----:B------:R-:W-:Y:S01]  /*2ee40*/  STL.64 [R1+0xd08], R26 ;  /* 0x000d081a01007387 */ /* 0x000fe20000100a00 */
[----:B0-----:R-:W-:-:S02]  /*2ee50*/  IMAD.MOV.U32 R25, RZ, RZ, R14 ;  /* 0x000000ffff197224 */ /* 0x001fc400078e000e */
[----:B------:R-:W-:Y:S02]  /*2ee60*/  IMAD.MOV.U32 R24, RZ, RZ, R15 ;  /* 0x000000ffff187224 */ /* 0x000fe400078e000f */
[----:B------:R-:W4:Y:S02]  /*2ee70*/  LDL.LU.64 R14, [R1+0x2a00] ;  /* 0x002a0000010e7983 */ /* 0x000f240000300a00 */
[----:B----4-:R-:W-:-:S15]  /*2ee80*/  HMMA.16816.F32 R4, R16, R14, R4 ;  /* 0x0000000e1004723c */ /* 0x010fde0000001804 */
[----:B------:R-:W-:-:S08]  /*2ee90*/  NOP ;  /* 0x0000000000007918 */ /* 0x000fd00000000000 */
[----:B------:R0:W-:Y:S04]  /*2eea0*/  STL.64 [R1+0xcf0], R4 ;  /* 0x000cf00401007387 */ /* 0x0001e80000100a00 */
[----:B------:R1:W-:Y:S01]  /*2eeb0*/  STL.64 [R1+0xcf8], R6 ;  /* 0x000cf80601007387 */ /* 0x0003e20000100a00 */
[----:B0-----:R-:W-:-:S03]  /*2eec0*/  IMAD.MOV.U32 R5, RZ, RZ, R14 ;  /* 0x000000ffff057224 */ /* 0x001fc600078e000e */
[----:B-1----:R-:W4:Y:S01]  /*2eed0*/  LDL.LU.64 R6, [R1+0x29f8] ;  /* 0x0029f80001067983 */ /* 0x002f220000300a00 */
[----:B------:R-:W-:-:S03]  /*2eee0*/  IMAD.MOV.U32 R4, RZ, RZ, R15 ;  /* 0x000000ffff047224 */ /* 0x000fc600078e000f */
        /* <DEDUP_REMOVED lines=14> */
[----:B0-----:R-:W2:Y:S04]  /*2efd0*/  LDL.LU.64 R14, [R1+0x29c8] ;  /* 0x0029c800010e7983 */ /* 0x001ea80000300a00 */
[----:B------:R-:W2:Y:S02]  /*2efe0*/  LDL.LU.64 R12, [R1+0x29c0] ;  /* 0x0029c000010c7983 */ /* 0x000ea40000300a00 */
[----:B--2---:R-:W-:-:S15]  /*2eff0*/  HMMA.16816.F32 R12, R16, R22, R12 ;  /* 0x00000016100c723c */ /* 0x004fde000000180c */
[----:B------:R-:W-:-:S08]  /*2f000*/  NOP ;  /* 0x0000000000007918 */ /* 0x000fd00000000000 */
[----:B------:R-:W-:Y:S04]  /*2f010*/  STL.64 [R1+0xcc0], R12 ;  /* 0x000cc00c01007387 */ /* 0x000fe80000100a00 */
[----:B------:R0:W-:Y:S04]  /*2f020*/  STL.64 [R1+0xcc8], R14 ;  /* 0x000cc80e01007387 */ /* 0x0001e80000100a00 */
[----:B0-----:R-:W2:Y:S04]  /*2f030*/  LDL.LU.64 R14, [R1+0x29b8] ;  /* 0x0029b800010e7983 */ /* 0x001ea80000300a00 */
[----:B------:R-:W2:Y:S04]  /*2f040*/  LDL.LU.64 R12, [R1+0x29b0] ;  /* 0x0029b000010c7983 */ /* 0x000ea80000300a00 */
[----:B------:R0:W-:Y:S04]  /*2f050*/  STL.64 [R1+0x2890], R22 ;  /* 0x0028901601007387 */ /* 0x0001e80000100a00 */
[----:B------:R-:W3:Y:S04]  /*2f060*/  LDL.LU R20, [R1+0x9f0] ;  /* 0x0009f00001147983 */ /* 0x000ee80000300800 */
[----:B------:R-:W3:Y:S04]  /*2f070*/  LDL.LU R21, [R1+0x9f4] ;  /* 0x0009f40001157983 */ /* 0x000ee80000300800 */
[----:B0-----:R-:W4:Y:S04]  /*2f080*/  LDL.LU R22, [R1+0x9f8] ;  /* 0x0009f80001167983 */ /* 0x001f280000300800 */
[----:B------:R-:W4:Y:S04]  /*2f090*/  LDL.LU R23, [R1+0x9fc] ;  /* 0x0009fc0001177983 */ /* 0x000f280000300800 */
[----:B----4-:R0:W-:Y:S04]  /*2f0a0*/  STL.64 [R1+0x28a0], R22 ;  /* 0x0028a01601007387 */ /* 0x0101e80000100a00 */
[----:B---3--:R-:W-:Y:S01]  /*2f0b0*/  STL.64 [R1+0x2898], R20 ;  /* 0x0028981401007387 */ /* 0x008fe20000100a00 */
[----:B0-----:R-:W-:-:S02]  /*2f0c0*/  IMAD.MOV.U32 R22, RZ, RZ, R27 ;  /* 0x000000ffff167224 */ /* 0x001fc400078e001b */
[----:B------:R-:W-:-:S05]  /*2f0d0*/  IMAD.MOV.U32 R23, RZ, RZ, R26 ;  /* 0x000000ffff177224 */ /* 0x000fca00078e001a */
[----:B------:R0:W-:Y:S04]  /*2f0e0*/  STL.64 [R1+0x28b0], R22 ;  /* 0x0028b01601007387 */ /* 0x0001e80000100a00 */
[----:B0-----:R-:W2:Y:S04]  /*2f0f0*/  LDL R22, [R1+0x28] ;  /* 0x0000280001167983 */ /* 0x001ea80000100800 */
[----:B------:R-:W2:Y:S02]  /*2f100*/  LDL R23, [R1+0x2c] ;  /* 0x00002c0001177983 */ /* 0x000ea40000100800 */
[----:B--2---:R-:W-:Y:S02]  /*2f110*/  HMMA.16816.F32 R20, R16, R22, R12 ;  /* 0x000000161014723c */ /* 0x004fe4000000180c */
[----:B------:R-:W2:Y:S04]  /*2f120*/  LDL.LU.64 R14, [R1+0x29a8] ;  /* 0x0029a800010e7983 */ /* 0x000ea80000300a00 */
[----:B------:R-:W2:-:S15]  /*2f130*/  LDL.LU.64 R12, [R1+0x29a0] ;  /* 0x0029a000010c7983 */ /* 0x000e9e0000300a00 */
[----:B------:R-:W-:-:S02]  /*2f140*/  NOP ;  /* 0x0000000000007918 */ /* 0x000fc40000000000 */
[----:B------:R-:W-:Y:S04]  /*2f150*/  STL.64 [R1+0xcb0], R20 ;  /* 0x000cb01401007387 */ /* 0x000fe80000100a00 */
[----:B------:R0:W-:Y:S02]  /*2f160*/  STL.64 [R1+0xcb8], R22 ;  /* 0x000cb81601007387 */ /* 0x0001e40000100a00 */
[----:B0-----:R-:W-:Y:S02]  /*2f170*/  IMAD.MOV.U32 R22, RZ, RZ, R5 ;  /* 0x000000ffff167224 */ /* 0x001fe400078e0005 */
[----:B------:R-:W-:-:S05]  /*2f180*/  IMAD.MOV.U32 R23, RZ, RZ, R4 ;  /* 0x000000ffff177224 */ /* 0x000fca00078e0004 */
[----:B------:R0:W-:Y:S04]  /*2f190*/  STL.64 [R1+0x28c8], R22 ;  /* 0x0028c81601007387 */ /* 0x0001e80000100a00 */
[----:B------:R-:W3:Y:S04]  /*2f1a0*/  LDL.LU R20, [R1+0xc80] ;  /* 0x000c800001147983 */ /* 0x000ee80000300800 */
[----:B------:R-:W3:Y:S01]  /*2f1b0*/  LDL.LU R21, [R1+0xc84] ;  /* 0x000c840001157983 */ /* 0x000ee20000300800 */
[----:B------:R-:W-:-:S03]  /*2f1c0*/  IMAD.MOV.U32 R4, RZ, RZ, R7 ;  /* 0x000000ffff047224 */ /* 0x000fc600078e0007 */
[----:B0-----:R-:W3:Y:S04]  /*2f1d0*/  LDL.LU R22, [R1+0xc88] ;  /* 0x000c880001167983 */ /* 0x001ee80000300800 */
[----:B------:R-:W3:Y:S01]  /*2f1e0*/  LDL.LU R23, [R1+0xc8c] ;  /* 0x000c8c0001177983 */ /* 0x000ee20000300800 */
[----:B--2---:R-:W-:-:S15]  /*2f1f0*/  HMMA.16816.F32 R12, R16, R6, R12 ;  /* 0x00000006100c723c */ /* 0x004fde000000180c */
[----:B------:R-:W-:-:S08]  /*2f200*/  NOP ;  /* 0x0000000000007918 */ /* 0x000fd00000000000 */
[----:B------:R0:W-:Y:S04]  /*2f210*/  STL.64 [R1+0xca0], R12 ;  /* 0x000ca00c01007387 */ /* 0x0001e80000100a00 */
[----:B------:R1:W-:Y:S01]  /*2f220*/  STL.64 [R1+0xca8], R14 ;  /* 0x000ca80e01007387 */ /* 0x0003e20000100a00 */
[----:B0-----:R-:W-:-:S03]  /*2f230*/  IMAD.MOV.U32 R12, RZ, RZ, R6 ;  /* 0x000000ffff0c7224 */ /* 0x001fc600078e0006 */
[----:B-1----:R-:W3:Y:S04]  /*2f240*/  LDL.LU.64 R14, [R1+0x2998] ;  /* 0x00299800010e7983 */ /* 0x002ee80000300a00 */
[----:B------:R-:W2:Y:S04]  /*2f250*/  LDL.LU R13, [R1+0x2990] ;  /* 0x00299000010d7983 */ /* 0x000ea80000300800 */
[----:B------:R-:W4:Y:S04]  /*2f260*/  LDL.LU.64 R6, [R1+0x2988] ;  /* 0x0029880001067983 */ /* 0x000f280000300a00 */
[----:B------:R-:W3:Y:S04]  /*2f270*/  LDL.LU R5, [R1+0x2980] ;  /* 0x0029800001057983 */ /* 0x000ee80000300800 */
[----:B----4-:R0:W-:Y:S04]  /*2f280*/  STL.64 [R1+0x2968], R6 ;  /* 0x0029680601007387 */ /* 0x0101e80000100a00 */
[----:B---3--:R1:W-:Y:S01]  /*2f290*/  STL.64 [R1+0x2960], R4 ;  /* 0x0029600401007387 */ /* 0x0083e20000100a00 */
[----:B0-----:R-:W-:-:S02]  /*2f2a0*/  IMAD.MOV.U32 R6, RZ, RZ, R29 ;  /* 0x000000ffff067224 */ /* 0x001fc400078e001d */
[----:B------:R-:W-:-:S07]  /*2f2b0*/  IMAD.MOV.U32 R7, RZ, RZ, R28 ;  /* 0x000000ffff077224 */ /* 0x000fce00078e001c */
[----:B-1----:R-:W-:Y:S01]  /*2f2c0*/  HMMA.16816.F32 R4, R16, R6, R8 ;  /* 0x000000061004723c */ /* 0x002fe20000001808 */
[----:B------:R-:W3:Y:S04]  /*2f2d0*/  LDL.LU.64 R10, [R1+0x2978] ;  /* 0x00297800010a7983 */ /* 0x000ee80000300a00 */
[----:B------:R-:W4:-:S15]  /*2f2e0*/  LDL.LU.64 R8, [R1+0x2970] ;  /* 0x0029700001087983 */ /* 0x000f1e0000300a00 */
[----:B------:R-:W-:-:S03]  /*2f2f0*/  NOP ;  /* 0x0000000000007918 */ /* 0x000fc60000000000 */
[----:B------:R-:W-:Y:S04]  /*2f300*/  STL.64 [R1+0xc90], R4 ;  /* 0x000c900401007387 */ /* 0x000fe80000100a00 */
[----:B------:R0:W-:Y:S02]  /*2f310*/  STL.64 [R1+0xc98], R6 ;  /* 0x000c980601007387 */ /* 0x0001e40000100a00 */
[----:B0-----:R-:W-:Y:S07]  /*2f320*/  HMMA.16816.F32 R4, R16, R14, R20 ;  /* 0x0000000e1004723c */ /* 0x001fee0000001814 */
[----:B------:R-:W-:-:S02]  /*2f330*/  IMAD.MOV.U32 R22, RZ, RZ, R25 ;  /* 0x000000ffff167224 */ /* 0x000fc400078e0019 */
[----:B------:R-:W-:-:S14]  /*2f340*/  IMAD.MOV.U32 R23, RZ, RZ, R24 ;  /* 0x000000ffff177224 */ /* 0x000fdc00078e0018 */
[----:B------:R-:W-:Y:S04]  /*2f350*/  STL.64 [R1+0xc80], R4 ;  /* 0x000c800401007387 */ /* 0x000fe80000100a00 */
[----:B------:R-:W-:Y:S04]  /*2f360*/  STL.64 [R1+0xc88], R6 ;  /* 0x000c880601007387 */ /* 0x000fe80000100a00 */
[----:B------:R0:W-:Y:S04]  /*2f370*/  STL.64 [R1+0x28e0], R22 ;  /* 0x0028e01601007387 */ /* 0x0001e80000100a00 */
[----:B------:R-:W2:Y:S04]  /*2f380*/  LDL.LU R20, [R1+0xa30] ;  /* 0x000a300001147983 */ /* 0x000ea80000300800 */
[----:B------:R-:W2:Y:S04]  /*2f390*/  LDL.LU R21, [R1+0xa34] ;  /* 0x000a340001157983 */ /* 0x000ea80000300800 */
[----:B0-----:R-:W3:Y:S04]  /*2f3a0*/  LDL.LU R22, [R1+0xa38] ;  /* 0x000a380001167983 */ /* 0x001ee80000300800 */
[----:B------:R-:W3:Y:S04]  /*2f3b0*/  LDL.LU R23, [R1+0xa3c] ;  /* 0x000a3c0001177983 */ /* 0x000ee80000300800 */
[----:B---3--:R0:W-:Y:S04]  /*2f3c0*/  STL.64 [R1+0x28f0], R22 ;  /* 0x0028f01601007387 */ /* 0x0081e80000100a00 */
[----:B--2---:R-:W-:Y:S01]  /*2f3d0*/  STL.64 [R1+0x28e8], R20 ;  /* 0x0028e81401007387 */ /* 0x004fe20000100a00 */
[----:B0-----:R-:W-:-:S02]  /*2f3e0*/  IMAD.MOV.U32 R22, RZ, RZ, R13 ;  /* 0x000000ffff167224 */ /* 0x001fc400078e000d */
[----:B----4-:R-:W-:-:S05]  /*2f3f0*/  IMAD.MOV.U32 R23, RZ, RZ, R9 ;  /* 0x000000ffff177224 */ /* 0x010fca00078e0009 */
[----:B------:R-:W-:Y:S04]  /*2f400*/  STL.64 [R1+0x2908], R22 ;  /* 0x0029081601007387 */ /* 0x000fe80000100a00 */
[----:B------:R-:W-:Y:S04]  /*2f410*/  STL.64 [R1+0x2848], R14 ;  /* 0x0028480e01007387 */ /* 0x000fe80000100a00 */
[----:B------:R0:W-:Y:S04]  /*2f420*/  STL [R1+0x28a8], R12 ;  /* 0x0028a80c01007387 */ /* 0x0001e80000100800 */
[----:B0-----:R-:W2:Y:S04]  /*2f430*/  LDL.LU R12, [R1+0xa00] ;  /* 0x000a0000010c7983 */ /* 0x001ea80000300800 */
[----:B------:R-:W2:Y:S04]  /*2f440*/  LDL.LU R13, [R1+0xa04] ;  /* 0x000a0400010d7983 */ /* 0x000ea80000300800 */
[----:B------:R-:W3:Y:S04]  /*2f450*/  LDL.LU R14, [R1+0xa08] ;  /* 0x000a0800010e7983 */ /* 0x000ee80000300800 */
[----:B------:R-:W3:Y:S01]  /*2f460*/  LDL.LU R15, [R1+0xa0c] ;  /* 0x000a0c00010f7983 */ /* 0x000ee20000300800 */
[----:B------:R-:W-:-:S02]  /*2f470*/  IMAD.MOV.U32 R22, RZ, RZ, R8 ;  /* 0x000000ffff167224 */ /* 0x000fc400078e0008 */
[----:B------:R-:W-:-:S05]  /*2f480*/  IMAD.MOV.U32 R23, RZ, RZ, R3 ;  /* 0x000000ffff177224 */ /* 0x000fca00078e0003 */
[----:B------:R-:W-:Y:S04]  /*2f490*/  STL.64 [R1+0x2920], R22 ;  /* 0x0029201601007387 */ /* 0x000fe80000100a00 */
[----:B---3--:R-:W-:Y:S04]  /*2f4a0*/  STL.64 [R1+0x28c0], R14 ;  /* 0x0028c00e01007387 */ /* 0x008fe80000100a00 */
[----:B--2---:R0:W-:Y:S04]  /*2f4b0*/  STL.64 [R1+0x28b8], R12 ;  /* 0x0028b80c01007387 */ /* 0x0041e80000100a00 */
[----:B0-----:R-:W2:Y:S04]  /*2f4c0*/  LDL.LU R12, [R1+0xa10] ;  /* 0x000a1000010c7983 */ /* 0x001ea80000300800 */
[----:B------:R-:W2:Y:S04]  /*2f4d0*/  LDL.LU R13, [R1+0xa14] ;  /* 0x000a1400010d7983 */ /* 0x000ea80000300800 */
[----:B------:R-:W3:Y:S04]  /*2f4e0*/  LDL.LU R14, [R1+0xa18] ;  /* 0x000a1800010e7983 */ /* 0x000ee80000300800 */
[----:B------:R-:W3:Y:S01]  /*2f4f0*/  LDL.LU R15, [R1+0xa1c] ;  /* 0x000a1c00010f7983 */ /* 0x000ee20000300800 */
[----:B------:R-:W-:-:S02]  /*2f500*/  IMAD.MOV.U32 R22, RZ, RZ, R2 ;  /* 0x000000ffff167224 */ /* 0x000fc400078e0002 */
[----:B------:R-:W-:Y:S01]  /*2f510*/  IMAD.MOV.U32 R23, RZ, RZ, R0 ;  /* 0x000000ffff177224 */ /* 0x000fe200078e0000 */
[----:B------:R-:W4:Y:S04]  /*2f520*/  LDL.LU R4, [R1+0xc70] ;  /* 0x000c700001047983 */ /* 0x000f280000300800 */
[----:B------:R-:W4:Y:S04]  /*2f530*/  LDL.LU R5, [R1+0xc74] ;  /* 0x000c740001057983 */ /* 0x000f280000300800 */
[----:B------:R-:W4:Y:S04]  /*2f540*/  LDL.LU R6, [R1+0xc78] ;  /* 0x000c780001067983 */ /* 0x000f280000300800 */
[----:B------:R-:W4:Y:S04]  /*2f550*/  LDL.LU R7, [R1+0xc7c] ;  /* 0x000c7c0001077983 */ /* 0x000f280000300800 */
        /* <DEDUP_REMOVED lines=40> */
[----:B------:R-:W4:Y:S04]  /*2f7e0*/  LDL.LU.64 R4, [R1+0x2960] ;  /* 0x0029600001047983 */ /* 0x000f280000300a00 */
[----:B------:R0:W-:Y:S04]  /*2f7f0*/  STL.64 [R1+0x2840], R10 ;  /* 0x0028400a01007387 */ /* 0x0001e80000100a00 */
[----:B------:R-:W2:Y:S04]  /*2f800*/  LDL.LU R8, [R1+0x9e0] ;  /* 0x0009e00001087983 */ /* 0x000ea80000300800 */
[----:B------:R-:W2:Y:S04]  /*2f810*/  LDL.LU R9, [R1+0x9e4] ;  /* 0x0009e40001097983 */ /* 0x000ea80000300800 */
[----:B0-----:R-:W2:Y:S04]  /*2f820*/  LDL.LU R10, [R1+0x9e8] ;  /* 0x0009e800010a7983 */ /* 0x001ea80000300800 */
[----:B------:R-:W2:Y:S01]  /*2f830*/  LDL.LU R11, [R1+0x9ec] ;  /* 0x0009ec00010b7983 */ /* 0x000ea20000300800 */
[----:B---3--:R-:W-:Y:S03]  /*2f840*/  HMMA.16816.F32 R16, R16, R6, R24 ;  /* 0x000000061010723c */ /* 0x008fe60000001818 */
[----:B------:R-:W2:Y:S04]  /*2f850*/  LDL.LU.64 R26, [R1+0x2958] ;  /* 0x00295800011a7983 */ /* 0x000ea80000300a00 */
[----:B------:R-:W2:Y:S04]  /*2f860*/  LDL.LU.64 R24, [R1+0x2950] ;  /* 0x0029500001187983 */ /* 0x000ea80000300a00 */
[----:B------:R-:W-:Y:S04]  /*2f870*/  STL.64 [R1+0x2838], R6 ;  /* 0x0028380601007387 */ /* 0x000fe80000100a00 */
[----:B----4-:R-:W-:Y:S01]  /*2f880*/  STL [R1+0x2830], R5 ;  /* 0x0028300501007387 */ /* 0x010fe20000100800 */
[----:B------:R-:W-:-:S02]  /*2f890*/  IMAD.MOV.U32 R2, RZ, RZ, R22 ;  /* 0x000000ffff027224 */ /* 0x000fc400078e0016 */
[----:B------:R-:W-:-:S05]  /*2f8a0*/  IMAD.MOV.U32 R0, RZ, RZ, R23 ;  /* 0x000000ffff007224 */ /* 0x000fca00078e0017 */
[----:B------:R-:W-:Y:S04]  /*2f8b0*/  STL.64 [R1+0x300], R16 ;  /* 0x0003001001007387 */ /* 0x000fe80000100a00 */
[----:B------:R0:W-:Y:S04]  /*2f8c0*/  STL.64 [R1+0x308], R18 ;  /* 0x0003081201007387 */ /* 0x0001e80000100a00 */
        /* <DEDUP_REMOVED lines=34> */
[----:B0-----:R-:W2:Y:S04]  /*2faf0*/  LDL.LU.64 R22, [R1+0x28e0] ;  /* 0x0028e00001167983 */ /* 0x001ea80000300a00 */
[----:B------:R0:W-:Y:S04]  /*2fb00*/  STL.64 [R1+0x27d8], R18 ;  /* 0x0027d81201007387 */ /* 0x0001e80000100a00 */
[----:B0-----:R-:W3:Y:S01]  /*2fb10*/  LDL.64 R18, [R1+0x48] ;  /* 0x0000480001127983 */ /* 0x001ee20000100a00 */
        /* <DEDUP_REMOVED lines=15> */
[----:B------:R-:W2:-:S15]  /*2fc10*/  LDL.LU R12, [R1+0x28a8] ;  /* 0x0028a800010c7983 */ /* 0x000e9e0000300800 */
[----:B------:R-:W-:-:S06]  /*2fc20*/  NOP ;  /* 0x0000000000007918 */ /* 0x000fcc0000000000 */
        /* <DEDUP_REMOVED lines=8> */
[----:B0-----:R-:W3:Y:S01]  /*2fcb0*/  LDL.LU.64 R22, [R1+0x2890] ;  /* 0x0028900001167983 */ /* 0x001ee20000300a00 */
[----:B------:R-:W-:Y:S02]  /*2fcc0*/  IMAD.MOV.U32 R28, RZ, RZ, R18 ;  /* 0x000000ffff1c7224 */ /* 0x000fe400078e0012 */
[----:B------:R-:W-:-:S05]  /*2fcd0*/  IMAD.MOV.U32 R3, RZ, RZ, R19 ;  /* 0x000000ffff037224 */ /* 0x000fca00078e0013 */
[----:B------:R-:W-:Y:S04]  /*2fce0*/  STL [R1+0x27cc], R3 ;  /* 0x0027cc0301007387 */ /* 0x000fe80000100800 */
[----:B------:R-:W-:Y:S01]  /*2fcf0*/  STL [R1+0x27c8], R28 ;  /* 0x0027c81c01007387 */ /* 0x000fe20000100800 */
[----:B---3--:R-:W-:Y:S03]  /*2fd00*/  HMMA.16816.F32 R16, R24, R22, R8 ;  /* 0x000000161810723c */ /* 0x008fe60000001808 */
[----:B------:R-:W3:-:S15]  /*2fd10*/  LDL.LU R8, [R1+0x9a0] ;  /* 0x0009a00001087983 */ /* 0x000ede0000300800 */
[----:B------:R-:W-:-:S05]  /*2fd20*/  NOP ;  /* 0x0000000000007918 */ /* 0x000fca0000000000 */
[----:B------:R-:W-:Y:S04]  /*2fd30*/  STL.64 [R1+0x9e0], R16 ;  /* 0x0009e01001007387 */ /* 0x000fe80000100a00 */
[----:B------:R-:W-:Y:S04]  /*2fd40*/  STL.64 [R1+0x9e8], R18 ;  /* 0x0009e81201007387 */ /* 0x000fe80000100a00 */
        /* <DEDUP_REMOVED lines=8> */
[----:B------:R-:W4:Y:S04]  /*2fdd0*/  LDL.LU R11, [R1+0x9bc] ;  /* 0x0009bc00010b7983 */ /* 0x000f280000300800 */
[----:B----4-:R2:W-:Y:S04]  /*2fde0*/  STL.64 [R1+0x2868], R10 ;  /* 0x0028680a01007387 */ /* 0x0105e80000100a00 */
[----:B---3--:R-:W-:Y:S01]  /*2fdf0*/  STL.64 [R1+0x2860], R8 ;  /* 0x0028600801007387 */ /* 0x008fe20000100a00 */
[----:B--2---:R-:W-:-:S02]  /*2fe00*/  IMAD.MOV.U32 R10, RZ, RZ, R12 ;  /* 0x000000ffff0a7224 */ /* 0x004fc400078e000c */
[----:B------:R-:W-:-:S05]  /*2fe10*/  IMAD.MOV.U32 R11, RZ, RZ, R4 ;  /* 0x000000ffff0b7224 */ /* 0x000fca00078e0004 */
[----:B------:R0:W-:Y:S04]  /*2fe20*/  STL.64 [R1+0x2878], R10 ;  /* 0x0028780a01007387 */ /* 0x0001e80000100a00 */
[----:B------:R-:W2:Y:S04]  /*2fe30*/  LDL.64 R14, [R1+0x8] ;  /* 0x00000800010e7983 */ /* 0x000ea80000100a00 */
[----:B0-----:R-:W3:Y:S04]  /*2fe40*/  LDL.64 R10, [R1+0x28] ;  /* 0x00002800010a7983 */ /* 0x001ee80000100a00 */
[----:B--2---:R0:W-:Y:S04]  /*2fe50*/  STL.64 [R1+0x2870], R14 ;  /* 0x0028700e01007387 */ /* 0x0041e80000100a00 */
[----:B------:R-:W2:Y:S04]  /*2fe60*/  LDL.LU R12, [R1+0x9c0] ;  /* 0x0009c000010c7983 */ /* 0x000ea80000300800 */
[----:B------:R-:W2:Y:S04]  /*2fe70*/  LDL.LU R13, [R1+0x9c4] ;  /* 0x0009c400010d7983 */ /* 0x000ea80000300800 */
[----:B0-----:R-:W4:Y:S04]  /*2fe80*/  LDL.LU R14, [R1+0x9c8] ;  /* 0x0009c800010e7983 */ /* 0x001f280000300800 */
[----:B------:R-:W4:Y:S04]  /*2fe90*/  LDL.LU R15, [R1+0x9cc] ;  /* 0x0009cc00010f7983 */ /* 0x000f280000300800 */
[----:B----4-:R-:W-:Y:S04]  /*2fea0*/  STL.64 [R1+0x2888], R14 ;  /* 0x0028880e01007387 */ /* 0x010fe80000100a00 */
[----:B--2---:R0:W-:Y:S04]  /*2feb0*/  STL.64 [R1+0x2880], R12 ;  /* 0x0028800c01007387 */ /* 0x0041e80000100a00 */
[----:B0-----:R-:W3:Y:S04]  /*2fec0*/  LDL.LU R12, [R1+0x9d0] ;  /* 0x0009d000010c7983 */ /* 0x001ee80000300800 */
[----:B------:R-:W3:Y:S04]  /*2fed0*/  LDL.LU R13, [R1+0x9d4] ;  /* 0x0009d400010d7983 */ /* 0x000ee80000300800 */
[----:B------:R-:W3:Y:S04]  /*2fee0*/  LDL.LU R14, [R1+0x9d8] ;  /* 0x0009d800010e7983 */ /* 0x000ee80000300800 */
[----:B------:R-:W3:Y:S04]  /*2fef0*/  LDL.LU R15, [R1+0x9dc] ;  /* 0x0009dc00010f7983 */ /* 0x000ee80000300800 */
[----:B------:R-:W2:Y:S04]  /*2ff00*/  LDL.LU R16, [R1+0x770] ;  /* 0x0007700001107983 */ /* 0x000ea80000300800 */
[----:B------:R-:W2:Y:S04]  /*2ff10*/  LDL.LU R17, [R1+0x774] ;  /* 0x0007740001117983 */ /* 0x000ea80000300800 */
[----:B------:R-:W4:Y:S04]  /*2ff20*/  LDL.LU R18, [R1+0x778] ;  /* 0x0007780001127983 */ /* 0x000f280000300800 */
[----:B------:R-:W4:Y:S04]  /*2ff30*/  LDL.LU R19, [R1+0x77c] ;  /* 0x00077c0001137983 */ /* 0x000f280000300800 */
        /* <DEDUP_REMOVED lines=8> */
[----:B----4-:R0:W-:Y:S04]  /*2ffc0*/  STL.64 [R1+0x27e8], R18 ;  /* 0x0027e81201007387 */ /* 0x0101e80000100a00 */
[----:B--2---:R1:W-:Y:S04]  /*2ffd0*/  STL.64 [R1+0x27e0], R16 ;  /* 0x0027e01001007387 */ /* 0x0043e80000100a00 */
[----:B0-----:R-:W2:Y:S01]  /*2ffe0*/  LDL.64 R18, [R1+0xa8] ;  /* 0x0000a80001127983 */ /* 0x001ea20000100a00 */
[----:B---3--:R-:W-:Y:S03]  /*2fff0*/  HMMA.16816.F32 R12, R24, R10, R12 ;  /* 0x0000000a180c723c */ /* 0x008fe6000000180c */
[----:B--2---:R0:W-:Y:S04]  /*30000*/  STL.64 [R1+0x27f8], R18 ;  /* 0x0027f81201007387 */ /* 0x0041e80000100a00 */
[----:B-1----:R-:W2:Y:S04]  /*30010*/  LDL.LU R16, [R1+0x790] ;  /* 0x0007900001107983 */ /* 0x002ea80000300800 */
[----:B------:R-:W2:Y:S04]  /*30020*/  LDL.LU R17, [R1+0x794] ;  /* 0x0007940001117983 */ /* 0x000ea80000300800 */
[----:B0-----:R-:W3:Y:S04]  /*30030*/  LDL.LU R18, [R1+0x798] ;  /* 0x0007980001127983 */ /* 0x001ee80000300800 */
[----:B------:R-:W3:Y:S01]  /*30040*/  LDL.LU R19, [R1+0x79c] ;  /* 0x00079c0001137983 */ /* 0x000ee20000300800 */
[----:B------:R-:W-:-:S02]  /*30050*/  IMAD.MOV.U32 R3, RZ, RZ, R10 ;  /* 0x000000ffff037224 */ /* 0x000fc400078e000a */
[----:B------:R-:W-:Y:S01]  /*30060*/  IMAD.MOV.U32 R28, RZ, RZ, R11 ;  /* 0x000000ffff1c7224 */ /* 0x000fe200078e000b */
[----:B---3--:R-:W-:Y:S04]  /*30070*/  STL.64 [R1+0x2808], R18 ;  /* 0x0028081201007387 */ /* 0x008fe80000100a00 */
[----:B--2---:R-:W-:Y:S04]  /*30080*/  STL.64 [R1+0x2800], R16 ;  /* 0x0028001001007387 */ /* 0x004fe80000100a00 */
[----:B------:R-:W-:Y:S04]  /*30090*/  STL.64 [R1+0x9d0], R12 ;  /* 0x0009d00c01007387 */ /* 0x000fe80000100a00 */
[----:B------:R0:W-:Y:S04]  /*300a0*/  STL.64 [R1+0x9d8], R14 ;  /* 0x0009d80e01007387 */ /* 0x0001e80000100a00 */
[----:B0-----:R-:W2:Y:S04]  /*300b0*/  LDL.LU.64 R14, [R1+0x2888] ;  /* 0x00288800010e7983 */ /* 0x001ea80000300a00 */
[----:B------:R-:W2:Y:S04]  /*300c0*/  LDL.LU.64 R12, [R1+0x2880] ;  /* 0x00288000010c7983 */ /* 0x000ea80000300a00 */
[----:B------:R-:W2:Y:S04]  /*300d0*/  LDL.LU.64 R10, [R1+0x2878] ;  /* 0x00287800010a7983 */ /* 0x000ea80000300a00 */
[----:B------:R-:W-:Y:S04]  /*300e0*/  STL [R1+0x27d4], R28 ;  /* 0x0027d41c01007387 */ /* 0x000fe80000100800 */
[----:B------:R-:W-:Y:S01]  /*300f0*/  STL [R1+0x27d0], R3 ;  /* 0x0027d00301007387 */ /* 0x000fe20000100800 */
[----:B--2---:R-:W-:Y:S03]  /*30100*/  HMMA.16816.F32 R8, R24, R10, R12 ;  /* 0x0000000a1808723c */ /* 0x004fe6000000180c */
[----:B------:R-:W2:-:S15]  /*30110*/  LDL.LU.64 R14, [R1+0x2870] ;  /* 0x00287000010e7983 */ /* 0x000e9e0000300a00 */
[----:B------:R-:W-:-:S05]  /*30120*/  NOP ;  /* 0x0000000000007918 */ /* 0x000fca0000000000 */
[----:B------:R-:W-:Y:S04]  /*30130*/  STL.64 [R1+0x9c0], R8 ;  /* 0x0009c00801007387 */ /* 0x000fe80000100a00 */
[----:B------:R0:W-:Y:S04]  /*30140*/  STL.64 [R1+0x9c8], R10 ;  /* 0x0009c80a01007387 */ /* 0x0001e80000100a00 */
[----:B0-----:R-:W3:Y:S04]  /*30150*/  LDL.LU.64 R10, [R1+0x2868] ;  /* 0x00286800010a7983 */ /* 0x001ee80000300a00 */
[----:B------:R-:W3:Y:S01]  /*30160*/  LDL.LU.64 R8, [R1+0x2860] ;  /* 0x0028600001087983 */ /* 0x000ee20000300a00 */
[----:B--2---:R-:W-:-:S02]  /*30170*/  IMAD.MOV.U32 R28, RZ, RZ, R14 ;  /* 0x000000ffff1c7224 */ /* 0x004fc400078e000e */
[----:B------:R-:W-:Y:S01]  /*30180*/  IMAD.MOV.U32 R3, RZ, RZ, R15 ;  /* 0x000000ffff037224 */ /* 0x000fe200078e000f */
[----:B---3--:R-:W-:-:S15]  /*30190*/  HMMA.16816.F32 R8, R24, R14, R8 ;  /* 0x0000000e1808723c */ /* 0x008fde0000001808 */
[----:B------:R-:W-:-:S08]  /*301a0*/  NOP ;  /* 0x0000000000007918 */ /* 0x000fd00000000000 */
        /* <DEDUP_REMOVED lines=9> */
[----:B0-----:R-:W2:Y:S04]  /*30240*/  LDL.LU.64 R10, [R1+0x2840] ;  /* 0x00284000010a7983 */ /* 0x001ea80000300a00 */
[----:B------:R0:W-:Y:S04]  /*30250*/  STL.64 [R1+0x27f0], R14 ;  /* 0x0027f00e01007387 */ /* 0x0001e80000100a00 */
[----:B------:R-:W3:Y:S04]  /*30260*/  LDL.LU R12, [R1+0x780] ;  /* 0x00078000010c7983 */ /* 0x000ee80000300800 */
[----:B------:R-:W3:Y:S04]  /*30270*/  LDL.LU R13, [R1+0x784] ;  /* 0x00078400010d7983 */ /* 0x000ee80000300800 */
[----:B0-----:R-:W4:Y:S04]  /*30280*/  LDL.LU R14, [R1+0x788] ;  /* 0x00078800010e7983 */ /* 0x001f280000300800 */
[----:B------:R-:W4:Y:S01]  /*30290*/  LDL.LU R15, [R1+0x78c] ;  /* 0x00078c00010f7983 */ /* 0x000f220000300800 */
[----:B--2---:R-:W-:Y:S03]  /*302a0*/  HMMA.16816.F32 R4, R24, R10, R4 ;  /* 0x0000000a1804723c */ /* 0x004fe60000001804 */
[----:B----4-:R-:W-:Y:S04]  /*302b0*/  STL.64 [R1+0x2818], R14 ;  /* 0x0028180e01007387 */ /* 0x010fe80000100a00 */
[----:B---3--:R0:W-:Y:S04]  /*302c0*/  STL.64 [R1+0x2810], R12 ;  /* 0x0028100c01007387 */ /* 0x0081e80000100a00 */
[----:B0-----:R-:W2:Y:S04]  /*302d0*/  LDL.LU R12, [R1+0x1070] ;  /* 0x00107000010c7983 */ /* 0x001ea80000300800 */
[----:B------:R-:W2:Y:S04]  /*302e0*/  LDL.LU R13, [R1+0x1074] ;  /* 0x00107400010d7983 */ /* 0x000ea80000300800 */
[----:B------:R-:W2:Y:S04]  /*302f0*/  LDL.LU R14, [R1+0x1078] ;  /* 0x00107800010e7983 */ /* 0x000ea80000300800 */
[----:B------:R-:W2:Y:S04]  /*30300*/  LDL.LU R15, [R1+0x107c] ;  /* 0x00107c00010f7983 */ /* 0x000ea80000300800 */
[----:B------:R-:W-:Y:S04]  /*30310*/  STL.64 [R1+0x990], R4 ;  /* 0x0009900401007387 */ /* 0x000fe80000100a00 */
[----:B------:R0:W-:Y:S04]  /*30320*/  STL.64 [R1+0x998], R6 ;  /* 0x0009980601007387 */ /* 0x0001e80000100a00 */
[----:B0-----:R-:W3:Y:S04]  /*30330*/  LDL.LU.64 R6, [R1+0x2838] ;  /* 0x0028380001067983 */ /* 0x001ee80000300a00 */
[----:B------:R-:W4:Y:S01]  /*30340*/  LDL.LU R5, [R1+0x2830] ;  /* 0x0028300001057983 */ /* 0x000f220000300800 */
[----:B------:R-:W-:-:S02]  /*30350*/  IMAD.MOV.U32 R18, RZ, RZ, R2 ;  /* 0x000000ffff127224 */ /* 0x000fc400078e0002 */
[----:B------:R-:W-:Y:S01]  /*30360*/  IMAD.MOV.U32 R19, RZ, RZ, R0 ;  /* 0x000000ffff137224 */ /* 0x000fe200078e0000 */
[----:B---3--:R-:W-:Y:S01]  /*30370*/  HMMA.16816.F32 R24, R24, R6, R20 ;  /* 0x000000061818723c */ /* 0x008fe20000001814 */
[----:B------:R-:W2:Y:S04]  /*30380*/  LDL.LU.64 R22, [R1+0x2828] ;  /* 0x0028280001167983 */ /* 0x000ea80000300a00 */
[----:B------:R-:W2:-:S15]  /*30390*/  LDL.LU.64 R20, [R1+0x2820] ;  /* 0x0028200001147983 */ /* 0x000e9e0000300a00 */
[----:B------:R-:W-:-:S03]  /*303a0*/  NOP ;  /* 0x0000000000007918 */ /* 0x000fc60000000000 */
[----:B------:R-:W-:Y:S04]  /*303b0*/  STL.64 [R1+0x260], R24 ;  /* 0x0002601801007387 */ /* 0x000fe80000100a00 */
[----:B------:R0:W-:Y:S04]  /*303c0*/  STL.64 [R1+0x268], R26 ;  /* 0x0002681a01007387 */ /* 0x0001e80000100a00 */
[----:B0-----:R-:W3:Y:S04]  /*303d0*/  LDL.64 R26, [R1+0xb8] ;  /* 0x0000b800011a7983 */ /* 0x001ee80000100a00 */
[----:B------:R-:W-:Y:S01]  /*303e0*/  STL.64 [R1+0x26f8], R6 ;  /* 0x0026f80601007387 */ /* 0x000fe20000100a00 */
[----:B--2---:R-:W-:Y:S03]  /*303f0*/  HMMA.16816.F32 R16, R20, R18, R12 ;  /* 0x000000121410723c */ /* 0x004fe6000000180c */
[----:B------:R-:W2:Y:S04]  /*30400*/  LDL.LU.64 R14, [R1+0x2818] ;  /* 0x00281800010e7983 */ /* 0x000ea80000300a00 */
[----:B------:R-:W2:-:S15]  /*30410*/  LDL.LU.64 R12, [R1+0x2810] ;  /* 0x00281000010c7983 */ /* 0x000e9e0000300a00 */
[----:B------:R-:W-:-:S01]  /*30420*/  NOP ;  /* 0x0000000000007918 */ /* 0x000fc20000000000 */
        /* <DEDUP_REMOVED lines=8> */
[----:B0-----:R-:W2:Y:S01]  /*304b0*/  LDL.LU.64 R18, [R1+0x27f8] ;  /* 0x0027f80001127983 */ /* 0x001ea20000300a00 */
[----:B------:R-:W-:Y:S02]  /*304c0*/  IMAD.MOV.U32 R2, RZ, RZ, R26 ;  /* 0x000000ffff027224 */ /* 0x000fe400078e001a */
[----:B------:R-:W-:-:S02]  /*304d0*/  IMAD.MOV.U32 R0, RZ, RZ, R27 ;  /* 0x000000ffff007224 */ /* 0x000fc400078e001b */
[----:B----4-:R-:W0:Y:S04]  /*304e0*/  LDSM.16.MT88.4 R24, [R5+UR5+0x2100] ;  /* 0x002100050518783b */ /* 0x010e280008004200 */
[----:B0-----:R-:W-:Y:S04]  /*304f0*/  STL.64 [R1+0x26f0], R26 ;  /* 0x0026f01a01007387 */ /* 0x001fe80000100a00 */
[----:B------:R0:W-:Y:S04]  /*30500*/  STL.64 [R1+0x26e8], R24 ;  /* 0x0026e81801007387 */ /* 0x0001e80000100a00 */
[----:B0-----:R-:W3:Y:S04]  /*30510*/  LDL.LU R24, [R1+0x760] ;  /* 0x0007600001187983 */ /* 0x001ee80000300800 */
[----:B------:R-:W3:Y:S04]  /*30520*/  LDL.LU R25, [R1+0x764] ;  /* 0x0007640001197983 */ /* 0x000ee80000300800 */
[----:B------:R-:W3:Y:S04]  /*30530*/  LDL.LU R26, [R1+0x768] ;  /* 0x00076800011a7983 */ /* 0x000ee80000300800 */
[----:B------:R-:W3:Y:S01]  /*30540*/  LDL.LU R27, [R1+0x76c] ;  /* 0x00076c00011b7983 */ /* 0x000ee20000300800 */
[----:B--2---:R-:W-:-:S15]  /*30550*/  HMMA.16816.F32 R12, R20, R18, R12 ;  /* 0x00000012140c723c */ /* 0x004fde000000180c */
[----:B------:R-:W-:-:S08]  /*30560*/  NOP ;  /* 0x0000000000007918 */ /* 0x000fd00000000000 */
[----:B------:R-:W-:Y:S04]  /*30570*/  STL.64 [R1+0x780], R12 ;  /* 0x0007800c01007387 */ /* 0x000fe80000100a00 */
[----:B------:R0:W-:Y:S04]  /*30580*/  STL.64 [R1+0x788], R14 ;  /* 0x0007880e01007387 */ /* 0x0001e80000100a00 */
[----:B0-----:R-:W2:Y:S01]  /*30590*/  LDL.LU.64 R14, [R1+0x27f0] ;  /* 0x0027f000010e7983 */ /* 0x001ea20000300a00 */
[----:B------:R-:W-:Y:S02]  /*305a0*/  IMAD.MOV.U32 R12, RZ, RZ, R19 ;  /* 0x000000ffff0c7224 */ /* 0x000fe400078e0013 */
[----:B------:R-:W-:-:S02]  /*305b0*/  IMAD.MOV.U32 R13, RZ, RZ, R18 ;  /* 0x000000ffff0d7224 */ /* 0x000fc400078e0012 */
[----:B------:R-:W4:Y:S04]  /*305c0*/  LDL.LU.64 R18, [R1+0x27e8] ;  /* 0x0027e80001127983 */ /* 0x000f280000300a00 */
[----:B------:R-:W4:Y:S04]  /*305d0*/  LDL.LU.64 R16, [R1+0x27e0] ;  /* 0x0027e00001107983 */ /* 0x000f280000300a00 */
[----:B------:R-:W-:Y:S04]  /*305e0*/  STL [R1+0x26cc], R12 ;  /* 0x0026cc0c01007387 */ /* 0x000fe80000100800 */
[----:B------:R-:W-:Y:S04]  /*305f0*/  STL [R1+0x26c8], R13 ;  /* 0x0026c80d01007387 */ /* 0x000fe80000100800 */
[----:B--2---:R0:W-:Y:S04]  /*30600*/  STL.64 [R1+0x27c0], R14 ;  /* 0x0027c00e01007387 */ /* 0x0041e80000100a00 */
[----:B0-----:R-:W4:Y:S02]  /*30610*/  LDL.64 R14, [R1+0x98] ;  /* 0x00009800010e7983 */ /* 0x001f240000100a00 */
[----:B----4-:R-:W-:-:S15]  /*30620*/  HMMA.16816.F32 R16, R20, R14, R16 ;  /* 0x0000000e1410723c */ /* 0x010fde0000001810 */
[----:B------:R-:W-:-:S08]  /*30630*/  NOP ;  /* 0x0000000000007918 */ /* 0x000fd00000000000 */
[----:B------:R-:W-:Y:S04]  /*30640*/  STL.64 [R1+0x770], R16 ;  /* 0x0007701001007387 */ /* 0x000fe80000100a00 */
[----:B------:R0:W-:Y:S04]  /*30650*/  STL.64 [R1+0x778], R18 ;  /* 0x0007781201007387 */ /* 0x0001e80000100a00 */
[----:B0-----:R-:W3:Y:S01]  /*30660*/  LDL.LU.64 R18, [R1+0x27d8] ;  /* 0x0027d80001127983 */ /* 0x001ee20000300a00 */
[----:B------:R-:W-:-:S05]  /*30670*/  IMAD.MOV.U32 R29, RZ, RZ, R15 ;  /* 0x000000ffff1d7224 */ /* 0x000fca00078e000f */
[----:B------:R-:W-:Y:S01]  /*30680*/  STL [R1+0x26d0], R29 ;  /* 0x0026d01d01007387 */ /* 0x000fe20000100800 */
[----:B---3--:R-:W-:Y:S06]  /*30690*/  HMMA.16816.F32 R12, R20, R18, R24 ;  /* 0x00000012140c723c */ /* 0x008fec0000001818 */
[----:B------:R-:W-:Y:S02]  /*306a0*/  IMAD.MOV.U32 R9, RZ, RZ, R18 ;  /* 0x000000ffff097224 */ /* 0x000fe400078e0012 */
[----:B------:R-:W-:Y:S02]  /*306b0*/  IMAD.MOV.U32 R8, RZ, RZ, R19 ;  /* 0x000000ffff087224 */ /* 0x000fe400078e0013 */
[----:B------:R0:W1:-:S13]  /*306c0*/  LDSM.16.MT88.4 R16, [R5+UR5+0x2180] ;  /* 0x002180050510783b */ /* 0x00005a0008004200 */
[----:B------:R-:W-:Y:S04]  /*306d0*/  STL.64 [R1+0x760], R12 ;  /* 0x0007600c01007387 */ /* 0x000fe80000100a00 */
[----:B------:R-:W-:Y:S04]  /*306e0*/  STL.64 [R1+0x768], R14 ;  /* 0x0007680e01007387 */ /* 0x000fe80000100a00 */
[----:B------:R-:W-:Y:S04]  /*306f0*/  STL [R1+0x26d4], R9 ;  /* 0x0026d40901007387 */ /* 0x000fe80000100800 */
[----:B------:R-:W-:Y:S04]  /*30700*/  STL.64 [R1+0x2798], R10 ;  /* 0x0027980a01007387 */ /* 0x000fe80000100a00 */
[----:B------:R-:W-:Y:S04]  /*30710*/  STL [R1+0x2790], R8 ;  /* 0x0027900801007387 */ /* 0x000fe80000100800 */
[----:B------:R-:W2:Y:S04]  /*30720*/  LDL.LU R4, [R1+0xe50] ;  /* 0x000e500001047983 */ /* 0x000ea80000300800 */
[----:B0-----:R-:W2:Y:S04]  /*30730*/  LDL.LU R5, [R1+0xe54] ;  /* 0x000e540001057983 */ /* 0x001ea80000300800 */
        /* <DEDUP_REMOVED lines=8> */
[----:B---3--:R0:W-:Y:S04]  /*307c0*/  STL.64 [R1+0x2718], R6 ;  /* 0x0027180601007387 */ /* 0x0081e80000100a00 */
[----:B--2---:R2:W-:Y:S01]  /*307d0*/  STL.64 [R1+0x2710], R4 ;  /* 0x0027100401007387 */ /* 0x0045e20000100a00 */
[----:B0-----:R-:W-:-:S02]  /*307e0*/  IMAD.MOV.U32 R6, RZ, RZ, R28 ;  /* 0x000000ffff067224 */ /* 0x001fc400078e001c */
[----:B------:R-:W-:Y:S01]  /*307f0*/  IMAD.MOV.U32 R7, RZ, RZ, R3 ;  /* 0x000000ffff077224 */ /* 0x000fe200078e0003 */
[----:B------:R-:W3:Y:S04]  /*30800*/  LDL.LU R28, [R1+0x27d4] ;  /* 0x0027d400011c7983 */ /* 0x000ee80000300800 */
[----:B------:R-:W4:Y:S04]  /*30810*/  LDL.LU R3, [R1+0x27d0] ;  /* 0x0027d00001037983 */ /* 0x000f280000300800 */
[----:B------:R0:W-:Y:S04]  /*30820*/  STL.64 [R1+0x2730], R6 ;  /* 0x0027300601007387 */ /* 0x0001e80000100a00 */
[----:B--2---:R-:W2:Y:S04]  /*30830*/  LDL.LU R4, [R1+0xe80] ;  /* 0x000e800001047983 */ /* 0x004ea80000300800 */
[----:B------:R-:W2:Y:S04]  /*30840*/  LDL.LU R5, [R1+0xe84] ;  /* 0x000e840001057983 */ /* 0x000ea80000300800 */
[----:B0-----:R-:W3:Y:S04]  /*30850*/  LDL.LU R6, [R1+0xe88] ;  /* 0x000e880001067983 */ /* 0x001ee80000300800 */
[----:B------:R-:W3:Y:S04]  /*30860*/  LDL.LU R7, [R1+0xe8c] ;  /* 0x000e8c0001077983 */ /* 0x000ee80000300800 */
[----:B---3--:R4:W-:Y:S04]  /*30870*/  STL.64 [R1+0x2740], R6 ;  /* 0x0027400601007387 */ /* 0x0089e80000100a00 */
[----:B--2---:R-:W-:Y:S01]  /*30880*/  STL.64 [R1+0x2738], R4 ;  /* 0x0027380401007387 */ /* 0x004fe20000100a00 */
[----:B----4-:R-:W-:-:S02]  /*30890*/  IMAD.MOV.U32 R6, RZ, RZ, R3 ;  /* 0x000000ffff067224 */ /* 0x010fc400078e0003 */
[----:B------:R-:W-:Y:S01]  /*308a0*/  IMAD.MOV.U32 R7, RZ, RZ, R28 ;  /* 0x000000ffff077224 */ /* 0x000fe200078e001c */
[----:B------:R-:W2:Y:S04]  /*308b0*/  LDL.LU R3, [R1+0x27cc] ;  /* 0x0027cc0001037983 */ /* 0x000ea80000300800 */
[----:B------:R-:W3:Y:S04]  /*308c0*/  LDL.LU R28, [R1+0x27c8] ;  /* 0x0027c800011c7983 */ /* 0x000ee80000300800 */
[----:B------:R0:W-:Y:S04]  /*308d0*/  STL.64 [R1+0x2758], R6 ;  /* 0x0027580601007387 */ /* 0x0001e80000100a00 */
[----:B0-----:R-:W4:Y:S04]  /*308e0*/  LDL.64 R6, [R1+0x38] ;  /* 0x0000380001067983 */ /* 0x001f280000100a00 */
[----:B----4-:R-:W-:Y:S04]  /*308f0*/  STL.64 [R1+0x2770], R6 ;  /* 0x0027700601007387 */ /* 0x010fe80000100a00 */
[----:B------:R-:W4:Y:S04]  /*30900*/  LDL.LU R24, [R1+0x750] ;  /* 0x0007500001187983 */ /* 0x000f280000300800 */
[----:B------:R-:W4:Y:S04]  /*30910*/  LDL.LU R25, [R1+0x754] ;  /* 0x0007540001197983 */ /* 0x000f280000300800 */
[----:B------:R-:W4:Y:S04]  /*30920*/  LDL.LU R26, [R1+0x758] ;  /* 0x00075800011a7983 */ /* 0x000f280000300800 */
[----:B------:R-:W4:Y:S04]  /*30930*/  LDL.LU R27, [R1+0x75c] ;  /* 0x00075c00011b7983 */ /* 0x000f280000300800 */
[----:B------:R-:W2:Y:S04]  /*30940*/  LDL.LU R8, [R1+0xec0] ;  /* 0x000ec00001087983 */ /* 0x000ea80000300800 */
[----:B------:R-:W2:Y:S04]  /*30950*/  LDL.LU R9, [R1+0xec4] ;  /* 0x000ec40001097983 */ /* 0x000ea80000300800 */
[----:B------:R-:W3:Y:S04]  /*30960*/  LDL.LU R10, [R1+0xec8] ;  /* 0x000ec800010a7983 */ /* 0x000ee80000300800 */
[----:B------:R-:W3:Y:S04]  /*30970*/  LDL.LU R11, [R1+0xecc] ;  /* 0x000ecc00010b7983 */ /* 0x000ee80000300800 */
[----:B------:R-:W4:Y:S04]  /*30980*/  LDL.LU R12, [R1+0xee0] ;  /* 0x000ee000010c7983 */ /* 0x000f280000300800 */
[----:B------:R-:W4:Y:S04]  /*30990*/  LDL.LU R13, [R1+0xee4] ;  /* 0x000ee400010d7983 */ /* 0x000f280000300800 */
[----:B------:R-:W4:Y:S04]  /*309a0*/  LDL.LU R14, [R1+0xee8] ;  /* 0x000ee800010e7983 */ /* 0x000f280000300800 */
[----:B------:R-:W4:Y:S04]  /*309b0*/  LDL.LU R15, [R1+0xeec] ;  /* 0x000eec00010f7983 */ /* 0x000f280000300800 */
[----:B---3--:R0:W-:Y:S04]  /*309c0*/  STL.64 [R1+0x27a8], R10 ;  /* 0x0027a80a01007387 */ /* 0x0081e80000100a00 */
[----:B--2---:R-:W-:Y:S04]  /*309d0*/  STL.64 [R1+0x27a0], R8 ;  /* 0x0027a00801007387 */ /* 0x004fe80000100a00 */
[----:B0-----:R-:W2:Y:S01]  /*309e0*/  LDL.64 R10, [R1+0x68] ;  /* 0x00006800010a7983 */ /* 0x001ea20000100a00 */
[----:B------:R-:W-:-:S02]  /*309f0*/  IMAD.MOV.U32 R6, RZ, RZ, R28 ;  /* 0x000000ffff067224 */ /* 0x000fc400078e001c */
[----:B------:R-:W-:Y:S01]  /*30a00*/  IMAD.MOV.U32 R7, RZ, RZ, R3 ;  /* 0x000000ffff077224 */ /* 0x000fe200078e0003 */
[----:B--2---:R0:W-:Y:S04]  /*30a10*/  STL.64 [R1+0x27b8], R10 ;  /* 0x0027b80a01007387 */ /* 0x0041e80000100a00 */
[----:B0-----:R-:W2:Y:S04]  /*30a20*/  LDL.64 R10, [R1+0x78] ;  /* 0x00007800010a7983 */ /* 0x001ea80000100a00 */
[----:B------:R0:W-:Y:S04]  /*30a30*/  STL.64 [R1+0x2788], R6 ;  /* 0x0027880601007387 */ /* 0x0001e80000100a00 */
[----:B0-----:R-:W3:Y:S04]  /*30a40*/  LDL.64 R6, [R1+0x58] ;  /* 0x0000580001067983 */ /* 0x001ee80000100a00 */
[----:B---3--:R0:W-:Y:S04]  /*30a50*/  STL.64 [R1+0x27b0], R6 ;  /* 0x0027b00601007387 */ /* 0x0081e80000100a00 */
[----:B------:R-:W3:Y:S04]  /*30a60*/  LDL.LU R4, [R1+0xed0] ;  /* 0x000ed00001047983 */ /* 0x000ee80000300800 */
[----:B------:R-:W3:Y:S04]  /*30a70*/  LDL.LU R5, [R1+0xed4] ;  /* 0x000ed40001057983 */ /* 0x000ee80000300800 */
[----:B0-----:R-:W3:Y:S04]  /*30a80*/  LDL.LU R6, [R1+0xed8] ;  /* 0x000ed80001067983 */ /* 0x001ee80000300800 */
[----:B------:R-:W3:Y:S04]  /*30a90*/  LDL.LU R7, [R1+0xedc] ;  /* 0x000edc0001077983 */ /* 0x000ee80000300800 */
[----:B----4-:R-:W-:Y:S04]  /*30aa0*/  STL.64 [R1+0x2728], R26 ;  /* 0x0027281a01007387 */ /* 0x010fe80000100a00 */
[----:B------:R0:W-:Y:S04]  /*30ab0*/  STL.64 [R1+0x2720], R24 ;  /* 0x0027201801007387 */ /* 0x0001e80000100a00 */
[----:B0-----:R-:W4:Y:S04]  /*30ac0*/  LDL.LU R24, [R1+0xe70] ;  /* 0x000e700001187983 */ /* 0x001f280000300800 */
[----:B------:R-:W4:Y:S04]  /*30ad0*/  LDL.LU R25, [R1+0xe74] ;  /* 0x000e740001197983 */ /* 0x000f280000300800 */
[----:B------:R-:W2:Y:S04]  /*30ae0*/  LDL.LU R26, [R1+0xe78] ;  /* 0x000e7800011a7983 */ /* 0x000ea80000300800 */
[----:B------:R-:W2:Y:S04]  /*30af0*/  LDL.LU R27, [R1+0xe7c] ;  /* 0x000e7c00011b7983 */ /* 0x000ea80000300800 */
[----:B--2---:R-:W-:Y:S04]  /*30b00*/  STL.64 [R1+0x2750], R26 ;  /* 0x0027501a01007387 */ /* 0x004fe80000100a00 */
[----:B----4-:R0:W-:Y:S04]  /*30b10*/  STL.64 [R1+0x2748], R24 ;  /* 0x0027481801007387 */ /* 0x0101e80000100a00 */
[----:B0-----:R-:W2:Y:S04]  /*30b20*/  LDL.LU R24, [R1+0xe90] ;  /* 0x000e900001187983 */ /* 0x001ea80000300800 */
[----:B------:R-:W2:Y:S04]  /*30b30*/  LDL.LU R25, [R1+0xe94] ;  /* 0x000e940001197983 */ /* 0x000ea80000300800 */
[----:B------:R-:W4:Y:S04]  /*30b40*/  LDL.LU R26, [R1+0xe98] ;  /* 0x000e9800011a7983 */ /* 0x000f280000300800 */
[----:B------:R-:W4:Y:S01]  /*30b50*/  LDL.LU R27, [R1+0xe9c] ;  /* 0x000e9c00011b7983 */ /* 0x000f220000300800 */
[----:B------:R-:W-:Y:S03]  /*30b60*/  HMMA.16816.F32 R12, R20, R10, R12 ;  /* 0x0000000a140c723c */ /* 0x000fe6000000180c */
        /* <DEDUP_REMOVED lines=10> */
[----:B------:R-:W2:Y:S04]  /*30c10*/  LDL.LU R26, [R1+0xeb8] ;  /* 0x000eb800011a7983 */ /* 0x000ea80000300800 */
[----:B------:R-:W2:Y:S04]  /*30c20*/  LDL.LU R27, [R1+0xebc] ;  /* 0x000ebc00011b7983 */ /* 0x000ea80000300800 */
[----:B-1----:R0:W-:Y:S04]  /*30c30*/  STL.64 [R1+0x25c8], R18 ;  /* 0x0025c81201007387 */ /* 0x0021e80000100a00 */
[----:B------:R-:W-:Y:S04]  /*30c40*/  STL.64 [R1+0x25c0], R16 ;  /* 0x0025c01001007387 */ /* 0x000fe80000100a00 */
[----:B0-----:R-:W4:Y:S04]  /*30c50*/  LDL.64 R18, [R1+0x18] ;  /* 0x0000180001127983 */ /* 0x001f280000100a00 */
[----:B------:R0:W-:Y:S04]  /*30c60*/  STL.64 [R1+0xee0], R12 ;  /* 0x000ee00c01007387 */ /* 0x0001e80000100a00 */
[----:B------:R1:W-:Y:S01]  /*30c70*/  STL.64 [R1+0xee8], R14 ;  /* 0x000ee80e01007387 */ /* 0x0003e20000100a00 */
[----:B0-----:R-:W-:-:S03]  /*30c80*/  IMAD.MOV.U32 R12, RZ, RZ, R10 ;  /* 0x000000ffff0c7224 */ /* 0x001fc600078e000a */
[----:B-1----:R-:W4:Y:S01]  /*30c90*/  LDL.LU.64 R14, [R1+0x27c0] ;  /* 0x0027c000010e7983 */ /* 0x002f220000300a00 */
[----:B------:R-:W-:-:S03]  /*30ca0*/  IMAD.MOV.U32 R13, RZ, RZ, R11 ;  /* 0x000000ffff0d7224 */ /* 0x000fc600078e000b */
[----:B------:R-:W3:Y:S02]  /*30cb0*/  LDL.LU.64 R10, [R1+0x27b8] ;  /* 0x0027b800010a7983 */ /* 0x000ee40000300a00 */
[----:B---3--:R-:W-:Y:S06]  /*30cc0*/  HMMA.16816.F32 R4, R20, R10, R4 ;  /* 0x0000000a1404723c */ /* 0x008fec0000001804 */
[----:B------:R-:W-:Y:S02]  /*30cd0*/  IMAD.MOV.U32 R28, RZ, RZ, R10 ;  /* 0x000000ffff1c7224 */ /* 0x000fe400078e000a */
[----:B------:R-:W-:-:S15]  /*30ce0*/  IMAD.MOV.U32 R3, RZ, RZ, R11 ;  /* 0x000000ffff037224 */ /* 0x000fde00078e000b */
[----:B------:R-:W-:Y:S04]  /*30cf0*/  STL.64 [R1+0xed0], R4 ;  /* 0x000ed00401007387 */ /* 0x000fe80000100a00 */
[----:B------:R0:W-:Y:S04]  /*30d00*/  STL.64 [R1+0xed8], R6 ;  /* 0x000ed80601007387 */ /* 0x0001e80000100a00 */
[----:B0-----:R-:W3:Y:S04]  /*30d10*/  LDL.LU.64 R6, [R1+0x27b0] ;  /* 0x0027b00001067983 */ /* 0x001ee80000300a00 */
[----:B------:R-:W3:Y:S04]  /*30d20*/  LDL.LU.64 R10, [R1+0x27a8] ;  /* 0x0027a800010a7983 */ /* 0x000ee80000300a00 */
[----:B------:R-:W3:Y:S02]  /*30d30*/  LDL.LU.64 R8, [R1+0x27a0] ;  /* 0x0027a00001087983 */ /* 0x000ee40000300a00 */
[----:B---3--:R-:W-:Y:S06]  /*30d40*/  HMMA.16816.F32 R8, R20, R6, R8 ;  /* 0x000000061408723c */ /* 0x008fec0000001808 */
[----:B------:R-:W-:-:S15]  /*30d50*/  IMAD.MOV.U32 R29, RZ, RZ, R7 ;  /* 0x000000ffff1d7224 */ /* 0x000fde00078e0007 */
[----:B------:R-:W-:-:S02]  /*30d60*/  NOP ;  /* 0x0000000000007918 */ /* 0x000fc40000000000 */
[----:B------:R0:W-:Y:S04]  /*30d70*/  STL.64 [R1+0xec0], R8 ;  /* 0x000ec00801007387 */ /* 0x0001e80000100a00 */
[----:B------:R1:W-:Y:S01]  /*30d80*/  STL.64 [R1+0xec8], R10 ;  /* 0x000ec80a01007387 */ /* 0x0003e20000100a00 */
[----:B0-----:R-:W-:-:S03]  /*30d90*/  IMAD.MOV.U32 R9, RZ, RZ, R6 ;  /* 0x000000ffff097224 */ /* 0x001fc600078e0006 */
[----:B-1----:R-:W3:Y:S04]  /*30da0*/  LDL.LU.64 R10, [R1+0x2798] ;  /* 0x00279800010a7983 */ /* 0x002ee80000300a00 */
[----:B------:R-:W3:Y:S04]  /*30db0*/  LDL.LU R8, [R1+0x2790] ;  /* 0x0027900001087983 */ /* 0x000ee80000300800 */
        /* <DEDUP_REMOVED lines=28> */
[----:B0-----:R-:W2:Y:S04]  /*30f80*/  LDL.LU.64 R6, [R1+0x2730] ;  /* 0x0027300001067983 */ /* 0x001ea80000300a00 */
        /* <DEDUP_REMOVED lines=17> */
[----:B------:R-:W-:Y:S04]  /*310a0*/  STL.64 [R1+0x2618], R14 ;  /* 0x0026180e01007387 */ /* 0x000fe80000100a00 */
[----:B------:R0:W-:Y:S04]  /*310b0*/  STL.64 [R1+0x26e0], R12 ;  /* 0x0026e00c01007387 */ /* 0x0001e80000100a00 */
[----:B0-----:R-:W4:Y:S04]  /*310c0*/  LDL.LU R12, [R1+0x1030] ;  /* 0x00103000010c7983 */ /* 0x001f280000300800 */
[----:B------:R-:W4:Y:S04]  /*310d0*/  LDL.LU R13, [R1+0x1034] ;  /* 0x00103400010d7983 */ /* 0x000f280000300800 */
[----:B------:R-:W4:Y:S04]  /*310e0*/  LDL.LU R14, [R1+0x1038] ;  /* 0x00103800010e7983 */ /* 0x000f280000300800 */
[----:B------:R-:W4:Y:S01]  /*310f0*/  LDL.LU R15, [R1+0x103c] ;  /* 0x00103c00010f7983 */ /* 0x000f220000300800 */
[----:B---3--:R-:W-:-:S15]  /*31100*/  HMMA.16816.F32 R4, R20, R10, R4 ;  /* 0x0000000a1404723c */ /* 0x008fde0000001804 */
[----:B------:R-:W-:-:S08]  /*31110*/  NOP ;  /* 0x0000000000007918 */ /* 0x000fd00000000000 */
[----:B------:R-:W-:Y:S04]  /*31120*/  STL.64 [R1+0xe50], R4 ;  /* 0x000e500401007387 */ /* 0x000fe80000100a00 */
[----:B------:R0:W-:Y:S04]  /*31130*/  STL.64 [R1+0xe58], R6 ;  /* 0x000e580601007387 */ /* 0x0001e80000100a00 */
[----:B0-----:R-:W2:Y:S04]  /*31140*/  LDL.LU.64 R6, [R1+0x26f8] ;  /* 0x0026f80001067983 */ /* 0x001ea80000300a00 */
[----:B------:R-:W-:Y:S01]  /*31150*/  STL.64 [R1+0x25e0], R10 ;  /* 0x0025e00a01007387 */ /* 0x000fe20000100a00 */
[----:B--2---:R-:W-:Y:S03]  /*31160*/  HMMA.16816.F32 R20, R20, R6, R24 ;  /* 0x000000061414723c */ /* 0x004fe60000001818 */
[----:B------:R-:W4:Y:S04]  /*31170*/  LDL.LU.64 R26, [R1+0x26f0] ;  /* 0x0026f000011a7983 */ /* 0x000f280000300a00 */
[----:B------:R-:W4:-:S15]  /*31180*/  LDL.LU.64 R24, [R1+0x26e8] ;  /* 0x0026e80001187983 */ /* 0x000f1e0000300a00 */
[----:B------:R-:W-:-:S01]  /*31190*/  NOP ;  /* 0x0000000000007918 */ /* 0x000fc20000000000 */
[----:B------:R-:W-:Y:S04]  /*311a0*/  STL.64 [R1+0x750], R20 ;  /* 0x0007501401007387 */ /* 0x000fe80000100a00 */
[----:B------:R-:W-:Y:S04]  /*311b0*/  STL.64 [R1+0x758], R22 ;  /* 0x0007581601007387 */ /* 0x000fe80000100a00 */
[----:B------:R0:W-:Y:S04]  /*311c0*/  STL.64 [R1+0x2638], R6 ;  /* 0x0026380601007387 */ /* 0x0001e80000100a00 */
[----:B------:R-:W2:Y:S04]  /*311d0*/  LDL.LU R4, [R1+0x5d0] ;  /* 0x0005d00001047983 */ /* 0x000ea80000300800 */
[----:B------:R-:W2:Y:S04]  /*311e0*/  LDL.LU R5, [R1+0x5d4] ;  /* 0x0005d40001057983 */ /* 0x000ea80000300800 */
[----:B0-----:R-:W2:Y:S04]  /*311f0*/  LDL.LU R6, [R1+0x5d8] ;  /* 0x0005d80001067983 */ /* 0x001ea80000300800 */
[----:B------:R-:W2:Y:S01]  /*31200*/  LDL.LU R7, [R1+0x5dc] ;  /* 0x0005dc0001077983 */ /* 0x000ea20000300800 */
[----:B------:R-:W-:-:S02]  /*31210*/  IMAD.MOV.U32 R22, RZ, RZ, R2 ;  /* 0x000000ffff167224 */ /* 0x000fc400078e0002 */
[----:B------:R-:W-:Y:S01]  /*31220*/  IMAD.MOV.U32 R23, RZ, RZ, R0 ;  /* 0x000000ffff177224 */ /* 0x000fe200078e0000 */
[C---:B----4-:R-:W-:Y:S06]  /*31230*/  HMMA.16816.F32 R12, R24.reuse, R18, R12 ;  /* 0x00000012180c723c */ /* 0x050fec000000180c */
[----:B--2---:R-:W-:-:S15]  /*31240*/  HMMA.16816.F32 R20, R24, R22, R4 ;  /* 0x000000161814723c */ /* 0x004fde0000001804 */
[----:B------:R-:W-:-:S02]  /*31250*/  NOP ;  /* 0x0000000000007918 */ /* 0x000fc40000000000 */
[----:B------:R0:W-:Y:S04]  /*31260*/  STL.64 [R1+0x1030], R12 ;  /* 0x0010300c01007387 */ /* 0x0001e80000100a00 */
[----:B------:R-:W-:Y:S04]  /*31270*/  STL.64 [R1+0x1038], R14 ;  /* 0x0010380e01007387 */ /* 0x000fe80000100a00 */
[----:B0-----:R-:W2:Y:S04]  /*31280*/  LDL.LU.64 R12, [R1+0x26e0] ;  /* 0x0026e000010c7983 */ /* 0x001ea80000300a00 */
[----:B------:R-:W3:Y:S04]  /*31290*/  LDL.LU.64 R16, [R1+0x26d8] ;  /* 0x0026d80001107983 */ /* 0x000ee80000300a00 */
[----:B------:R-:W4:Y:S04]  /*312a0*/  LDL.LU R4, [R1+0x560] ;  /* 0x0005600001047983 */ /* 0x000f280000300800 */
[----:B------:R-:W-:Y:S04]  /*312b0*/  STL.64 [R1+0x5d0], R20 ;  /* 0x0005d01401007387 */ /* 0x000fe80000100a00 */
[----:B------:R-:W-:Y:S04]  /*312c0*/  STL.64 [R1+0x5d8], R22 ;  /* 0x0005d81601007387 */ /* 0x000fe80000100a00 */
[----:B------:R-:W4:Y:S04]  /*312d0*/  LDL.LU R5, [R1+0x564] ;  /* 0x0005640001057983 */ /* 0x000f280000300800 */
[----:B------:R-:W2:Y:S04]  /*312e0*/  LDL.LU R6, [R1+0x568] ;  /* 0x0005680001067983 */ /* 0x000ea80000300800 */
[----:B------:R-:W2:Y:S04]  /*312f0*/  LDL.LU R7, [R1+0x56c] ;  /* 0x00056c0001077983 */ /* 0x000ea80000300800 */
[----:B--2---:R0:W-:Y:S04]  /*31300*/  STL.64 [R1+0x2648], R6 ;  /* 0x0026480601007387 */ /* 0x0041e80000100a00 */
[----:B----4-:R1:W-:Y:S01]  /*31310*/  STL.64 [R1+0x2640], R4 ;  /* 0x0026400401007387 */ /* 0x0103e20000100a00 */
[----:B0-----:R-:W-:-:S02]  /*31320*/  IMAD.MOV.U32 R6, RZ, RZ, R9 ;  /* 0x000000ffff067224 */ /* 0x001fc400078e0009 */
[----:B------:R-:W-:Y:S01]  /*31330*/  IMAD.MOV.U32 R7, RZ, RZ, R29 ;  /* 0x000000ffff077224 */ /* 0x000fe200078e001d */
[----:B------:R-:W2:Y:S04]  /*31340*/  LDL.LU R9, [R1+0x26d4] ;  /* 0x0026d40001097983 */ /* 0x000ea80000300800 */
[----:B------:R-:W4:Y:S04]  /*31350*/  LDL.LU R29, [R1+0x26d0] ;  /* 0x0026d000011d7983 */ /* 0x000f280000300800 */
[----:B------:R0:W-:Y:S04]  /*31360*/  STL.64 [R1+0x2658], R6 ;  /* 0x0026580601007387 */ /* 0x0001e80000100a00 */
[----:B-1----:R-:W3:Y:S04]  /*31370*/  LDL.LU R4, [R1+0x580] ;  /* 0x0005800001047983 */ /* 0x002ee80000300800 */
[----:B------:R-:W3:Y:S04]  /*31380*/  LDL.LU R5, [R1+0x584] ;  /* 0x0005840001057983 */ /* 0x000ee80000300800 */
[----:B0-----:R-:W2:Y:S04]  /*31390*/  LDL.LU R6, [R1+0x588] ;  /* 0x0005880001067983 */ /* 0x001ea80000300800 */
[----:B------:R-:W2:Y:S04]  /*313a0*/  LDL.LU R7, [R1+0x58c] ;  /* 0x00058c0001077983 */ /* 0x000ea80000300800 */
[----:B--2---:R0:W-:Y:S04]  /*313b0*/  STL.64 [R1+0x2668], R6 ;  /* 0x0026680601007387 */ /* 0x0041e80000100a00 */
[----:B---3--:R-:W-:Y:S01]  /*313c0*/  STL.64 [R1+0x2660], R4 ;  /* 0x0026600401007387 */ /* 0x008fe20000100a00 */
[----:B0-----:R-:W-:-:S02]  /*313d0*/  IMAD.MOV.U32 R6, RZ, RZ, R12 ;  /* 0x000000ffff067224 */ /* 0x001fc400078e000c */
[----:B------:R-:W-:Y:S01]  /*313e0*/  IMAD.MOV.U32 R7, RZ, RZ, R13 ;  /* 0x000000ffff077224 */ /* 0x000fe200078e000d */
[----:B------:R-:W2:Y:S04]  /*313f0*/  LDL.LU R12, [R1+0x26cc] ;  /* 0x0026cc00010c7983 */ /* 0x000ea80000300800 */
[----:B------:R-:W3:Y:S04]  /*31400*/  LDL.LU R13, [R1+0x26c8] ;  /* 0x0026c800010d7983 */ /* 0x000ee80000300800 */
[----:B------:R0:W-:Y:S02]  /*31410*/  STL.64 [R1+0x2680], R6 ;  /* 0x0026800601007387 */ /* 0x0001e40000100a00 */
[----:B0-----:R-:W-:-:S02]  /*31420*/  IMAD.MOV.U32 R6, RZ, RZ, R9 ;  /* 0x000000ffff067224 */ /* 0x001fc400078e0009 */
[----:B------:R-:W-:-:S05]  /*31430*/  IMAD.MOV.U32 R7, RZ, RZ, R8 ;  /* 0x000000ffff077224 */ /* 0x000fca00078e0008 */
[----:B------:R-:W-:Y:S04]  /*31440*/  STL.64 [R1+0x2698], R6 ;  /* 0x0026980601007387 */ /* 0x000fe80000100a00 */
[----:B------:R-:W4:Y:S04]  /*31450*/  LDL.64 R10, [R1+0x48] ;  /* 0x00004800010a7983 */ /* 0x000f280000100a00 */
[----:B----4-:R0:W-:Y:S04]  /*31460*/  STL.64 [R1+0x2650], R10 ;  /* 0x0026500a01007387 */ /* 0x0101e80000100a00 */
[----:B------:R-:W4:Y:S04]  /*31470*/  LDL.LU R8, [R1+0x570] ;  /* 0x0005700001087983 */ /* 0x000f280000300800 */
[----:B------:R-:W4:Y:S04]  /*31480*/  LDL.LU R9, [R1+0x574] ;  /* 0x0005740001097983 */ /* 0x000f280000300800 */
[----:B0-----:R-:W2:Y:S04]  /*31490*/  LDL.LU R10, [R1+0x578] ;  /* 0x00057800010a7983 */ /* 0x001ea80000300800 */
[----:B------:R-:W2:Y:S04]  /*314a0*/  LDL.LU R11, [R1+0x57c] ;  /* 0x00057c00010b7983 */ /* 0x000ea80000300800 */
[----:B------:R-:W3:Y:S01]  /*314b0*/  LDL R6, [R1+0x98] ;  /* 0x0000980001067983 */ /* 0x000ee20000100800 */
[----:B------:R-:W-:-:S05]  /*314c0*/  IMAD.MOV.U32 R7, RZ, RZ, R29 ;  /* 0x000000ffff077224 */ /* 0x000fca00078e001d */
[----:B---3--:R-:W-:Y:S04]  /*314d0*/  STL.64 [R1+0x26b0], R6 ;  /* 0x0026b00601007387 */ /* 0x008fe80000100a00 */
[----:B--2---:R-:W-:Y:S04]  /*314e0*/  STL.64 [R1+0x2678], R10 ;  /* 0x0026780a01007387 */ /* 0x004fe80000100a00 */
[----:B----4-:R0:W-:Y:S04]  /*314f0*/  STL.64 [R1+0x2670], R8 ;  /* 0x0026700801007387 */ /* 0x0101e80000100a00 */
        /* <DEDUP_REMOVED lines=26> */
[----:B------:R-:W4:Y:S04]  /*316a0*/  LDL.LU R14, [R1+0x548] ;  /* 0x00054800010e7983 */ /* 0x000f280000300800 */
[----:B------:R-:W4:Y:S01]  /*316b0*/  LDL.LU R15, [R1+0x54c] ;  /* 0x00054c00010f7983 */ /* 0x000f220000300800 */
[----:B------:R-:W-:-:S02]  /*316c0*/  IMAD.MOV.U32 R2, RZ, RZ, R18 ;  /* 0x000000ffff027224 */ /* 0x000fc400078e0012 */
[----:B------:R-:W-:Y:S01]  /*316d0*/  IMAD.MOV.U32 R0, RZ, RZ, R19 ;  /* 0x000000ffff007224 */ /* 0x000fe200078e0013 */
[----:B----4-:R0:W-:Y:S04]  /*316e0*/  STL.64 [R1+0x2628], R14 ;  /* 0x0026280e01007387 */ /* 0x0101e80000100a00 */
[----:B---3--:R-:W-:Y:S04]  /*316f0*/  STL.64 [R1+0x2620], R12 ;  /* 0x0026200c01007387 */ /* 0x008fe80000100a00 */
[----:B------:R-:W3:Y:S01]  /*31700*/  LDL.64 R18, [R1+0x28] ;  /* 0x0000280001127983 */ /* 0x000ee20000100a00 */
[----:B0-----:R-:W-:-:S02]  /*31710*/  IMAD.MOV.U32 R15, RZ, RZ, R16 ;  /* 0x000000ffff0f7224 */ /* 0x001fc400078e0010 */
[----:B------:R-:W-:Y:S01]  /*31720*/  IMAD.MOV.U32 R14, RZ, RZ, R17 ;  /* 0x000000ffff0e7224 */ /* 0x000fe200078e0011 */
[C---:B--2---:R-:W-:Y:S01]  /*31730*/  HMMA.16816.F32 R4, R24.reuse, R6, R8 ;  /* 0x000000061804723c */ /* 0x044fe20000001808 */
[----:B---3--:R0:W-:Y:S04]  /*31740*/  STL.64 [R1+0x2630], R18 ;  /* 0x0026301201007387 */ /* 0x0081e80000100a00 */
[----:B------:R-:W2:Y:S04]  /*31750*/  LDL.LU R16, [R1+0x550] ;  /* 0x0005500001107983 */ /* 0x000ea80000300800 */
[----:B------:R-:W2:Y:S04]  /*31760*/  LDL.LU R17, [R1+0x554] ;  /* 0x0005540001117983 */ /* 0x000ea80000300800 */
[----:B0-----:R-:W2:Y:S04]  /*31770*/  LDL.LU R18, [R1+0x558] ;  /* 0x0005580001127983 */ /* 0x001ea80000300800 */
[----:B------:R-:W2:Y:S04]  /*31780*/  LDL.LU R19, [R1+0x55c] ;  /* 0x00055c0001137983 */ /* 0x000ea80000300800 */
[----:B------:R-:W3:Y:S04]  /*31790*/  LDL R23, [R1+0x1a74] ;  /* 0x001a740001177983 */ /* 0x000ee80000100800 */
[----:B---3--:R-:W-:Y:S04]  /*317a0*/  STL [R1+0x25f8], R23 ;  /* 0x0025f81701007387 */ /* 0x008fe80000100800 */
[----:B------:R-:W3:Y:S04]  /*317b0*/  LDL.LU.64 R10, [R1+0x26c0] ;  /* 0x0026c000010a7983 */ /* 0x000ee80000300a00 */
[----:B------:R-:W3:Y:S04]  /*317c0*/  LDL.LU.64 R8, [R1+0x26b8] ;  /* 0x0026b80001087983 */ /* 0x000ee80000300a00 */
[----:B------:R-:W-:Y:S04]  /*317d0*/  STL.64 [R1+0x5c0], R4 ;  /* 0x0005c00401007387 */ /* 0x000fe80000100a00 */
[----:B------:R0:W-:Y:S04]  /*317e0*/  STL.64 [R1+0x5c8], R6 ;  /* 0x0005c80601007387 */ /* 0x0001e80000100a00 */
[----:B0-----:R-:W3:Y:S02]  /*317f0*/  LDL.LU.64 R6, [R1+0x26b0] ;  /* 0x0026b00001067983 */ /* 0x001ee40000300a00 */
[----:B---3--:R-:W-:Y:S02]  /*31800*/  HMMA.16816.F32 R4, R24, R6, R8 ;  /* 0x000000061804723c */ /* 0x008fe40000001808 */
[----:B------:R-:W3:Y:S04]  /*31810*/  LDL.LU.64 R10, [R1+0x26a8] ;  /* 0x0026a800010a7983 */ /* 0x000ee80000300a00 */
[----:B------:R-:W3:-:S15]  /*31820*/  LDL.LU.64 R8, [R1+0x26a0] ;  /* 0x0026a00001087983 */ /* 0x000ede0000300a00 */
[----:B------:R-:W-:-:S02]  /*31830*/  NOP ;  /* 0x0000000000007918 */ /* 0x000fc40000000000 */
        /* <DEDUP_REMOVED lines=16> */
[----:B0-----:R-:W4:Y:S04]  /*31940*/  LDL.LU.64 R6, [R1+0x2668] ;  /* 0x0026680001067983 */ /* 0x001f280000300a00 */
[----:B------:R-:W4:Y:S01]  /*31950*/  LDL.LU.64 R4, [R1+0x2660] ;  /* 0x0026600001047983 */ /* 0x000f220000300a00 */
[----:B------:R-:W-:-:S02]  /*31960*/  IMAD.MOV.U32 R22, RZ, RZ, R28 ;  /* 0x000000ffff167224 */ /* 0x000fc400078e001c */
[----:B------:R-:W-:-:S07]  /*31970*/  IMAD.MOV.U32 R23, RZ, RZ, R3 ;  /* 0x000000ffff177224 */ /* 0x000fce00078e0003 */
[----:B----4-:R-:W-:Y:S01]  /*31980*/  HMMA.16816.F32 R20, R24, R22, R4 ;  /* 0x000000161814723c */ /* 0x010fe20000001804 */
[----:B------:R-:W3:-:S15]  /*31990*/  LDL.LU.64 R6, [R1+0x2658] ;  /* 0x0026580001067983 */ /* 0x000ede0000300a00 */
[----:B------:R-:W-:-:S07]  /*319a0*/  NOP ;  /* 0x0000000000007918 */ /* 0x000fce0000000000 */
[----:B------:R0:W-:Y:S04]  /*319b0*/  STL.64 [R1+0x580], R20 ;  /* 0x0005801401007387 */ /* 0x0001e80000100a00 */
[----:B------:R1:W-:Y:S04]  /*319c0*/  STL.64 [R1+0x588], R22 ;  /* 0x0005881601007387 */ /* 0x0003e80000100a00 */
[----:B0-----:R-:W4:Y:S04]  /*319d0*/  LDL.LU R20, [R1+0x520] ;  /* 0x0005200001147983 */ /* 0x001f280000300800 */
[----:B------:R-:W4:Y:S04]  /*319e0*/  LDL.LU R21, [R1+0x524] ;  /* 0x0005240001157983 */ /* 0x000f280000300800 */
[----:B-1----:R-:W2:Y:S04]  /*319f0*/  LDL.LU R22, [R1+0x528] ;  /* 0x0005280001167983 */ /* 0x002ea80000300800 */
[----:B------:R-:W2:Y:S01]  /*31a00*/  LDL.LU R23, [R1+0x52c] ;  /* 0x00052c0001177983 */ /* 0x000ea20000300800 */
[C---:B---3--:R-:W-:Y:S03]  /*31a10*/  HMMA.16816.F32 R4, R24.reuse, R6, R8 ;  /* 0x000000061804723c */ /* 0x048fe60000001808 */
[----:B--2---:R-:W-:Y:S04]  /*31a20*/  STL.64 [R1+0x2608], R22 ;  /* 0x0026081601007387 */ /* 0x004fe80000100a00 */
[----:B----4-:R0:W-:Y:S04]  /*31a30*/  STL.64 [R1+0x2600], R20 ;  /* 0x0026001401007387 */ /* 0x0101e80000100a00 */
[----:B0-----:R-:W2:Y:S04]  /*31a40*/  LDL.LU R20, [R1+0x530] ;  /* 0x0005300001147983 */ /* 0x001ea80000300800 */
[----:B------:R-:W2:Y:S04]  /*31a50*/  LDL.LU R21, [R1+0x534] ;  /* 0x0005340001157983 */ /* 0x000ea80000300800 */
[----:B------:R-:W2:Y:S04]  /*31a60*/  LDL.LU R22, [R1+0x538] ;  /* 0x0005380001167983 */ /* 0x000ea80000300800 */
[----:B------:R-:W2:Y:S04]  /*31a70*/  LDL.LU R23, [R1+0x53c] ;  /* 0x00053c0001177983 */ /* 0x000ea80000300800 */
[----:B------:R-:W3:Y:S04]  /*31a80*/  LDL.LU.64 R10, [R1+0x2650] ;  /* 0x00265000010a7983 */ /* 0x000ee80000300a00 */
        /* <DEDUP_REMOVED lines=9> */
[----:B------:R-:W4:Y:S01]  /*31b20*/  LDL.LU R8, [R1+0x510] ;  /* 0x0005100001087983 */ /* 0x000f220000300800 */
[----:B------:R-:W-:-:S03]  /*31b30*/  IMAD.MOV.U32 R5, RZ, RZ, R10 ;  /* 0x000000ffff057224 */ /* 0x000fc600078e000a */
[----:B------:R-:W4:Y:S01]  /*31b40*/  LDL.LU R9, [R1+0x514] ;  /* 0x0005140001097983 */ /* 0x000f220000300800 */
[----:B------:R-:W-:-:S03]  /*31b50*/  IMAD.MOV.U32 R4, RZ, RZ, R11 ;  /* 0x000000ffff047224 */ /* 0x000fc600078e000b */
[----:B------:R-:W2:Y:S04]  /*31b60*/  LDL.LU R10, [R1+0x518] ;  /* 0x00051800010a7983 */ /* 0x000ea80000300800 */
[----:B------:R-:W2:Y:S01]  /*31b70*/  LDL.LU R11, [R1+0x51c] ;  /* 0x00051c00010b7983 */ /* 0x000ea20000300800 */
[C---:B------:R-:W-:Y:S03]  /*31b80*/  HMMA.16816.F32 R12, R24.reuse, R14, R16 ;  /* 0x0000000e180c723c */ /* 0x040fe60000001810 */
[----:B--2---:R0:W-:Y:S04]  /*31b90*/  STL.64 [R1+0x25f0], R10 ;  /* 0x0025f00a01007387 */ /* 0x0041e80000100a00 */
[----:B----4-:R-:W-:Y:S04]  /*31ba0*/  STL.64 [R1+0x25e8], R8 ;  /* 0x0025e80801007387 */ /* 0x010fe80000100a00 */
[----:B0-----:R-:W2:Y:S04]  /*31bb0*/  LDL.64 R10, [R1+0x8] ;  /* 0x00000800010a7983 */ /* 0x001ea80000100a00 */
[----:B------:R-:W-:Y:S04]  /*31bc0*/  STL [R1+0x2574], R4 ;  /* 0x0025740401007387 */ /* 0x000fe80000100800 */
[----:B------:R-:W-:Y:S04]  /*31bd0*/  STL [R1+0x2570], R5 ;  /* 0x0025700501007387 */ /* 0x000fe80000100800 */
[----:B------:R-:W4:Y:S04]  /*31be0*/  LDL.LU.64 R18, [R1+0x2630] ;  /* 0x0026300001127983 */ /* 0x000f280000300a00 */
[----:B------:R-:W-:Y:S04]  /*31bf0*/  STL.64 [R1+0x550], R12 ;  /* 0x0005500c01007387 */ /* 0x000fe80000100a00 */
[----:B------:R0:W-:Y:S04]  /*31c00*/  STL.64 [R1+0x558], R14 ;  /* 0x0005580e01007387 */ /* 0x0001e80000100a00 */
[----:B0-----:R-:W4:Y:S04]  /*31c10*/  LDL.LU.64 R14, [R1+0x2628] ;  /* 0x00262800010e7983 */ /* 0x001f280000300a00 */
        /* <DEDUP_REMOVED lines=8> */
[----:B------:R-:W3:Y:S02]  /*31ca0*/  LDL.LU.64 R18, [R1+0x2610] ;  /* 0x0026100001127983 */ /* 0x000ee40000300a00 */
[----:B---3--:R-:W-:-:S15]  /*31cb0*/  HMMA.16816.F32 R20, R24, R18, R20 ;  /* 0x000000121814723c */ /* 0x008fde0000001814 */
[----:B------:R-:W-:-:S08]  /*31cc0*/  NOP ;  /* 0x0000000000007918 */ /* 0x000fd00000000000 */
[----:B------:R-:W-:Y:S04]  /*31cd0*/  STL.64 [R1+0x530], R20 ;  /* 0x0005301401007387 */ /* 0x000fe80000100a00 */
[----:B------:R0:W-:Y:S04]  /*31ce0*/  STL.64 [R1+0x538], R22 ;  /* 0x0005381601007387 */ /* 0x0001e80000100a00 */
[----:B0-----:R-:W2:Y:S04]  /*31cf0*/  LDL.LU.64 R22, [R1+0x2608] ;  /* 0x0026080001167983 */ /* 0x001ea80000300a00 */
[----:B------:R-:W2:Y:S01]  /*31d00*/  LDL.LU.64 R20, [R1+0x2600] ;  /* 0x0026000001147983 */ /* 0x000ea20000300a00 */
[----:B------:R-:W-:-:S02]  /*31d10*/  IMAD.MOV.U32 R4, RZ, RZ, R18 ;  /* 0x000000ffff047224 */ /* 0x000fc400078e0012 */
[----:B------:R-:W-:Y:S01]  /*31d20*/  IMAD.MOV.U32 R5, RZ, RZ, R19 ;  /* 0x000000ffff057224 */ /* 0x000fe200078e0013 */
[----:B------:R-:W-:Y:S04]  /*31d30*/  STL.64 [R1+0x25d8], R6 ;  /* 0x0025d80601007387 */ /* 0x000fe80000100a00 */
[----:B------:R0:W-:Y:S04]  /*31d40*/  STL.64 [R1+0x25d0], R4 ;  /* 0x0025d00401007387 */ /* 0x0001e80000100a00 */
[----:B0-----:R-:W3:Y:S04]  /*31d50*/  LDL.LU R4, [R1+0x500] ;  /* 0x0005000001047983 */ /* 0x001ee80000300800 */
[----:B------:R-:W3:Y:S04]  /*31d60*/  LDL.LU R5, [R1+0x504] ;  /* 0x0005040001057983 */ /* 0x000ee80000300800 */
[----:B------:R-:W3:Y:S04]  /*31d70*/  LDL.LU R6, [R1+0x508] ;  /* 0x0005080001067983 */ /* 0x000ee80000300800 */
[----:B------:R-:W3:Y:S04]  /*31d80*/  LDL.LU R7, [R1+0x50c] ;  /* 0x00050c0001077983 */ /* 0x000ee80000300800 */
[----:B------:R-:W3:Y:S04]  /*31d90*/  LDL.LU R16, [R1+0x210] ;  /* 0x0002100001107983 */ /* 0x000ee80000300800 */
[----:B------:R-:W3:Y:S04]  /*31da0*/  LDL.LU R17, [R1+0x214] ;  /* 0x0002140001117983 */ /* 0x000ee80000300800 */
[----:B------:R-:W3:Y:S04]  /*31db0*/  LDL.LU R18, [R1+0x218] ;  /* 0x0002180001127983 */ /* 0x000ee80000300800 */
[----:B------:R-:W3:Y:S01]  /*31dc0*/  LDL.LU R19, [R1+0x21c] ;  /* 0x00021c0001137983 */ /* 0x000ee20000300800 */
[----:B--2---:R-:W-:-:S15]  /*31dd0*/  HMMA.16816.F32 R20, R24, R10, R20 ;  /* 0x0000000a1814723c */ /* 0x004fde0000001814 */
[----:B------:R-:W-:-:S08]  /*31de0*/  NOP ;  /* 0x0000000000007918 */ /* 0x000fd00000000000 */
[----:B------:R-:W-:Y:S04]  /*31df0*/  STL.64 [R1+0x520], R20 ;  /* 0x0005201401007387 */ /* 0x000fe80000100a00 */
[----:B------:R0:W-:Y:S04]  /*31e00*/  STL.64 [R1+0x528], R22 ;  /* 0x0005281601007387 */ /* 0x0001e80000100a00 */
[----:B0-----:R-:W2:Y:S01]  /*31e10*/  LDL.LU R23, [R1+0x25f8] ;  /* 0x0025f80001177983 */ /* 0x001ea20000300800 */
[----:B------:R-:W-:Y:S02]  /*31e20*/  IMAD.MOV.U32 R21, RZ, RZ, R10 ;  /* 0x000000ffff157224 */ /* 0x000fe400078e000a */
[----:B------:R-:W-:-:S02]  /*31e30*/  IMAD.MOV.U32 R20, RZ, RZ, R11 ;  /* 0x000000ffff147224 */ /* 0x000fc400078e000b */
[----:B------:R-:W4:Y:S04]  /*31e40*/  LDL.LU.64 R10, [R1+0x25f0] ;  /* 0x0025f000010a7983 */ /* 0x000f280000300a00 */
[----:B------:R-:W4:Y:S04]  /*31e50*/  LDL.LU.64 R8, [R1+0x25e8] ;  /* 0x0025e80001087983 */ /* 0x000f280000300a00 */
[----:B--2---:R-:W-:Y:S04]  /*31e60*/  STL [R1+0x25a0], R23 ;  /* 0x0025a01701007387 */ /* 0x004fe80000100800 */
[----:B------:R0:W-:Y:S04]  /*31e70*/  STL.64 [R1+0x2598], R20 ;  /* 0x0025981401007387 */ /* 0x0001e80000100a00 */
[----:B0-----:R-:W2:Y:S04]  /*31e80*/  LDL.LU R20, [R1+0x1d0] ;  /* 0x0001d00001147983 */ /* 0x001ea80000300800 */
[----:B------:R-:W2:Y:S04]  /*31e90*/  LDL.LU R21, [R1+0x1d4] ;  /* 0x0001d40001157983 */ /* 0x000ea80000300800 */
[----:B------:R-:W3:Y:S04]  /*31ea0*/  LDL.LU R22, [R1+0x1d8] ;  /* 0x0001d80001167983 */ /* 0x000ee80000300800 */
[----:B------:R-:W3:Y:S01]  /*31eb0*/  LDL.LU R23, [R1+0x1dc] ;  /* 0x0001dc0001177983 */ /* 0x000ee20000300800 */
[----:B----4-:R-:W-:Y:S03]  /*31ec0*/  HMMA.16816.F32 R8, R24, R14, R8 ;  /* 0x0000000e1808723c */ /* 0x010fe60000001808 */
[----:B---3--:R-:W-:Y:S04]  /*31ed0*/  STL.64 [R1+0x25b0], R22 ;  /* 0x0025b01601007387 */ /* 0x008fe80000100a00 */
[----:B--2---:R-:W-:-:S15]  /*31ee0*/  STL.64 [R1+0x25a8], R20 ;  /* 0x0025a81401007387 */ /* 0x004fde0000100a00 */
[----:B------:R-:W-:-:S01]  /*31ef0*/  NOP ;  /* 0x0000000000007918 */ /* 0x000fc20000000000 */
[----:B------:R-:W-:Y:S04]  /*31f00*/  STL.64 [R1+0x510], R8 ;  /* 0x0005100801007387 */ /* 0x000fe80000100a00 */
[----:B------:R0:W-:Y:S04]  /*31f10*/  STL.64 [R1+0x518], R10 ;  /* 0x0005180a01007387 */ /* 0x0001e80000100a00 */
[----:B0-----:R-:W2:Y:S04]  /*31f20*/  LDL.LU.64 R10, [R1+0x25e0] ;  /* 0x0025e000010a7983 */ /* 0x001ea80000300a00 */
[----:B------:R0:W-:Y:S04]  /*31f30*/  STL.64 [R1+0x2508], R14 ;  /* 0x0025080e01007387 */ /* 0x0001e80000100a00 */
[----:B------:R-:W-:Y:S04]  /*31f40*/  STL.64 [R1+0x2578], R12 ;  /* 0x0025780c01007387 */ /* 0x000fe80000100a00 */
[----:B0-----:R-:W3:Y:S04]  /*31f50*/  LDL.64 R14, [R1+0x98] ;  /* 0x00009800010e7983 */ /* 0x001ee80000100a00 */
[----:B---3--:R0:W-:Y:S04]  /*31f60*/  STL.64 [R1+0x2588], R14 ;  /* 0x0025880e01007387 */ /* 0x0081e80000100a00 */
[----:B0-----:R-:W3:Y:S01]  /*31f70*/  LDL.64 R14, [R1+0xa8] ;  /* 0x0000a800010e7983 */ /* 0x001ee20000100a00 */
[C---:B--2---:R-:W-:Y:S03]  /*31f80*/  HMMA.16816.F32 R4, R24.reuse, R10, R4 ;  /* 0x0000000a1804723c */ /* 0x044fe60000001804 */
[----:B---3--:R0:W-:Y:S04]  /*31f90*/  STL.64 [R1+0x25b8], R14 ;  /* 0x0025b80e01007387 */ /* 0x0081e80000100a00 */
[----:B------:R-:W2:Y:S04]  /*31fa0*/  LDL.LU R12, [R1+0xff0] ;  /* 0x000ff000010c7983 */ /* 0x000ea80000300800 */
[----:B------:R-:W2:Y:S04]  /*31fb0*/  LDL.LU R13, [R1+0xff4] ;  /* 0x000ff400010d7983 */ /* 0x000ea80000300800 */
[----:B0-----:R-:W2:Y:S04]  /*31fc0*/  LDL.LU R14, [R1+0xff8] ;  /* 0x000ff800010e7983 */ /* 0x001ea80000300800 */
        /* <DEDUP_REMOVED lines=12> */
[----:B------:R-:W2:Y:S01]  /*32090*/  LDL.LU.64 R16, [R1+0x25c0] ;  /* 0x0025c00001107983 */ /* 0x000ea20000300a00 */
[----:B------:R-:W-:-:S02]  /*320a0*/  IMAD.MOV.U32 R22, RZ, RZ, R2 ;  /* 0x000000ffff167224 */ /* 0x000fc400078e0002 */
[----:B------:R-:W-:-:S13]  /*320b0*/  IMAD.MOV.U32 R23, RZ, RZ, R0 ;  /* 0x000000ffff177224 */ /* 0x000fda00078e0000 */
[----:B------:R-:W-:Y:S04]  /*320c0*/  STL.64 [R1+0x210], R24 ;  /* 0x0002101801007387 */ /* 0x000fe80000100a00 */
[----:B------:R0:W-:Y:S04]  /*320d0*/  STL.64 [R1+0x218], R26 ;  /* 0x0002181a01007387 */ /* 0x0001e80000100a00 */
[----:B0-----:R-:W3:Y:S04]  /*320e0*/  LDL.64 R26, [R1+0xb8] ;  /* 0x0000b800011a7983 */ /* 0x001ee80000100a00 */
[----:B------:R-:W-:Y:S04]  /*320f0*/  STL.64 [R1+0x2550], R6 ;  /* 0x0025500601007387 */ /* 0x000fe80000100a00 */
[----:B----4-:R0:W-:Y:S04]  /*32100*/  STL.64 [R1+0x2580], R4 ;  /* 0x0025800401007387 */ /* 0x0101e80000100a00 */
[----:B0-----:R-:W4:Y:S04]  /*32110*/  LDL.LU R4, [R1+0x2e0] ;  /* 0x0002e00001047983 */ /* 0x001f280000300800 */
[----:B------:R-:W4:Y:S04]  /*32120*/  LDL.LU R5, [R1+0x2e4] ;  /* 0x0002e40001057983 */ /* 0x000f280000300800 */
[----:B------:R-:W4:Y:S04]  /*32130*/  LDL.LU R6, [R1+0x2e8] ;  /* 0x0002e80001067983 */ /* 0x000f280000300800 */
[----:B------:R-:W4:Y:S01]  /*32140*/  LDL.LU R7, [R1+0x2ec] ;  /* 0x0002ec0001077983 */ /* 0x000f220000300800 */
[----:B--2---:R-:W-:Y:S03]  /*32150*/  HMMA.16816.F32 R20, R16, R22, R12 ;  /* 0x000000161014723c */ /* 0x004fe6000000180c */
[----:B------:R-:W2:-:S15]  /*32160*/  LDL.LU.64 R14, [R1+0x25b8] ;  /* 0x0025b800010e7983 */ /* 0x000e9e0000300a00 */
[----:B------:R-:W-:-:S05]  /*32170*/  NOP ;  /* 0x0000000000007918 */ /* 0x000fca0000000000 */
        /* <DEDUP_REMOVED lines=8> */
[----:B0-----:R-:W3:Y:S01]  /*32200*/  LDL.LU R23, [R1+0x25a0] ;  /* 0x0025a00001177983 */ /* 0x001ee20000300800 */
[----:B------:R-:W-:Y:S02]  /*32210*/  IMAD.MOV.U32 R2, RZ, RZ, R26 ;  /* 0x000000ffff027224 */ /* 0x000fe400078e001a */
[----:B------:R-:W-:Y:S01]  /*32220*/  IMAD.MOV.U32 R0, RZ, RZ, R27 ;  /* 0x000000ffff007224 */ /* 0x000fe200078e001b */
[----:B--2---:R-:W-:Y:S01]  /*32230*/  HMMA.16816.F32 R8, R16, R14, R8 ;  /* 0x0000000e1008723c */ /* 0x004fe20000001808 */
[----:B------:R-:W2:Y:S04]  /*32240*/  LDL.LU.64 R20, [R1+0x2598] ;  /* 0x0025980001147983 */ /* 0x000ea80000300a00 */
[----:B------:R-:W-:Y:S04]  /*32250*/  STL [R1+0x2484], R0 ;  /* 0x0024840001007387 */ /* 0x000fe80000100800 */
[----:B------:R-:W-:Y:S01]  /*32260*/  STL [R1+0x2480], R2 ;  /* 0x0024800201007387 */ /* 0x000fe20000100800 */
[----:B------:R-:W-:-:S03]  /*32270*/  IMAD.MOV.U32 R3, RZ, RZ, R15 ;  /* 0x000000ffff037224 */ /* 0x000fc600078e000f */
[----:B---3--:R-:W0:Y:S04]  /*32280*/  LDSM.16.MT88.4 R24, [R23+UR5+0x2000] ;  /* 0x002000051718783b */ /* 0x008e280008004200 */
[----:B0-----:R-:W-:Y:S04]  /*32290*/  STL [R1+0x2488], R27 ;  /* 0x0024881b01007387 */ /* 0x001fe80000100800 */
[----:B------:R0:W-:Y:S04]  /*322a0*/  STL [R1+0x2538], R26 ;  /* 0x0025381a01007387 */ /* 0x0001e80000100800 */
[----:B------:R-:W-:Y:S04]  /*322b0*/  STL.64 [R1+0x2530], R24 ;  /* 0x0025301801007387 */ /* 0x000fe80000100a00 */
[----:B0-----:R-:W3:Y:S04]  /*322c0*/  LDL.64 R26, [R1+0x88] ;  /* 0x00008800011a7983 */ /* 0x001ee80000100a00 */
[----:B------:R0:W-:Y:S04]  /*322d0*/  STL.64 [R1+0x2f0], R8 ;  /* 0x0002f00801007387 */ /* 0x0001e80000100a00 */
[----:B------:R1:W-:Y:S01]  /*322e0*/  STL.64 [R1+0x2f8], R10 ;  /* 0x0002f80a01007387 */ /* 0x0003e20000100a00 */
[----:B0-----:R-:W-:-:S03]  /*322f0*/  IMAD.MOV.U32 R8, RZ, RZ, R14 ;  /* 0x000000ffff087224 */ /* 0x001fc600078e000e */
[----:B-1----:R-:W2:Y:S04]  /*32300*/  LDL.LU.64 R10, [R1+0x2590] ;  /* 0x00259000010a7983 */ /* 0x002ea80000300a00 */
[----:B------:R-:W4:Y:S02]  /*32310*/  LDL.LU.64 R14, [R1+0x2588] ;  /* 0x00258800010e7983 */ /* 0x000f240000300a00 */
[----:B----4-:R-:W-:Y:S06]  /*32320*/  HMMA.16816.F32 R4, R16, R14, R4 ;  /* 0x0000000e1004723c */ /* 0x010fec0000001804 */
[----:B------:R-:W-:-:S15]  /*32330*/  IMAD.MOV.U32 R9, RZ, RZ, R15 ;  /* 0x000000ffff097224 */ /* 0x000fde00078e000f */
[----:B------:R-:W-:-:S02]  /*32340*/  NOP ;  /* 0x0000000000007918 */ /* 0x000fc40000000000 */
[----:B------:R0:W-:Y:S04]  /*32350*/  STL.64 [R1+0x2e0], R4 ;  /* 0x0002e00401007387 */ /* 0x0001e80000100a00 */
[----:B------:R-:W-:Y:S04]  /*32360*/  STL.64 [R1+0x2e8], R6 ;  /* 0x0002e80601007387 */ /* 0x000fe80000100a00 */
[----:B0-----:R-:W4:Y:S04]  /*32370*/  LDL.LU.64 R4, [R1+0x2580] ;  /* 0x0025800001047983 */ /* 0x001f280000300a00 */
[----:B------:R-:W4:Y:S04]  /*32380*/  LDL.LU.64 R12, [R1+0x2578] ;  /* 0x00257800010c7983 */ /* 0x000f280000300a00 */
[----:B--2---:R-:W-:Y:S04]  /*32390*/  STL.64 [R1+0x24a8], R10 ;  /* 0x0024a80a01007387 */ /* 0x004fe80000100a00 */
[----:B------:R0:W-:Y:S04]  /*323a0*/  STL.64 [R1+0x24a0], R8 ;  /* 0x0024a00801007387 */ /* 0x0001e80000100a00 */
[----:B0-----:R-:W2:Y:S04]  /*323b0*/  LDL.LU R8, [R1+0xbe0] ;  /* 0x000be00001087983 */ /* 0x001ea80000300800 */
[----:B------:R-:W2:Y:S04]  /*323c0*/  LDL.LU R9, [R1+0xbe4] ;  /* 0x000be40001097983 */ /* 0x000ea80000300800 */
[----:B------:R-:W3:Y:S04]  /*323d0*/  LDL.LU R10, [R1+0xbe8] ;  /* 0x000be800010a7983 */ /* 0x000ee80000300800 */
[----:B------:R-:W3:Y:S04]  /*323e0*/  LDL.LU R11, [R1+0xbec] ;  /* 0x000bec00010b7983 */ /* 0x000ee80000300800 */
[----:B---3--:R0:W-:Y:S04]  /*323f0*/  STL.64 [R1+0x24b8], R10 ;  /* 0x0024b80a01007387 */ /* 0x0081e80000100a00 */
[----:B--2---:R1:W-:Y:S01]  /*32400*/  STL.64 [R1+0x24b0], R8 ;  /* 0x0024b00801007387 */ /* 0x0043e20000100a00 */
[----:B0-----:R-:W-:-:S02]  /*32410*/  IMAD.MOV.U32 R10, RZ, RZ, R21 ;  /* 0x000000ffff0a7224 */ /* 0x001fc400078e0015 */
[----:B------:R-:W-:Y:S02]  /*32420*/  IMAD.MOV.U32 R11, RZ, RZ, R20 ;  /* 0x000000ffff0b7224 */ /* 0x000fe400078e0014 */
[----:B------:R-:W0:Y:S04]  /*32430*/  LDSM.16.MT88.4 R20, [R23+UR5+0x2080] ;  /* 0x002080051714783b */ /* 0x000e280008004200 */
[----:B------:R2:W-:Y:S04]  /*32440*/  STL.64 [R1+0x24d0], R10 ;  /* 0x0024d00a01007387 */ /* 0x0005e80000100a00 */
[----:B-1----:R-:W3:Y:S04]  /*32450*/  LDL.LU R8, [R1+0x2d0] ;  /* 0x0002d00001087983 */ /* 0x002ee80000300800 */
[----:B------:R-:W3:Y:S04]  /*32460*/  LDL.LU R9, [R1+0x2d4] ;  /* 0x0002d40001097983 */ /* 0x000ee80000300800 */
[----:B--2---:R-:W3:Y:S04]  /*32470*/  LDL.LU R10, [R1+0x2d8] ;  /* 0x0002d800010a7983 */ /* 0x004ee80000300800 */
[----:B------:R-:W3:Y:S01]  /*32480*/  LDL.LU R11, [R1+0x2dc] ;  /* 0x0002dc00010b7983 */ /* 0x000ee20000300800 */
[----:B------:R-:W-:Y:S01]  /*32490*/  IMAD.MOV.U32 R28, RZ, RZ, R14 ;  /* 0x000000ffff1c7224 */ /* 0x000fe200078e000e */
[----:B---3--:R-:W-:-:S15]  /*324a0*/  HMMA.16816.F32 R8, R16, R26, R8 ;  /* 0x0000001a1008723c */ /* 0x008fde0000001808 */
[----:B------:R-:W-:-:S08]  /*324b0*/  NOP ;  /* 0x0000000000007918 */ /* 0x000fd00000000000 */
[----:B------:R-:W-:Y:S04]  /*324c0*/  STL.64 [R1+0x2d0], R8 ;  /* 0x0002d00801007387 */ /* 0x000fe80000100a00 */
[----:B------:R4:W-:Y:S02]  /*324d0*/  STL.64 [R1+0x2d8], R10 ;  /* 0x0002d80a01007387 */ /* 0x0009e40000100a00 */
[----:B----4-:R-:W-:Y:S02]  /*324e0*/  IMAD.MOV.U32 R10, RZ, RZ, R4 ;  /* 0x000000ffff0a7224 */ /* 0x010fe400078e0004 */
[----:B------:R-:W-:Y:S01]  /*324f0*/  IMAD.MOV.U32 R11, RZ, RZ, R5 ;  /* 0x000000ffff0b7224 */ /* 0x000fe200078e0005 */
[----:B------:R-:W2:Y:S04]  /*32500*/  LDL.LU R4, [R1+0x2574] ;  /* 0x0025740001047983 */ /* 0x000ea80000300800 */
[----:B------:R-:W3:Y:S04]  /*32510*/  LDL.LU R5, [R1+0x2570] ;  /* 0x0025700001057983 */ /* 0x000ee80000300800 */
[----:B------:R1:W-:Y:S02]  /*32520*/  STL.64 [R1+0x24e8], R10 ;  /* 0x0024e80a01007387 */ /* 0x0003e40000100a00 */
[----:B-1----:R-:W-:-:S02]  /*32530*/  IMAD.MOV.U32 R10, RZ, RZ, R13 ;  /* 0x000000ffff0a7224 */ /* 0x002fc400078e000d */
[----:B------:R-:W-:-:S05]  /*32540*/  IMAD.MOV.U32 R11, RZ, RZ, R12 ;  /* 0x000000ffff0b7224 */ /* 0x000fca00078e000c */
[----:B------:R-:W-:Y:S04]  /*32550*/  STL.64 [R1+0x2500], R10 ;  /* 0x0025000a01007387 */ /* 0x000fe80000100a00 */
[----:B0-----:R-:W-:Y:S04]  /*32560*/  STL.64 [R1+0x2368], R22 ;  /* 0x0023681601007387 */ /* 0x001fe80000100a00 */
[----:B------:R0:W-:Y:S04]  /*32570*/  STL.64 [R1+0x2360], R20 ;  /* 0x0023601401007387 */ /* 0x0001e80000100a00 */
[----:B0-----:R-:W4:Y:S04]  /*32580*/  LDL.LU R20, [R1+0x2c0] ;  /* 0x0002c00001147983 */ /* 0x001f280000300800 */
[----:B------:R-:W4:Y:S04]  /*32590*/  LDL.LU R21, [R1+0x2c4] ;  /* 0x0002c40001157983 */ /* 0x000f280000300800 */
[----:B------:R-:W4:Y:S04]  /*325a0*/  LDL.LU R22, [R1+0x2c8] ;  /* 0x0002c80001167983 */ /* 0x000f280000300800 */
[----:B------:R-:W4:Y:S04]  /*325b0*/  LDL.LU R23, [R1+0x2cc] ;  /* 0x0002cc0001177983 */ /* 0x000f280000300800 */
[----:B------:R-:W2:Y:S04]  /*325c0*/  LDL.LU R12, [R1+0xc20] ;  /* 0x000c2000010c7983 */ /* 0x000ea80000300800 */
[----:B------:R-:W2:Y:S04]  /*325d0*/  LDL.LU R13, [R1+0xc24] ;  /* 0x000c2400010d7983 */ /* 0x000ea80000300800 */
[----:B------:R-:W3:Y:S04]  /*325e0*/  LDL.LU R14, [R1+0xc28] ;  /* 0x000c2800010e7983 */ /* 0x000ee80000300800 */
[----:B------:R-:W3:Y:S01]  /*325f0*/  LDL.LU R15, [R1+0xc2c] ;  /* 0x000c2c00010f7983 */ /* 0x000ee20000300800 */
[----:B------:R-:W-:-:S02]  /*32600*/  IMAD.MOV.U32 R2, RZ, RZ, R26 ;  /* 0x000000ffff027224 */ /* 0x000fc400078e001a */
[----:B------:R-:W-:Y:S01]  /*32610*/  IMAD.MOV.U32 R29, RZ, RZ, R27 ;  /* 0x000000ffff1d7224 */ /* 0x000fe200078e001b */
[----:B---3--:R0:W-:Y:S04]  /*32620*/  STL.64 [R1+0x2518], R14 ;  /* 0x0025180e01007387 */ /* 0x0081e80000100a00 */
[----:B--2---:R-:W-:Y:S04]  /*32630*/  STL.64 [R1+0x2510], R12 ;  /* 0x0025100c01007387 */ /* 0x004fe80000100a00 */
[----:B------:R-:W2:Y:S04]  /*32640*/  LDL.LU R24, [R1+0xc40] ;  /* 0x000c400001187983 */ /* 0x000ea80000300800 */
[----:B------:R-:W2:Y:S04]  /*32650*/  LDL.LU R25, [R1+0xc44] ;  /* 0x000c440001197983 */ /* 0x000ea80000300800 */
[----:B------:R-:W3:Y:S04]  /*32660*/  LDL.LU R26, [R1+0xc48] ;  /* 0x000c4800011a7983 */ /* 0x000ee80000300800 */
[----:B------:R-:W3:Y:S01]  /*32670*/  LDL.LU R27, [R1+0xc4c] ;  /* 0x000c4c00011b7983 */ /* 0x000ee20000300800 */
[----:B0-----:R-:W-:-:S02]  /*32680*/  IMAD.MOV.U32 R15, RZ, RZ, R4 ;  /* 0x000000ffff0f7224 */ /* 0x001fc400078e0004 */
[----:B------:R-:W-:Y:S01]  /*32690*/  IMAD.MOV.U32 R14, RZ, RZ, R5 ;  /* 0x000000ffff0e7224 */ /* 0x000fe200078e0005 */
[----:B------:R-:W4:Y:S04]  /*326a0*/  LDL.LU R4, [R1+0xc50] ;  /* 0x000c500001047983 */ /* 0x000f280000300800 */
[----:B------:R-:W4:Y:S04]  /*326b0*/  LDL.LU R5, [R1+0xc54] ;  /* 0x000c540001057983 */ /* 0x000f280000300800 */
[----:B------:R-:W2:Y:S04]  /*326c0*/  LDL.LU R6, [R1+0xc58] ;  /* 0x000c580001067983 */ /* 0x000ea80000300800 */
[----:B------:R-:W2:Y:S04]  /*326d0*/  LDL.LU R7, [R1+0xc5c] ;  /* 0x000c5c0001077983 */ /* 0x000ea80000300800 */
[----:B--2---:R0:W-:Y:S04]  /*326e0*/  STL.64 [R1+0x2560], R6 ;  /* 0x0025600601007387 */ /* 0x0041e80000100a00 */
[----:B----4-:R-:W-:Y:S04]  /*326f0*/  STL.64 [R1+0x2558], R4 ;  /* 0x0025580401007387 */ /* 0x010fe80000100a00 */
[----:B0-----:R-:W2:Y:S04]  /*32700*/  LDL R6, [R1+0x78] ;  /* 0x0000780001067983 */ /* 0x001ea80000100800 */
[----:B------:R-:W2:Y:S04]  /*32710*/  LDL R7, [R1+0x7c] ;  /* 0x00007c0001077983 */ /* 0x000ea80000100800 */
[----:B---3--:R0:W-:Y:S04]  /*32720*/  STL.64 [R1+0x2548], R26 ;  /* 0x0025481a01007387 */ /* 0x0081e80000100a00 */
[----:B------:R1:W-:Y:S04]  /*32730*/  STL.64 [R1+0x2540], R24 ;  /* 0x0025401801007387 */ /* 0x0003e80000100a00 */
[----:B0-----:R-:W3:Y:S04]  /*32740*/  LDL.64 R26, [R1+0x68] ;  /* 0x00006800011a7983 */ /* 0x001ee80000100a00 */
[----:B---3--:R0:W-:Y:S04]  /*32750*/  STL.64 [R1+0x2568], R26 ;  /* 0x0025681a01007387 */ /* 0x0081e80000100a00 */
[----:B-1----:R-:W2:Y:S04]  /*32760*/  LDL.LU R24, [R1+0xc60] ;  /* 0x000c600001187983 */ /* 0x002ea80000300800 */
[----:B------:R-:W2:Y:S04]  /*32770*/  LDL.LU R25, [R1+0xc64] ;  /* 0x000c640001197983 */ /* 0x000ea80000300800 */
[----:B0-----:R-:W2:Y:S04]  /*32780*/  LDL.LU R26, [R1+0xc68] ;  /* 0x000c6800011a7983 */ /* 0x001ea80000300800 */
[----:B------:R-:W2:Y:S04]  /*32790*/  LDL.LU R27, [R1+0xc6c] ;  /* 0x000c6c00011b7983 */ /* 0x000ea80000300800 */
[----:B------:R0:W-:Y:S04]  /*327a0*/  STL.64 [R1+0x2528], R14 ;  /* 0x0025280e01007387 */ /* 0x0001e80000100a00 */
[----:B------:R-:W3:Y:S04]  /*327b0*/  LDL.64 R10, [R1+0x38] ;  /* 0x00003800010a7983 */ /* 0x000ee80000100a00 */
[----:B0-----:R-:W4:Y:S04]  /*327c0*/  LDL.64 R14, [R1+0x58] ;  /* 0x00005800010e7983 */ /* 0x001f280000100a00 */
[----:B---3--:R0:W-:Y:S04]  /*327d0*/  STL.64 [R1+0x2520], R10 ;  /* 0x0025200a01007387 */ /* 0x0081e80000100a00 */
[----:B------:R-:W3:Y:S04]  /*327e0*/  LDL.LU R8, [R1+0xc30] ;  /* 0x000c300001087983 */ /* 0x000ee80000300800 */
[----:B------:R-:W3:Y:S04]  /*327f0*/  LDL.LU R9, [R1+0xc34] ;  /* 0x000c340001097983 */ /* 0x000ee80000300800 */
[----:B0-----:R-:W3:Y:S04]  /*32800*/  LDL.LU R10, [R1+0xc38] ;  /* 0x000c3800010a7983 */ /* 0x001ee80000300800 */
[----:B------:R-:W3:Y:S04]  /*32810*/  LDL.LU R11, [R1+0xc3c] ;  /* 0x000c3c00010b7983 */ /* 0x000ee80000300800 */
[----:B------:R-:W-:Y:S04]  /*32820*/  STL.64 [R1+0x2498], R22 ;  /* 0x0024981601007387 */ /* 0x000fe80000100a00 */
[----:B------:R0:W-:Y:S04]  /*32830*/  STL.64 [R1+0x2490], R20 ;  /* 0x0024901401007387 */ /* 0x0001e80000100a00 */
        /* <DEDUP_REMOVED lines=9> */
[----:B------:R-:W4:Y:S01]  /*328d0*/  LDL.LU R23, [R1+0xbfc] ;  /* 0x000bfc0001177983 */ /* 0x000f220000300800 */
[C---:B------:R-:W-:Y:S03]  /*328e0*/  HMMA.16816.F32 R4, R16.reuse, R6, R24 ;  /* 0x000000061004723c */ /* 0x040fe60000001818 */
        /* <DEDUP_REMOVED lines=24> */
[----:B------:R-:W3:Y:S04]  /*32a70*/  LDL.LU.64 R26, [R1+0x2548] ;  /* 0x00254800011a7983 */ /* 0x000ee80000300a00 */
[----:B------:R-:W3:Y:S01]  /*32a80*/  LDL.LU.64 R24, [R1+0x2540] ;  /* 0x0025400001187983 */ /* 0x000ee20000300a00 */
[----:B------:R-:W-:Y:S01]  /*32a90*/  IMAD.MOV.U32 R0, RZ, RZ, R15 ;  /* 0x000000ffff007224 */ /* 0x000fe200078e000f */
[----:B---3--:R-:W-:-:S15]  /*32aa0*/  HMMA.16816.F32 R24, R16, R14, R24 ;  /* 0x0000000e1018723c */ /* 0x008fde0000001818 */
[----:B------:R-:W-:-:S08]  /*32ab0*/  NOP ;  /* 0x0000000000007918 */ /* 0x000fd00000000000 */
[----:B------:R-:W-:Y:S04]  /*32ac0*/  STL.64 [R1+0xc40], R24 ;  /* 0x000c401801007387 */ /* 0x000fe80000100a00 */
[----:B------:R0:W-:Y:S04]  /*32ad0*/  STL.64 [R1+0xc48], R26 ;  /* 0x000c481a01007387 */ /* 0x0001e80000100a00 */
[----:B0-----:R-:W3:Y:S04]  /*32ae0*/  LDL.LU R26, [R1+0x2538] ;  /* 0x00253800011a7983 */ /* 0x001ee80000300800 */
[----:B------:R-:W3:Y:S01]  /*32af0*/  LDL.LU.64 R24, [R1+0x2530] ;  /* 0x0025300001187983 */ /* 0x000ee20000300a00 */
[----:B------:R-:W-:-:S03]  /*32b00*/  IMAD.MOV.U32 R27, RZ, RZ, R14 ;  /* 0x000000ffff1b7224 */ /* 0x000fc600078e000e */
        /* <DEDUP_REMOVED lines=10> */
[----:B------:R0:W-:Y:S04]  /*32bb0*/  STL.64 [R1+0xc20], R12 ;  /* 0x000c200c01007387 */ /* 0x0001e80000100a00 */
[----:B------:R1:W-:Y:S01]  /*32bc0*/  STL.64 [R1+0xc28], R14 ;  /* 0x000c280e01007387 */ /* 0x0003e20000100a00 */
[----:B0-----:R-:W-:-:S03]  /*32bd0*/  IMAD.MOV.U32 R13, RZ, RZ, R10 ;  /* 0x000000ffff0d7224 */ /* 0x001fc600078e000a */
[----:B-1----:R-:W2:Y:S01]  /*32be0*/  LDL.LU.64 R14, [R1+0x2508] ;  /* 0x00250800010e7983 */ /* 0x002ea20000300a00 */
[----:B------:R-:W-:-:S03]  /*32bf0*/  IMAD.MOV.U32 R12, RZ, RZ, R11 ;  /* 0x000000ffff0c7224 */ /* 0x000fc600078e000b */
        /* <DEDUP_REMOVED lines=27> */
[----:B0-----:R-:W4:Y:S04]  /*32db0*/  LDL.LU.64 R10, [R1+0x24a8] ;  /* 0x0024a800010a7983 */ /* 0x001f280000300a00 */
[----:B------:R-:W2:Y:S04]  /*32dc0*/  LDL.LU.64 R8, [R1+0x24a0] ;  /* 0x0024a00001087983 */ /* 0x000ea80000300a00 */
[----:B------:R0:W-:Y:S04]  /*32dd0*/  STL.64 [R1+0x2380], R14 ;  /* 0x0023800e01007387 */ /* 0x0001e80000100a00 */
[----:B0-----:R-:W3:Y:S01]  /*32de0*/  LDL.64 R14, [R1+0x18] ;  /* 0x00001800010e7983 */ /* 0x001ee20000100a00 */
[----:B----4-:R-:W-:Y:S03]  /*32df0*/  HMMA.16816.F32 R20, R16, R10, R20 ;  /* 0x0000000a1014723c */ /* 0x010fe60000001814 */
[----:B---3--:R-:W-:-:S15]  /*32e00*/  STL.64 [R1+0x2398], R14 ;  /* 0x0023980e01007387 */ /* 0x008fde0000100a00 */
[----:B------:R-:W-:-:S05]  /*32e10*/  NOP ;  /* 0x0000000000007918 */ /* 0x000fca0000000000 */
[----:B------:R-:W-:Y:S04]  /*32e20*/  STL.64 [R1+0xbd0], R20 ;  /* 0x000bd01401007387 */ /* 0x000fe80000100a00 */
[----:B------:R0:W-:Y:S04]  /*32e30*/  STL.64 [R1+0xbd8], R22 ;  /* 0x000bd81601007387 */ /* 0x0001e80000100a00 */
[----:B0-----:R-:W3:Y:S04]  /*32e40*/  LDL.LU.64 R22, [R1+0x2498] ;  /* 0x0024980001167983 */ /* 0x001ee80000300a00 */
[----:B------:R-:W3:Y:S04]  /*32e50*/  LDL.LU.64 R20, [R1+0x2490] ;  /* 0x0024900001147983 */ /* 0x000ee80000300a00 */
[----:B------:R-:W-:Y:S04]  /*32e60*/  STL.64 [R1+0x2478], R10 ;  /* 0x0024780a01007387 */ /* 0x000fe80000100a00 */
[----:B------:R-:W4:Y:S01]  /*32e70*/  LDL.64 R14, [R1+0x28] ;  /* 0x00002800010e7983 */ /* 0x000f220000100a00 */
[----:B---3--:R-:W-:Y:S03]  /*32e80*/  HMMA.16816.F32 R16, R16, R6, R20 ;  /* 0x000000061010723c */ /* 0x008fe60000001814 */
[----:B----4-:R0:W-:Y:S04]  /*32e90*/  STL.64 [R1+0x23b0], R14 ;  /* 0x0023b00e01007387 */ /* 0x0101e80000100a00 */
[----:B------:R-:W-:Y:S04]  /*32ea0*/  STL.64 [R1+0x2408], R6 ;  /* 0x0024080601007387 */ /* 0x000fe80000100a00 */
[----:B------:R-:W3:Y:S01]  /*32eb0*/  LDL.LU R20, [R1+0x8d0] ;  /* 0x0008d00001147983 */ /* 0x000ee20000300800 */
[----:B0-----:R-:W-:-:S02]  /*32ec0*/  IMAD.MOV.U32 R14, RZ, RZ, R13 ;  /* 0x000000ffff0e7224 */ /* 0x001fc400078e000d */
[----:B------:R-:W-:-:S09]  /*32ed0*/  IMAD.MOV.U32 R15, RZ, RZ, R12 ;  /* 0x000000ffff0f7224 */ /* 0x000fd200078e000c */
[----:B------:R-:W-:Y:S04]  /*32ee0*/  STL.64 [R1+0x2c0], R16 ;  /* 0x0002c01001007387 */ /* 0x000fe80000100a00 */
[----:B------:R-:W-:Y:S04]  /*32ef0*/  STL.64 [R1+0x2c8], R18 ;  /* 0x0002c81201007387 */ /* 0x000fe80000100a00 */
[----:B------:R-:W3:Y:S04]  /*32f00*/  LDL.LU R21, [R1+0x8d4] ;  /* 0x0008d40001157983 */ /* 0x000ee80000300800 */
[----:B------:R-:W4:Y:S04]  /*32f10*/  LDL.LU R22, [R1+0x8d8] ;  /* 0x0008d80001167983 */ /* 0x000f280000300800 */
[----:B------:R-:W4:Y:S04]  /*32f20*/  LDL.LU R23, [R1+0x8dc] ;  /* 0x0008dc0001177983 */ /* 0x000f280000300800 */
        /* <DEDUP_REMOVED lines=21> */
[----:B------:R-:W3:Y:S04]  /*33080*/  LDL.LU R4, [R1+0x950] ;  /* 0x0009500001047983 */ /* 0x000ee80000300800 */
[----:B------:R-:W3:Y:S04]  /*33090*/  LDL.LU R5, [R1+0x954] ;  /* 0x0009540001057983 */ /* 0x000ee80000300800 */
[----:B------:R-:W4:Y:S04]  /*330a0*/  LDL.LU R6, [R1+0x958] ;  /* 0x0009580001067983 */ /* 0x000f280000300800 */
[----:B------:R-:W4:Y:S04]  /*330b0*/  LDL.LU R7, [R1+0x95c] ;  /* 0x00095c0001077983 */ /* 0x000f280000300800 */
[----:B----4-:R0:W-:Y:S04]  /*330c0*/  STL.64 [R1+0x2418], R6 ;  /* 0x0024180601007387 */ /* 0x0101e80000100a00 */
[----:B---3--:R-:W-:Y:S01]  /*330d0*/  STL.64 [R1+0x2410], R4 ;  /* 0x0024100401007387 */ /* 0x008fe20000100a00 */
[----:B0-----:R-:W-:-:S02]  /*330e0*/  IMAD.MOV.U32 R6, RZ, RZ, R2 ;  /* 0x000000ffff067224 */ /* 0x001fc400078e0002 */
[----:B------:R-:W-:Y:S01]  /*330f0*/  IMAD.MOV.U32 R7, RZ, RZ, R29 ;  /* 0x000000ffff077224 */ /* 0x000fe200078e001d */
[----:B------:R-:W3:Y:S04]  /*33100*/  LDL.LU R2, [R1+0x2480] ;  /* 0x0024800001027983 */ /* 0x000ee80000300800 */
[----:B------:R0:W-:Y:S02]  /*33110*/  STL.64 [R1+0x2428], R6 ;  /* 0x0024280601007387 */ /* 0x0001e40000100a00 */
[----:B0-----:R-:W-:Y:S02]  /*33120*/  IMAD.MOV.U32 R6, RZ, RZ, R28 ;  /* 0x000000ffff067224 */ /* 0x001fe400078e001c */
[----:B------:R-:W-:-:S05]  /*33130*/  IMAD.MOV.U32 R7, RZ, RZ, R9 ;  /* 0x000000ffff077224 */ /* 0x000fca00078e0009 */
[----:B------:R-:W-:Y:S04]  /*33140*/  STL.64 [R1+0x2440], R6 ;  /* 0x0024400601007387 */ /* 0x000fe80000100a00 */
[----:B------:R-:W4:Y:S04]  /*33150*/  LDL.64 R14, [R1+0x78] ;  /* 0x00007800010e7983 */ /* 0x000f280000100a00 */
[----:B----4-:R0:W-:Y:S04]  /*33160*/  STL.64 [R1+0x2420], R14 ;  /* 0x0024200e01007387 */ /* 0x0101e80000100a00 */
[----:B------:R-:W4:Y:S04]  /*33170*/  LDL.LU R12, [R1+0x960] ;  /* 0x00096000010c7983 */ /* 0x000f280000300800 */
[----:B------:R-:W4:Y:S04]  /*33180*/  LDL.LU R13, [R1+0x964] ;  /* 0x00096400010d7983 */ /* 0x000f280000300800 */
[----:B0-----:R-:W2:Y:S04]  /*33190*/  LDL.LU R14, [R1+0x968] ;  /* 0x00096800010e7983 */ /* 0x001ea80000300800 */
[----:B------:R-:W2:Y:S01]  /*331a0*/  LDL.LU R15, [R1+0x96c] ;  /* 0x00096c00010f7983 */ /* 0x000ea20000300800 */
[----:B------:R-:W-:-:S02]  /*331b0*/  IMAD.MOV.U32 R6, RZ, RZ, R8 ;  /* 0x000000ffff067224 */ /* 0x000fc400078e0008 */
[----:B------:R-:W-:-:S05]  /*331c0*/  IMAD.MOV.U32 R7, RZ, RZ, R3 ;  /* 0x000000ffff077224 */ /* 0x000fca00078e0003 */
[----:B------:R-:W-:Y:S04]  /*331d0*/  STL.64 [R1+0x2458], R6 ;  /* 0x0024580601007387 */ /* 0x000fe80000100a00 */
[----:B--2---:R-:W-:Y:S04]  /*331e0*/  STL.64 [R1+0x2438], R14 ;  /* 0x0024380e01007387 */ /* 0x004fe80000100a00 */
[----:B----4-:R0:W-:Y:S04]  /*331f0*/  STL.64 [R1+0x2430], R12 ;  /* 0x0024300c01007387 */ /* 0x0101e80000100a00 */
[----:B0-----:R-:W2:Y:S04]  /*33200*/  LDL.LU R12, [R1+0x970] ;  /* 0x00097000010c7983 */ /* 0x001ea80000300800 */
[----:B------:R-:W2:Y:S04]  /*33210*/  LDL.LU R13, [R1+0x974] ;  /* 0x00097400010d7983 */ /* 0x000ea80000300800 */
[----:B------:R-:W4:Y:S04]  /*33220*/  LDL.LU R14, [R1+0x978] ;  /* 0x00097800010e7983 */ /* 0x000f280000300800 */
[----:B------:R-:W4:Y:S01]  /*33230*/  LDL.LU R15, [R1+0x97c] ;  /* 0x00097c00010f7983 */ /* 0x000f220000300800 */
[----:B---3--:R-:W-:-:S02]  /*33240*/  IMAD.MOV.U32 R6, RZ, RZ, R2 ;  /* 0x000000ffff067224 */ /* 0x008fc400078e0002 */
[----:B------:R-:W-:-:S05]  /*33250*/  IMAD.MOV.U32 R7, RZ, RZ, R0 ;  /* 0x000000ffff077224 */ /* 0x000fca00078e0000 */
[----:B------:R-:W-:Y:S04]  /*33260*/  STL.64 [R1+0x2470], R6 ;  /* 0x0024700601007387 */ /* 0x000fe80000100a00 */
[----:B----4-:R-:W-:Y:S04]  /*33270*/  STL.64 [R1+0x2450], R14 ;  /* 0x0024500e01007387 */ /* 0x010fe80000100a00 */
        /* <DEDUP_REMOVED lines=9> */
[----:B------:R-:W4:Y:S04]  /*33310*/  LDL.64 R6, [R1+0xc8] ;  /* 0x0000c80001067983 */ /* 0x000f280000100a00 */
        /* <DEDUP_REMOVED lines=10> */
[----:B------:R-:W3:Y:S04]  /*333c0*/  LDL.LU R18, [R1+0x948] ;  /* 0x0009480001127983 */ /* 0x000ee80000300800 */
[----:B------:R-:W3:Y:S04]  /*333d0*/  LDL.LU R19, [R1+0x94c] ;  /* 0x00094c0001137983 */ /* 0x000ee80000300800 */
[----:B------:R-:W-:Y:S04]  /*333e0*/  STL.64 [R1+0x2390], R22 ;  /* 0x0023901601007387 */ /* 0x000fe80000100a00 */
[----:B------:R0:W-:Y:S04]  /*333f0*/  STL.64 [R1+0x2388], R20 ;  /* 0x0023881401007387 */ /* 0x0001e80000100a00 */
[----:B0-----:R-:W2:Y:S04]  /*33400*/  LDL.LU R20, [R1+0x8f0] ;  /* 0x0008f00001147983 */ /* 0x001ea80000300800 */
[----:B------:R-:W2:Y:S04]  /*33410*/  LDL.LU R21, [R1+0x8f4] ;  /* 0x0008f40001157983 */ /* 0x000ea80000300800 */
[----:B------:R-:W3:Y:S04]  /*33420*/  LDL.LU R22, [R1+0x8f8] ;  /* 0x0008f80001167983 */ /* 0x000ee80000300800 */
[----:B------:R-:W3:Y:S01]  /*33430*/  LDL.LU R23, [R1+0x8fc] ;  /* 0x0008fc0001177983 */ /* 0x000ee20000300800 */
[----:B----4-:R-:W-:Y:S03]  /*33440*/  HMMA.16816.F32 R8, R24, R6, R8 ;  /* 0x000000061808723c */ /* 0x010fe60000001808 */
        /* <DEDUP_REMOVED lines=15> */
[----:B-1----:R-:W3:Y:S01]  /*33540*/  LDL.LU.64 R10, [R1+0x2478] ;  /* 0x00247800010a7983 */ /* 0x002ee20000300a00 */
        /* <DEDUP_REMOVED lines=24> */
[----:B------:R-:W4:-:S15]  /*336d0*/  LDL.LU.64 R14, [R1+0x2420] ;  /* 0x00242000010e7983 */ /* 0x000f1e0000300a00 */
[----:B------:R-:W-:-:S06]  /*336e0*/  NOP ;  /* 0x0000000000007918 */ /* 0x000fcc0000000000 */
[----:B------:R-:W-:Y:S04]  /*336f0*/  STL.64 [R1+0x960], R4 ;  /* 0x0009600401007387 */ /* 0x000fe80000100a00 */
[----:B------:R0:W-:Y:S04]  /*33700*/  STL.64 [R1+0x968], R6 ;  /* 0x0009680601007387 */ /* 0x0001e80000100a00 */
[----:B0-----:R-:W2:Y:S04]  /*33710*/  LDL.LU.64 R6, [R1+0x2418] ;  /* 0x0024180001067983 */ /* 0x001ea80000300a00 */
[----:B------:R-:W2:Y:S01]  /*33720*/  LDL.LU.64 R4, [R1+0x2410] ;  /* 0x0024100001047983 */ /* 0x000ea20000300a00 */
[----:B----4-:R-:W-:Y:S01]  /*33730*/  IMAD.MOV.U32 R3, RZ, RZ, R15 ;  /* 0x000000ffff037224 */ /* 0x010fe200078e000f */
[----:B--2---:R-:W-:-:S15]  /*33740*/  HMMA.16816.F32 R4, R24, R14, R4 ;  /* 0x0000000e1804723c */ /* 0x004fde0000001804 */
[----:B------:R-:W-:-:S08]  /*33750*/  NOP ;  /* 0x0000000000007918 */ /* 0x000fd00000000000 */
[----:B------:R0:W-:Y:S04]  /*33760*/  STL.64 [R1+0x950], R4 ;  /* 0x0009500401007387 */ /* 0x0001e80000100a00 */
[----:B------:R1:W-:Y:S01]  /*33770*/  STL.64 [R1+0x958], R6 ;  /* 0x0009580601007387 */ /* 0x0003e20000100a00 */
[----:B0-----:R-:W-:-:S03]  /*33780*/  IMAD.MOV.U32 R4, RZ, RZ, R14 ;  /* 0x000000ffff047224 */ /* 0x001fc600078e000e */
[----:B-1----:R-:W2:Y:S04]  /*33790*/  LDL.LU.64 R6, [R1+0x2408] ;  /* 0x0024080001067983 */ /* 0x002ea80000300a00 */
        /* <DEDUP_REMOVED lines=13> */
[----:B0-----:R-:W4:Y:S04]  /*33870*/  LDL.LU.64 R14, [R1+0x23d8] ;  /* 0x0023d800010e7983 */ /* 0x001f280000300a00 */
[----:B------:R-:W4:Y:S02]  /*33880*/  LDL.LU.64 R12, [R1+0x23d0] ;  /* 0x0023d000010c7983 */ /* 0x000f240000300a00 */
[----:B----4-:R-:W-:Y:S06]  /*33890*/  HMMA.16816.F32 R12, R24, R18, R12 ;  /* 0x00000012180c723c */ /* 0x010fec000000180c */
[----:B------:R-:W-:-:S15]  /*338a0*/  IMAD.MOV.U32 R5, RZ, RZ, R19 ;  /* 0x000000ffff057224 */ /* 0x000fde00078e0013 */
[----:B------:R-:W-:-:S02]  /*338b0*/  NOP ;  /* 0x0000000000007918 */ /* 0x000fc40000000000 */
[----:B------:R-:W-:Y:S04]  /*338c0*/  STL.64 [R1+0x920], R12 ;  /* 0x0009200c01007387 */ /* 0x000fe80000100a00 */
[----:B------:R0:W-:Y:S04]  /*338d0*/  STL.64 [R1+0x928], R14 ;  /* 0x0009280e01007387 */ /* 0x0001e80000100a00 */
[----:B0-----:R-:W4:Y:S04]  /*338e0*/  LDL.LU.64 R14, [R1+0x23c8] ;  /* 0x0023c800010e7983 */ /* 0x001f280000300a00 */
[----:B------:R-:W3:Y:S01]  /*338f0*/  LDL R19, [R1+0x1a74] ;  /* 0x001a740001137983 */ /* 0x000ee20000100800 */
[C---:B----4-:R-:W-:Y:S03]  /*33900*/  HMMA.16816.F32 R12, R24.reuse, R14, R20 ;  /* 0x0000000e180c723c */ /* 0x050fe60000001814 */
[----:B---3--:R0:W-:Y:S04]  /*33910*/  STL [R1+0x2340], R19 ;  /* 0x0023401301007387 */ /* 0x0081e80000100800 */
[----:B0-----:R-:W3:Y:S04]  /*33920*/  LDL.64 R18, [R1+0x8] ;  /* 0x0000080001127983 */ /* 0x001ee80000100a00 */
[----:B------:R-:W-:Y:S04]  /*33930*/  STL [R1+0x22e0], R5 ;  /* 0x0022e00501007387 */ /* 0x000fe80000100800 */
[----:B------:R-:W4:Y:S04]  /*33940*/  LDL.LU.64 R22, [R1+0x23c0] ;  /* 0x0023c00001167983 */ /* 0x000f280000300a00 */
[----:B------:R-:W4:Y:S04]  /*33950*/  LDL.LU.64 R20, [R1+0x23b8] ;  /* 0x0023b80001147983 */ /* 0x000f280000300a00 */
[----:B------:R-:W-:Y:S04]  /*33960*/  STL.64 [R1+0x910], R12 ;  /* 0x0009100c01007387 */ /* 0x000fe80000100a00 */
[----:B------:R0:W-:Y:S04]  /*33970*/  STL.64 [R1+0x918], R14 ;  /* 0x0009180e01007387 */ /* 0x0001e80000100a00 */
[----:B0-----:R-:W4:Y:S02]  /*33980*/  LDL.LU.64 R14, [R1+0x23b0] ;  /* 0x0023b000010e7983 */ /* 0x001f240000300a00 */
[----:B----4-:R-:W-:Y:S06]  /*33990*/  HMMA.16816.F32 R20, R24, R14, R20 ;  /* 0x0000000e1814723c */ /* 0x010fec0000001814 */
[----:B------:R-:W-:-:S02]  /*339a0*/  IMAD.MOV.U32 R2, RZ, RZ, R14 ;  /* 0x000000ffff027224 */ /* 0x000fc400078e000e */
[----:B------:R-:W-:-:S15]  /*339b0*/  IMAD.MOV.U32 R0, RZ, RZ, R15 ;  /* 0x000000ffff007224 */ /* 0x000fde00078e000f */
[----:B------:R-:W-:Y:S04]  /*339c0*/  STL.64 [R1+0x900], R20 ;  /* 0x0009001401007387 */ /* 0x000fe80000100a00 */
[----:B------:R0:W-:Y:S04]  /*339d0*/  STL.64 [R1+0x908], R22 ;  /* 0x0009081601007387 */ /* 0x0001e80000100a00 */
[----:B0-----:R-:W4:Y:S04]  /*339e0*/  LDL.LU.64 R22, [R1+0x23a8] ;  /* 0x0023a80001167983 */ /* 0x001f280000300a00 */
[----:B------:R-:W4:Y:S04]  /*339f0*/  LDL.LU.64 R20, [R1+0x23a0] ;  /* 0x0023a00001147983 */ /* 0x000f280000300a00 */
[----:B------:R-:W4:Y:S04]  /*33a00*/  LDL.LU.64 R14, [R1+0x2398] ;  /* 0x00239800010e7983 */ /* 0x000f280000300a00 */
[----:B------:R-:W-:Y:S04]  /*33a10*/  STL [R1+0x22dc], R0 ;  /* 0x0022dc0001007387 */ /* 0x000fe80000100800 */
[----:B------:R-:W-:Y:S01]  /*33a20*/  STL [R1+0x22d8], R2 ;  /* 0x0022d80201007387 */ /* 0x000fe20000100800 */
        /* <DEDUP_REMOVED lines=8> */
[----:B--2---:R-:W-:Y:S04]  /*33ab0*/  STL.64 [R1+0x2378], R6 ;  /* 0x0023780601007387 */ /* 0x004fe80000100a00 */
[----:B------:R0:W-:Y:S04]  /*33ac0*/  STL.64 [R1+0x2370], R4 ;  /* 0x0023700401007387 */ /* 0x0001e80000100a00 */
[----:B0-----:R-:W2:Y:S04]  /*33ad0*/  LDL.LU R4, [R1+0x8e0] ;  /* 0x0008e00001047983 */ /* 0x001ea80000300800 */
[----:B------:R-:W2:Y:S04]  /*33ae0*/  LDL.LU R5, [R1+0x8e4] ;  /* 0x0008e40001057983 */ /* 0x000ea80000300800 */
[----:B------:R-:W2:Y:S04]  /*33af0*/  LDL.LU R6, [R1+0x8e8] ;  /* 0x0008e80001067983 */ /* 0x000ea80000300800 */
[----:B------:R-:W2:Y:S01]  /*33b00*/  LDL.LU R7, [R1+0x8ec] ;  /* 0x0008ec0001077983 */ /* 0x000ea20000300800 */
[----:B---3--:R-:W-:-:S02]  /*33b10*/  IMAD.MOV.U32 R28, RZ, RZ, R18 ;  /* 0x000000ffff1c7224 */ /* 0x008fc400078e0012 */
[----:B------:R-:W-:Y:S01]  /*33b20*/  IMAD.MOV.U32 R13, RZ, RZ, R19 ;  /* 0x000000ffff0d7224 */ /* 0x000fe200078e0013 */
[C---:B--2---:R-:W-:Y:S06]  /*33b30*/  HMMA.16816.F32 R4, R24.reuse, R18, R4 ;  /* 0x000000121804723c */ /* 0x044fec0000001804 */
[----:B----4-:R-:W-:-:S15]  /*33b40*/  HMMA.16816.F32 R16, R24, R14, R20 ;  /* 0x0000000e1810723c */ /* 0x010fde0000001814 */
[----:B------:R-:W-:-:S02]  /*33b50*/  NOP ;  /* 0x0000000000007918 */ /* 0x000fc40000000000 */
[----:B------:R0:W-:Y:S04]  /*33b60*/  STL.64 [R1+0x8e0], R4 ;  /* 0x0008e00401007387 */ /* 0x0001e80000100a00 */
[----:B------:R1:W-:Y:S04]  /*33b70*/  STL.64 [R1+0x8e8], R6 ;  /* 0x0008e80601007387 */ /* 0x0003e80000100a00 */
[----:B------:R-:W-:Y:S04]  /*33b80*/  STL [R1+0x22c8], R28 ;  /* 0x0022c81c01007387 */ /* 0x000fe80000100800 */
[----:B0-----:R-:W2:Y:S04]  /*33b90*/  LDL.LU R4, [R1+0x8c0] ;  /* 0x0008c00001047983 */ /* 0x001ea80000300800 */
[----:B------:R-:W-:Y:S04]  /*33ba0*/  STL.64 [R1+0x8d0], R16 ;  /* 0x0008d01001007387 */ /* 0x000fe80000100a00 */
[----:B------:R-:W-:Y:S04]  /*33bb0*/  STL.64 [R1+0x8d8], R18 ;  /* 0x0008d81201007387 */ /* 0x000fe80000100a00 */
[----:B------:R-:W2:Y:S04]  /*33bc0*/  LDL.LU R5, [R1+0x8c4] ;  /* 0x0008c40001057983 */ /* 0x000ea80000300800 */
[----:B-1----:R-:W2:Y:S04]  /*33bd0*/  LDL.LU R6, [R1+0x8c8] ;  /* 0x0008c80001067983 */ /* 0x002ea80000300800 */
[----:B------:R-:W2:Y:S04]  /*33be0*/  LDL.LU R7, [R1+0x8cc] ;  /* 0x0008cc0001077983 */ /* 0x000ea80000300800 */
[----:B------:R-:W-:Y:S04]  /*33bf0*/  STL.64 [R1+0x22e8], R14 ;  /* 0x0022e80e01007387 */ /* 0x000fe80000100a00 */
[----:B------:R0:W-:Y:S04]  /*33c00*/  STL [R1+0x22e4], R13 ;  /* 0x0022e40d01007387 */ /* 0x0001e80000100800 */
[----:B------:R-:W3:Y:S04]  /*33c10*/  LDL.LU R12, [R1+0xe40] ;  /* 0x000e4000010c7983 */ /* 0x000ee80000300800 */
[----:B0-----:R-:W3:Y:S04]  /*33c20*/  LDL.LU R13, [R1+0xe44] ;  /* 0x000e4400010d7983 */ /* 0x001ee80000300800 */
[----:B------:R-:W4:Y:S04]  /*33c30*/  LDL.LU R14, [R1+0xe48] ;  /* 0x000e4800010e7983 */ /* 0x000f280000300800 */
[----:B------:R-:W4:Y:S04]  /*33c40*/  LDL.LU R15, [R1+0xe4c] ;  /* 0x000e4c00010f7983 */ /* 0x000f280000300800 */
[----:B------:R-:W2:Y:S04]  /*33c50*/  LDL.LU R16, [R1+0x740] ;  /* 0x0007400001107983 */ /* 0x000ea80000300800 */
[----:B------:R-:W2:Y:S04]  /*33c60*/  LDL.LU R17, [R1+0x744] ;  /* 0x0007440001117983 */ /* 0x000ea80000300800 */
[----:B------:R-:W3:Y:S04]  /*33c70*/  LDL.LU R18, [R1+0x748] ;  /* 0x0007480001127983 */ /* 0x000ee80000300800 */
[----:B------:R-:W3:Y:S04]  /*33c80*/  LDL.LU R19, [R1+0x74c] ;  /* 0x00074c0001137983 */ /* 0x000ee80000300800 */
[----:B---3--:R-:W-:Y:S04]  /*33c90*/  STL.64 [R1+0x2350], R18 ;  /* 0x0023501201007387 */ /* 0x008fe80000100a00 */
[----:B--2---:R-:W-:Y:S04]  /*33ca0*/  STL.64 [R1+0x2348], R16 ;  /* 0x0023481001007387 */ /* 0x004fe80000100a00 */
[----:B------:R-:W2:Y:S04]  /*33cb0*/  LDL.LU R20, [R1+0x250] ;  /* 0x0002500001147983 */ /* 0x000ea80000300800 */
[----:B------:R-:W2:Y:S04]  /*33cc0*/  LDL.LU R21, [R1+0x254] ;  /* 0x0002540001157983 */ /* 0x000ea80000300800 */
[----:B------:R-:W2:Y:S04]  /*33cd0*/  LDL.LU R22, [R1+0x258] ;  /* 0x0002580001167983 */ /* 0x000ea80000300800 */
[----:B------:R-:W2:Y:S04]  /*33ce0*/  LDL.LU R23, [R1+0x25c] ;  /* 0x00025c0001177983 */ /* 0x000ea80000300800 */
[----:B----4-:R0:W-:Y:S04]  /*33cf0*/  STL.64 [R1+0x22f8], R14 ;  /* 0x0022f80e01007387 */ /* 0x0101e80000100a00 */
[----:B------:R-:W-:Y:S04]  /*33d00*/  STL.64 [R1+0x22f0], R12 ;  /* 0x0022f00c01007387 */ /* 0x000fe80000100a00 */
[----:B0-----:R-:W3:Y:S04]  /*33d10*/  LDL.64 R14, [R1+0x88] ;  /* 0x00008800010e7983 */ /* 0x001ee80000100a00 */
[----:B---3--:R0:W-:Y:S04]  /*33d20*/  STL.64 [R1+0x2310], R14 ;  /* 0x0023100e01007387 */ /* 0x0081e80000100a00 */
[----:B0-----:R-:W3:Y:S01]  /*33d30*/  LDL.64 R14, [R1+0x98] ;  /* 0x00009800010e7983 */ /* 0x001ee20000100a00 */
[----:B------:R-:W-:Y:S03]  /*33d40*/  HMMA.16816.F32 R4, R24, R10, R4 ;  /* 0x0000000a1804723c */ /* 0x000fe60000001804 */
[----:B---3--:R0:W-:Y:S04]  /*33d50*/  STL.64 [R1+0x2328], R14 ;  /* 0x0023280e01007387 */ /* 0x0081e80000100a00 */
[----:B0-----:R-:W3:Y:S01]  /*33d60*/  LDL.64 R14, [R1+0xa8] ;  /* 0x0000a800010e7983 */ /* 0x001ee20000100a00 */
[----:B------:R-:W-:-:S02]  /*33d70*/  IMAD.MOV.U32 R19, RZ, RZ, R8 ;  /* 0x000000ffff137224 */ /* 0x000fc400078e0008 */
[----:B------:R-:W-:Y:S01]  /*33d80*/  IMAD.MOV.U32 R18, RZ, RZ, R9 ;  /* 0x000000ffff127224 */ /* 0x000fe200078e0009 */
[----:B---3--:R0:W-:Y:S04]  /*33d90*/  STL.64 [R1+0x2358], R14 ;  /* 0x0023580e01007387 */ /* 0x0081e80000100a00 */
[----:B------:R-:W3:Y:S04]  /*33da0*/  LDL.LU R12, [R1+0x1060] ;  /* 0x00106000010c7983 */ /* 0x000ee80000300800 */
[----:B------:R-:W3:Y:S04]  /*33db0*/  LDL.LU R13, [R1+0x1064] ;  /* 0x00106400010d7983 */ /* 0x000ee80000300800 */
[----:B0-----:R-:W3:Y:S04]  /*33dc0*/  LDL.LU R14, [R1+0x1068] ;  /* 0x00106800010e7983 */ /* 0x001ee80000300800 */
[----:B------:R-:W3:Y:S04]  /*33dd0*/  LDL.LU R15, [R1+0x106c] ;  /* 0x00106c00010f7983 */ /* 0x000ee80000300800 */
[----:B------:R-:W-:Y:S04]  /*33de0*/  STL.64 [R1+0x8c0], R4 ;  /* 0x0008c00401007387 */ /* 0x000fe80000100a00 */
[----:B------:R0:W-:Y:S04]  /*33df0*/  STL.64 [R1+0x8c8], R6 ;  /* 0x0008c80601007387 */ /* 0x0001e80000100a00 */
[----:B0-----:R-:W2:Y:S04]  /*33e00*/  LDL.LU.64 R6, [R1+0x2378] ;  /* 0x0023780001067983 */ /* 0x001ea80000300a00 */
[----:B------:R-:W4:Y:S04]  /*33e10*/  LDL.LU.64 R4, [R1+0x2370] ;  /* 0x0023700001047983 */ /* 0x000f280000300a00 */
[----:B------:R0:W-:Y:S04]  /*33e20*/  STL.64 [R1+0x2258], R10 ;  /* 0x0022580a01007387 */ /* 0x0001e80000100a00 */
[----:B------:R-:W3:Y:S04]  /*33e30*/  LDL.LU R8, [R1+0xe30] ;  /* 0x000e300001087983 */ /* 0x000ee80000300800 */
[----:B------:R-:W3:Y:S04]  /*33e40*/  LDL.LU R9, [R1+0xe34] ;  /* 0x000e340001097983 */ /* 0x000ee80000300800 */
[----:B0-----:R-:W2:Y:S04]  /*33e50*/  LDL.LU R10, [R1+0xe38] ;  /* 0x000e3800010a7983 */ /* 0x001ea80000300800 */
[----:B------:R-:W2:Y:S04]  /*33e60*/  LDL.LU R11, [R1+0xe3c] ;  /* 0x000e3c00010b7983 */ /* 0x000ea80000300800 */
[----:B--2---:R-:W-:Y:S04]  /*33e70*/  STL.64 [R1+0x2308], R10 ;  /* 0x0023080a01007387 */ /* 0x004fe80000100a00 */
[----:B---3--:R0:W-:Y:S04]  /*33e80*/  STL.64 [R1+0x2300], R8 ;  /* 0x0023000801007387 */ /* 0x0081e80000100a00 */
        /* <DEDUP_REMOVED lines=10> */
[----:B------:R-:W-:Y:S03]  /*33f30*/  HMMA.16816.F32 R24, R24, R6, R20 ;  /* 0x000000061818723c */ /* 0x000fe60000001814 */
[----:B---3--:R-:W-:Y:S04]  /*33f40*/  STL.64 [R1+0x2338], R10 ;  /* 0x0023380a01007387 */ /* 0x008fe80000100a00 */
[----:B--2---:R0:W-:Y:S04]  /*33f50*/  STL.64 [R1+0x2330], R8 ;  /* 0x0023300801007387 */ /* 0x0041e80000100a00 */
[----:B0-----:R-:W2:Y:S04]  /*33f60*/  LDL.LU R8, [R1+0x730] ;  /* 0x0007300001087983 */ /* 0x001ea80000300800 */
[----:B------:R-:W2:Y:S04]  /*33f70*/  LDL.LU R9, [R1+0x734] ;  /* 0x0007340001097983 */ /* 0x000ea80000300800 */
[----:B------:R-:W2:Y:S04]  /*33f80*/  LDL.LU R10, [R1+0x738] ;  /* 0x00073800010a7983 */ /* 0x000ea80000300800 */
[----:B------:R-:W2:Y:S04]  /*33f90*/  LDL.LU R11, [R1+0x73c] ;  /* 0x00073c00010b7983 */ /* 0x000ea80000300800 */
[----:B------:R-:W3:Y:S04]  /*33fa0*/  LDL.LU.64 R22, [R1+0x2368] ;  /* 0x0023680001167983 */ /* 0x000ee80000300a00 */
[----:B------:R-:W3:Y:S04]  /*33fb0*/  LDL.LU.64 R20, [R1+0x2360] ;  /* 0x0023600001147983 */ /* 0x000ee80000300a00 */
[----:B------:R-:W-:Y:S04]  /*33fc0*/  STL.64 [R1+0x250], R24 ;  /* 0x0002501801007387 */ /* 0x000fe80000100a00 */
[----:B------:R0:W-:Y:S04]  /*33fd0*/  STL.64 [R1+0x258], R26 ;  /* 0x0002581a01007387 */ /* 0x0001e80000100a00 */
[----:B0-----:R-:W4:Y:S01]  /*33fe0*/  LDL.64 R26, [R1+0xb8] ;  /* 0x0000b800011a7983 */ /* 0x001f220000100a00 */
[----:B---3--:R-:W-:Y:S03]  /*33ff0*/  HMMA.16816.F32 R16, R20, R18, R12 ;  /* 0x000000121410723c */ /* 0x008fe6000000180c */
[----:B------:R-:W2:-:S15]  /*34000*/  LDL.LU.64 R14, [R1+0x2358] ;  /* 0x00235800010e7983 */ /* 0x000e9e0000300a00 */
        /* <DEDUP_REMOVED lines=9> */
[----:B0-----:R-:W3:Y:S01]  /*340a0*/  LDL.LU R19, [R1+0x2340] ;  /* 0x0023400001137983 */ /* 0x001ee20000300800 */
[----:B------:R-:W-:Y:S01]  /*340b0*/  IMAD.MOV.U32 R29, RZ, RZ, R27 ;  /* 0x000000ffff1d7224 */ /* 0x000fe200078e001b */
[C---:B--2---:R-:W-:Y:S06]  /*340c0*/  HMMA.16816.F32 R8, R20.reuse, R14, R8 ;  /* 0x0000000e1408723c */ /* 0x044fec0000001808 */
[----:B------:R-:W-:Y:S01]  /*340d0*/  IMAD.MOV.U32 R28, RZ, RZ, R15 ;  /* 0x000000ffff1c7224 */ /* 0x000fe200078e000f */
[----:B---3--:R-:W0:Y:S04]  /*340e0*/  LDSM.16.MT88.4 R24, [R19+UR5+0x2100] ;  /* 0x002100051318783b */ /* 0x008e280008004200 */
[----:B------:R-:W1:Y:S04]  /*340f0*/  LDSM.16.MT88.4 R16, [R19+UR5+0x2180] ;  /* 0x002180051310783b */ /* 0x000e680008004200 */
[----:B0-----:R-:W-:Y:S04]  /*34100*/  STL.64 [R1+0x2240], R26 ;  /* 0x0022401a01007387 */ /* 0x001fe80000100a00 */
[----:B------:R-:W-:Y:S04]  /*34110*/  STL.64 [R1+0x2238], R24 ;  /* 0x0022381801007387 */ /* 0x000fe80000100a00 */
        /* <DEDUP_REMOVED lines=12> */
[----:B------:R-:W2:Y:S01]  /*341e0*/  LDL.LU.64 R14, [R1+0x2310] ;  /* 0x00231000010e7983 */ /* 0x000ea20000300a00 */
[----:B------:R-:W-:-:S02]  /*341f0*/  IMAD.MOV.U32 R26, RZ, RZ, R4 ;  /* 0x000000ffff1a7224 */ /* 0x000fc400078e0004 */
        /* <DEDUP_REMOVED lines=9> */
[----:B------:R-:W3:Y:S04]  /*34290*/  LDL.LU.64 R12, [R1+0x22f0] ;  /* 0x0022f000010c7983 */ /* 0x000ee80000300a00 */
[----:B------:R-:W-:Y:S04]  /*342a0*/  STL.64 [R1+0x2250], R6 ;  /* 0x0022500601007387 */ /* 0x000fe80000100a00 */
[----:B------:R-:W-:Y:S04]  /*342b0*/  STL [R1+0x2248], R4 ;  /* 0x0022480401007387 */ /* 0x000fe80000100800 */
[----:B-1----:R0:W-:Y:S04]  /*342c0*/  STL.64 [R1+0x2108], R18 ;  /* 0x0021081201007387 */ /* 0x0021e80000100a00 */
[----:B------:R-:W-:Y:S04]  /*342d0*/  STL.64 [R1+0x2100], R16 ;  /* 0x0021001001007387 */ /* 0x000fe80000100a00 */
[----:B0-----:R-:W2:Y:S01]  /*342e0*/  LDL.64 R18, [R1+0x68] ;  /* 0x0000680001127983 */ /* 0x001ea20000100a00 */
[C---:B---3--:R-:W-:Y:S03]  /*342f0*/  HMMA.16816.F32 R24, R20.reuse, R26, R12 ;  /* 0x0000001a1418723c */ /* 0x048fe6000000180c */
[----:B------:R-:W3:Y:S04]  /*34300*/  LDL.LU.64 R14, [R1+0x22e8] ;  /* 0x0022e800010e7983 */ /* 0x000ee80000300a00 */
[----:B------:R-:W4:Y:S04]  /*34310*/  LDL.LU R13, [R1+0x22e4] ;  /* 0x0022e400010d7983 */ /* 0x000f280000300800 */
[----:B------:R-:W4:Y:S01]  /*34320*/  LDL R12, [R1+0x1a70] ;  /* 0x001a7000010c7983 */ /* 0x000f220000100800 */
[----:B--2---:R-:W-:Y:S03]  /*34330*/  HMMA.16816.F32 R8, R20, R18, R8 ;  /* 0x000000121408723c */ /* 0x004fe60000001808 */
[----:B---3--:R-:W-:Y:S08]  /*34340*/  STL.64 [R1+0x2268], R14 ;  /* 0x0022680e01007387 */ /* 0x008ff00000100a00 */
[----:B------:R0:W-:Y:S04]  /*34350*/  STL.64 [R1+0xe40], R24 ;  /* 0x000e401801007387 */ /* 0x0001e80000100a00 */
[----:B------:R1:W-:Y:S04]  /*34360*/  STL.64 [R1+0xe48], R26 ;  /* 0x000e481a01007387 */ /* 0x0003e80000100a00 */
[----:B----4-:R-:W-:Y:S04]  /*34370*/  STL [R1+0x2260], R12 ;  /* 0x0022600c01007387 */ /* 0x010fe80000100800 */
[----:B0-----:R-:W2:Y:S04]  /*34380*/  LDL.LU R24, [R1+0xdc0] ;  /* 0x000dc00001187983 */ /* 0x001ea80000300800 */
[----:B------:R0:W-:Y:S04]  /*34390*/  STL.64 [R1+0xe30], R8 ;  /* 0x000e300801007387 */ /* 0x0001e80000100a00 */
[----:B------:R3:W-:Y:S04]  /*343a0*/  STL.64 [R1+0xe38], R10 ;  /* 0x000e380a01007387 */ /* 0x0007e80000100a00 */
[----:B------:R-:W2:Y:S04]  /*343b0*/  LDL.LU R25, [R1+0xdc4] ;  /* 0x000dc40001197983 */ /* 0x000ea80000300800 */
[----:B-1----:R-:W4:Y:S04]  /*343c0*/  LDL.LU R26, [R1+0xdc8] ;  /* 0x000dc800011a7983 */ /* 0x002f280000300800 */
[----:B------:R-:W4:Y:S04]  /*343d0*/  LDL.LU R27, [R1+0xdcc] ;  /* 0x000dcc00011b7983 */ /* 0x000f280000300800 */
[----:B----4-:R-:W-:Y:S04]  /*343e0*/  STL.64 [R1+0x2278], R26 ;  /* 0x0022781a01007387 */ /* 0x010fe80000100a00 */
[----:B--2---:R-:W-:Y:S04]  /*343f0*/  STL.64 [R1+0x2270], R24 ;  /* 0x0022701801007387 */ /* 0x004fe80000100a00 */
[----:B0-----:R-:W2:Y:S04]  /*34400*/  LDL.LU R8, [R1+0xdd0] ;  /* 0x000dd00001087983 */ /* 0x001ea80000300800 */
[----:B------:R-:W2:Y:S04]  /*34410*/  LDL.LU R9, [R1+0xdd4] ;  /* 0x000dd40001097983 */ /* 0x000ea80000300800 */
[----:B---3--:R-:W3:Y:S04]  /*34420*/  LDL.LU R10, [R1+0xdd8] ;  /* 0x000dd800010a7983 */ /* 0x008ee80000300800 */
[----:B------:R-:W3:Y:S01]  /*34430*/  LDL.LU R11, [R1+0xddc] ;  /* 0x000ddc00010b7983 */ /* 0x000ee20000300800 */
[----:B------:R-:W-:-:S03]  /*34440*/  IMAD.MOV.U32 R15, RZ, RZ, R5 ;  /* 0x000000ffff0f7224 */ /* 0x000fc600078e0005 */
[----:B---3--:R-:W-:Y:S04]  /*34450*/  STL.64 [R1+0x2288], R10 ;  /* 0x0022880a01007387 */ /* 0x008fe80000100a00 */
[----:B--2---:R-:W-:Y:S04]  /*34460*/  STL.64 [R1+0x2280], R8 ;  /* 0x0022800801007387 */ /* 0x004fe80000100a00 */
[----:B------:R-:W2:Y:S04]  /*34470*/  LDL R14, [R1+0x18] ;  /* 0x00001800010e7983 */ /* 0x000ea80000100800 */
[----:B------:R-:W3:Y:S04]  /*34480*/  LDL.LU R5, [R1+0x22e0] ;  /* 0x0022e00001057983 */ /* 0x000ee80000300800 */
[----:B--2---:R0:W-:Y:S04]  /*34490*/  STL.64 [R1+0x2298], R14 ;  /* 0x0022980e01007387 */ /* 0x0041e80000100a00 */
[----:B------:R-:W-:Y:S04]  /*344a0*/  STL [R1+0x2290], R13 ;  /* 0x0022900d01007387 */ /* 0x000fe80000100800 */
[----:B0-----:R-:W2:Y:S04]  /*344b0*/  LDL.64 R14, [R1+0x38] ;  /* 0x00003800010e7983 */ /* 0x001ea80000100a00 */
[----:B--2---:R0:W-:Y:S04]  /*344c0*/  STL.64 [R1+0x22b0], R14 ;  /* 0x0022b00e01007387 */ /* 0x0041e80000100a00 */
[----:B------:R-:W2:Y:S04]  /*344d0*/  LDL.LU R8, [R1+0xdf0] ;  /* 0x000df00001087983 */ /* 0x000ea80000300800 */
[----:B------:R-:W2:Y:S04]  /*344e0*/  LDL.LU R9, [R1+0xdf4] ;  /* 0x000df40001097983 */ /* 0x000ea80000300800 */
[----:B------:R-:W4:Y:S04]  /*344f0*/  LDL.LU R10, [R1+0xdf8] ;  /* 0x000df800010a7983 */ /* 0x000f280000300800 */
[----:B------:R-:W4:Y:S04]  /*34500*/  LDL.LU R11, [R1+0xdfc] ;  /* 0x000dfc00010b7983 */ /* 0x000f280000300800 */
[----:B0-----:R-:W2:Y:S01]  /*34510*/  LDL R14, [R1+0x48] ;  /* 0x00004800010e7983 */ /* 0x001ea20000100800 */
[----:B---3--:R-:W-:-:S05]  /*34520*/  IMAD.MOV.U32 R15, RZ, RZ, R5 ;  /* 0x000000ffff0f7224 */ /* 0x008fca00078e0005 */
[----:B--2---:R0:W-:Y:S04]  /*34530*/  STL.64 [R1+0x22d0], R14 ;  /* 0x0022d00e01007387 */ /* 0x0041e80000100a00 */
[----:B------:R-:W2:Y:S04]  /*34540*/  LDL.LU R12, [R1+0xe20] ;  /* 0x000e2000010c7983 */ /* 0x000ea80000300800 */
[----:B------:R-:W2:Y:S04]  /*34550*/  LDL.LU R13, [R1+0xe24] ;  /* 0x000e2400010d7983 */ /* 0x000ea80000300800 */
[----:B0-----:R-:W2:Y:S04]  /*34560*/  LDL.LU R14, [R1+0xe28] ;  /* 0x000e2800010e7983 */ /* 0x001ea80000300800 */
[----:B------:R-:W2:Y:S04]  /*34570*/  LDL.LU R15, [R1+0xe2c] ;  /* 0x000e2c00010f7983 */ /* 0x000ea80000300800 */
[----:B----4-:R-:W-:Y:S04]  /*34580*/  STL.64 [R1+0x22a8], R10 ;  /* 0x0022a80a01007387 */ /* 0x010fe80000100a00 */
        /* <DEDUP_REMOVED lines=11> */
[----:B------:R-:W4:Y:S04]  /*34640*/  LDL.LU R24, [R1+0xde0] ;  /* 0x000de00001187983 */ /* 0x000f280000300800 */
[----:B------:R-:W4:Y:S04]  /*34650*/  LDL.LU R25, [R1+0xde4] ;  /* 0x000de40001197983 */ /* 0x000f280000300800 */
[----:B------:R-:W4:Y:S04]  /*34660*/  LDL.LU R26, [R1+0xde8] ;  /* 0x000de800011a7983 */ /* 0x000f280000300800 */
[----:B------:R-:W4:Y:S04]  /*34670*/  LDL.LU R27, [R1+0xdec] ;  /* 0x000dec00011b7983 */ /* 0x000f280000300800 */
[----:B------:R0:W-:Y:S04]  /*34680*/  STL.64 [R1+0x21b8], R18 ;  /* 0x0021b81201007387 */ /* 0x0001e80000100a00 */
[----:B0-----:R-:W2:Y:S04]  /*34690*/  LDL.64 R18, [R1+0x78] ;  /* 0x0000780001127983 */ /* 0x001ea80000100a00 */
[----:B--2---:R0:W-:Y:S04]  /*346a0*/  STL.64 [R1+0x21c8], R18 ;  /* 0x0021c81201007387 */ /* 0x0041e80000100a00 */
[----:B------:R-:W2:Y:S04]  /*346b0*/  LDL.LU R16, [R1+0x4c0] ;  /* 0x0004c00001107983 */ /* 0x000ea80000300800 */
[----:B------:R-:W2:Y:S04]  /*346c0*/  LDL.LU R17, [R1+0x4c4] ;  /* 0x0004c40001117983 */ /* 0x000ea80000300800 */
[----:B0-----:R-:W3:Y:S04]  /*346d0*/  LDL.LU R18, [R1+0x4c8] ;  /* 0x0004c80001127983 */ /* 0x001ee80000300800 */
[----:B------:R-:W3:Y:S04]  /*346e0*/  LDL.LU R19, [R1+0x4cc] ;  /* 0x0004cc0001137983 */ /* 0x000ee80000300800 */
[----:B------:R-:W4:Y:S04]  /*346f0*/  LDL.LU R4, [R1+0xdb0] ;  /* 0x000db00001047983 */ /* 0x000f280000300800 */
[----:B------:R-:W4:Y:S04]  /*34700*/  LDL.LU R5, [R1+0xdb4] ;  /* 0x000db40001057983 */ /* 0x000f280000300800 */
[----:B------:R-:W4:Y:S04]  /*34710*/  LDL.LU R6, [R1+0xdb8] ;  /* 0x000db80001067983 */ /* 0x000f280000300800 */
[----:B------:R-:W4:Y:S04]  /*34720*/  LDL.LU R7, [R1+0xdbc] ;  /* 0x000dbc0001077983 */ /* 0x000f280000300800 */
[----:B---3--:R0:W-:Y:S04]  /*34730*/  STL.64 [R1+0x21d8], R18 ;  /* 0x0021d81201007387 */ /* 0x0081e80000100a00 */
[----:B--2---:R-:W-:Y:S01]  /*34740*/  STL.64 [R1+0x21d0], R16 ;  /* 0x0021d01001007387 */ /* 0x004fe20000100a00 */
[----:B0-----:R-:W-:-:S02]  /*34750*/  IMAD.MOV.U32 R18, RZ, RZ, R0 ;  /* 0x000000ffff127224 */ /* 0x001fc400078e0000 */
[----:B------:R-:W-:Y:S01]  /*34760*/  IMAD.MOV.U32 R19, RZ, RZ, R2 ;  /* 0x000000ffff137224 */ /* 0x000fe200078e0002 */
[----:B------:R-:W2:Y:S04]  /*34770*/  LDL.LU R0, [R1+0x22dc] ;  /* 0x0022dc0001007983 */ /* 0x000ea80000300800 */
[----:B------:R-:W3:Y:S04]  /*34780*/  LDL.LU R2, [R1+0x22d8] ;  /* 0x0022d80001027983 */ /* 0x000ee80000300800 */
[----:B------:R0:W-:Y:S04]  /*34790*/  STL.64 [R1+0x21f0], R18 ;  /* 0x0021f01201007387 */ /* 0x0001e80000100a00 */
[----:B0-----:R-:W4:Y:S04]  /*347a0*/  LDL R18, [R1+0x58] ;  /* 0x0000580001127983 */ /* 0x001f280000100800 */
[----:B------:R-:W4:Y:S02]  /*347b0*/  LDL R19, [R1+0x5c] ;  /* 0x00005c0001137983 */ /* 0x000f240000100800 */
[----:B----4-:R-:W-:Y:S02]  /*347c0*/  HMMA.16816.F32 R16, R20, R18, R12 ;  /* 0x000000121410723c */ /* 0x010fe4000000180c */
[----:B------:R-:W4:-:S15]  /*347d0*/  LDL.LU.64 R14, [R1+0x22d0] ;  /* 0x0022d000010e7983 */ /* 0x000f1e0000300a00 */
[----:B------:R-:W-:-:S06]  /*347e0*/  NOP ;  /* 0x0000000000007918 */ /* 0x000fcc0000000000 */
[----:B------:R-:W-:Y:S04]  /*347f0*/  STL.64 [R1+0xe20], R16 ;  /* 0x000e201001007387 */ /* 0x000fe80000100a00 */
[----:B------:R0:W-:Y:S04]  /*34800*/  STL.64 [R1+0xe28], R18 ;  /* 0x000e281201007387 */ /* 0x0001e80000100a00 */
[----:B0-----:R-:W2:Y:S01]  /*34810*/  LDL R18, [R1+0xa8] ;  /* 0x0000a80001127983 */ /* 0x001ea20000100800 */
[----:B------:R-:W-:-:S03]  /*34820*/  IMAD.MOV.U32 R19, RZ, RZ, R28 ;  /* 0x000000ffff137224 */ /* 0x000fc600078e001c */
[----:B------:R-:W3:Y:S01]  /*34830*/  LDL.LU R28, [R1+0x22c8] ;  /* 0x0022c800011c7983 */ /* 0x000ee20000300800 */
[----:B----4-:R-:W-:Y:S03]  /*34840*/  HMMA.16816.F32 R12, R20, R14, R8 ;  /* 0x0000000e140c723c */ /* 0x010fe60000001808 */
[----:B--2---:R-:W-:Y:S04]  /*34850*/  STL.64 [R1+0x2208], R18 ;  /* 0x0022081201007387 */ /* 0x004fe80000100a00 */
[----:B------:R-:W2:Y:S04]  /*34860*/  LDL.LU.64 R10, [R1+0x22c0] ;  /* 0x0022c000010a7983 */ /* 0x000ea80000300a00 */
[----:B------:R-:W2:-:S12]  /*34870*/  LDL.LU.64 R8, [R1+0x22b8] ;  /* 0x0022b80001087983 */ /* 0x000e980000300a00 */
[----:B------:R-:W-:Y:S04]  /*34880*/  STL.64 [R1+0xe10], R12 ;  /* 0x000e100c01007387 */ /* 0x000fe80000100a00 */
[----:B------:R0:W-:Y:S04]  /*34890*/  STL.64 [R1+0xe18], R14 ;  /* 0x000e180e01007387 */ /* 0x0001e80000100a00 */
[----:B0-----:R-:W2:Y:S02]  /*348a0*/  LDL.LU.64 R14, [R1+0x22b0] ;  /* 0x0022b000010e7983 */ /* 0x001ea40000300a00 */
[----:B--2---:R-:W-:-:S15]  /*348b0*/  HMMA.16816.F32 R8, R20, R14, R8 ;  /* 0x0000000e1408723c */ /* 0x004fde0000001808 */
[----:B------:R-:W-:-:S08]  /*348c0*/  NOP ;  /* 0x0000000000007918 */ /* 0x000fd00000000000 */
[----:B------:R-:W-:Y:S04]  /*348d0*/  STL.64 [R1+0xe00], R8 ;  /* 0x000e000801007387 */ /* 0x000fe80000100a00 */
[----:B------:R0:W-:Y:S04]  /*348e0*/  STL.64 [R1+0xe08], R10 ;  /* 0x000e080a01007387 */ /* 0x0001e80000100a00 */
[----:B0-----:R-:W2:Y:S04]  /*348f0*/  LDL.LU.64 R10, [R1+0x22a8] ;  /* 0x0022a800010a7983 */ /* 0x001ea80000300a00 */
[----:B------:R-:W2:Y:S01]  /*34900*/  LDL.LU.64 R8, [R1+0x22a0] ;  /* 0x0022a00001087983 */ /* 0x000ea20000300a00 */
[----:B---3--:R-:W-:-:S02]  /*34910*/  IMAD.MOV.U32 R18, RZ, RZ, R2 ;  /* 0x000000ffff127224 */ /* 0x008fc400078e0002 */
[----:B------:R-:W-:Y:S02]  /*34920*/  IMAD.MOV.U32 R19, RZ, RZ, R0 ;  /* 0x000000ffff137224 */ /* 0x000fe400078e0000 */
[----:B------:R-:W-:Y:S02]  /*34930*/  IMAD.MOV.U32 R2, RZ, RZ, R14 ;  /* 0x000000ffff027224 */ /* 0x000fe400078e000e */
[----:B------:R-:W-:Y:S02]  /*34940*/  IMAD.MOV.U32 R0, RZ, RZ, R15 ;  /* 0x000000ffff007224 */ /* 0x000fe400078e000f */
[----:B------:R-:W3:Y:S04]  /*34950*/  LDL.LU.64 R14, [R1+0x2298] ;  /* 0x00229800010e7983 */ /* 0x000ee80000300a00 */
[----:B------:R-:W4:Y:S01]  /*34960*/  LDL.LU R13, [R1+0x2290] ;  /* 0x00229000010d7983 */ /* 0x000f220000300800 */
[----:B--2---:R-:W-:Y:S03]  /*34970*/  HMMA.16816.F32 R16, R20, R18, R8 ;  /* 0x000000121410723c */ /* 0x004fe60000001808 */
[----:B------:R-:W2:Y:S04]  /*34980*/  LDL.LU.64 R10, [R1+0x2288] ;  /* 0x00228800010a7983 */ /* 0x000ea80000300a00 */
[----:B------:R-:W2:-:S15]  /*34990*/  LDL.LU.64 R8, [R1+0x2280] ;  /* 0x0022800001087983 */ /* 0x000e9e0000300a00 */
[----:B------:R-:W-:-:S01]  /*349a0*/  NOP ;  /* 0x0000000000007918 */ /* 0x000fc20000000000 */
[----:B------:R-:W-:Y:S04]  /*349b0*/  STL.64 [R1+0xdf0], R16 ;  /* 0x000df01001007387 */ /* 0x000fe80000100a00 */
[----:B------:R0:W-:Y:S04]  /*349c0*/  STL.64 [R1+0xdf8], R18 ;  /* 0x000df81201007387 */ /* 0x0001e80000100a00 */
[----:B0-----:R-:W3:Y:S01]  /*349d0*/  LDL R18, [R1+0xb8] ;  /* 0x0000b80001127983 */ /* 0x001ee20000100800 */
[----:B------:R-:W-:-:S05]  /*349e0*/  IMAD.MOV.U32 R19, RZ, RZ, R29 ;  /* 0x000000ffff137224 */ /* 0x000fca00078e001d */
[----:B---3--:R4:W-:Y:S02]  /*349f0*/  STL.64 [R1+0x2220], R18 ;  /* 0x0022201201007387 */ /* 0x0089e40000100a00 */
[----:B----4-:R-:W-:Y:S02]  /*34a00*/  IMAD.MOV.U32 R19, RZ, RZ, R13 ;  /* 0x000000ffff137224 */ /* 0x010fe400078e000d */
[----:B------:R-:W-:Y:S01]  /*34a10*/  HMMA.16816.F32 R12, R20, R14, R24 ;  /* 0x0000000e140c723c */ /* 0x000fe20000001818 */
[----:B------:R-:W3:Y:S04]  /*34a20*/  LDL.LU.64 R26, [R1+0x2278] ;  /* 0x00227800011a7983 */ /* 0x000ee80000300a00 */
[----:B------:R-:W3:Y:S01]  /*34a30*/  LDL.LU.64 R24, [R1+0x2270] ;  /* 0x0022700001187983 */ /* 0x000ee20000300a00 */
[----:B------:R-:W-:-:S07]  /*34a40*/  IMAD.MOV.U32 R18, RZ, RZ, R28 ;  /* 0x000000ffff127224 */ /* 0x000fce00078e001c */
[C---:B--2---:R-:W-:Y:S10]  /*34a50*/  HMMA.16816.F32 R16, R20.reuse, R18, R8 ;  /* 0x000000121410723c */ /* 0x044ff40000001808 */
[----:B------:R-:W-:Y:S04]  /*34a60*/  STL.64 [R1+0xde0], R12 ;  /* 0x000de00c01007387 */ /* 0x000fe80000100a00 */
[----:B------:R0:W-:Y:S04]  /*34a70*/  STL.64 [R1+0xde8], R14 ;  /* 0x000de80e01007387 */ /* 0x0001e80000100a00 */
[----:B0-----:R-:W3:Y:S04]  /*34a80*/  LDL.LU.64 R14, [R1+0x2268] ;  /* 0x00226800010e7983 */ /* 0x001ee80000300a00 */
[----:B------:R-:W2:Y:S04]  /*34a90*/  LDL.LU R12, [R1+0x2260] ;  /* 0x00226000010c7983 */ /* 0x000ea80000300800 */
[----:B------:R-:W4:Y:S04]  /*34aa0*/  LDL.LU.64 R10, [R1+0x2258] ;  /* 0x00225800010a7983 */ /* 0x000f280000300a00 */
[----:B------:R-:W-:Y:S04]  /*34ab0*/  STL.64 [R1+0xdd0], R16 ;  /* 0x000dd01001007387 */ /* 0x000fe80000100a00 */
[----:B------:R3:W-:Y:S02]  /*34ac0*/  STL.64 [R1+0xdd8], R18 ;  /* 0x000dd81201007387 */ /* 0x0007e40000100a00 */
[C---:B---3--:R-:W-:Y:S06]  /*34ad0*/  HMMA.16816.F32 R16, R20.reuse, R14, R24 ;  /* 0x0000000e1410723c */ /* 0x048fec0000001818 */
[----:B----4-:R-:W-:Y:S01]  /*34ae0*/  HMMA.16816.F32 R4, R20, R10, R4 ;  /* 0x0000000a1404723c */ /* 0x010fe20000001804 */
[----:B------:R-:W3:-:S15]  /*34af0*/  LDL.LU R24, [R1+0x700] ;  /* 0x0007000001187983 */ /* 0x000ede0000300800 */
[----:B------:R-:W-:-:S01]  /*34b00*/  NOP ;  /* 0x0000000000007918 */ /* 0x000fc20000000000 */
[----:B------:R0:W-:Y:S04]  /*34b10*/  STL.64 [R1+0xdc0], R16 ;  /* 0x000dc01001007387 */ /* 0x0001e80000100a00 */
[----:B------:R1:W-:Y:S04]  /*34b20*/  STL.64 [R1+0xdc8], R18 ;  /* 0x000dc81201007387 */ /* 0x0003e80000100a00 */
[----:B------:R-:W3:Y:S04]  /*34b30*/  LDL.LU R25, [R1+0x704] ;  /* 0x0007040001197983 */ /* 0x000ee80000300800 */
[----:B------:R-:W3:Y:S04]  /*34b40*/  LDL.LU R26, [R1+0x708] ;  /* 0x00070800011a7983 */ /* 0x000ee80000300800 */
[----:B------:R-:W3:Y:S04]  /*34b50*/  LDL.LU R27, [R1+0x70c] ;  /* 0x00070c00011b7983 */ /* 0x000ee80000300800 */
[----:B0-----:R-:W4:Y:S04]  /*34b60*/  LDL.LU R16, [R1+0x1020] ;  /* 0x0010200001107983 */ /* 0x001f280000300800 */
[----:B------:R-:W4:Y:S04]  /*34b70*/  LDL.LU R17, [R1+0x1024] ;  /* 0x0010240001117983 */ /* 0x000f280000300800 */
[----:B-1----:R-:W4:Y:S04]  /*34b80*/  LDL.LU R18, [R1+0x1028] ;  /* 0x0010280001127983 */ /* 0x002f280000300800 */
[----:B------:R-:W4:Y:S04]  /*34b90*/  LDL.LU R19, [R1+0x102c] ;  /* 0x00102c0001137983 */ /* 0x000f280000300800 */
[----:B------:R0:W-:Y:S04]  /*34ba0*/  STL.64 [R1+0x2230], R14 ;  /* 0x0022300e01007387 */ /* 0x0001e80000100a00 */
[----:B--2---:R-:W-:Y:S04]  /*34bb0*/  STL [R1+0x2228], R12 ;  /* 0x0022280c01007387 */ /* 0x004fe80000100800 */
[----:B0-----:R-:W2:Y:S04]  /*34bc0*/  LDL.64 R14, [R1+0xc8] ;  /* 0x0000c800010e7983 */ /* 0x001ea80000100a00 */
[----:B------:R-:W-:Y:S04]  /*34bd0*/  STL.64 [R1+0xdb0], R4 ;  /* 0x000db00401007387 */ /* 0x000fe80000100a00 */
[----:B------:R0:W-:Y:S04]  /*34be0*/  STL.64 [R1+0xdb8], R6 ;  /* 0x000db80601007387 */ /* 0x0001e80000100a00 */
[----:B0-----:R-:W3:Y:S04]  /*34bf0*/  LDL.LU.64 R6, [R1+0x2250] ;  /* 0x0022500001067983 */ /* 0x001ee80000300a00 */
[----:B------:R-:W4:Y:S04]  /*34c00*/  LDL.LU R4, [R1+0x2248] ;  /* 0x0022480001047983 */ /* 0x000f280000300800 */
[----:B------:R0:W-:Y:S04]  /*34c10*/  STL.64 [R1+0x21c0], R10 ;  /* 0x0021c00a01007387 */ /* 0x0001e80000100a00 */
[----:B------:R-:W2:Y:S04]  /*34c20*/  LDL.LU R8, [R1+0x4b0] ;  /* 0x0004b00001087983 */ /* 0x000ea80000300800 */
[----:B------:R-:W2:Y:S04]  /*34c30*/  LDL.LU R9, [R1+0x4b4] ;  /* 0x0004b40001097983 */ /* 0x000ea80000300800 */
[----:B0-----:R-:W3:Y:S04]  /*34c40*/  LDL.LU R10, [R1+0x4b8] ;  /* 0x0004b800010a7983 */ /* 0x001ee80000300800 */
        /* <DEDUP_REMOVED lines=23> */
[----:B------:R-:W-:Y:S04]  /*34dc0*/  STL.64 [R1+0x700], R20 ;  /* 0x0007001401007387 */ /* 0x000fe80000100a00 */
[----:B------:R4:W-:Y:S02]  /*34dd0*/  STL.64 [R1+0x708], R22 ;  /* 0x0007081601007387 */ /* 0x0009e40000100a00 */
[----:B----4-:R-:W-:-:S02]  /*34de0*/  IMAD.MOV.U32 R22, RZ, RZ, R4 ;  /* 0x000000ffff167224 */ /* 0x010fc400078e0004 */
[----:B------:R-:W-:Y:S02]  /*34df0*/  IMAD.MOV.U32 R23, RZ, RZ, R3 ;  /* 0x000000ffff177224 */ /* 0x000fe400078e0003 */
[----:B------:R-:W-:Y:S02]  /*34e00*/  IMAD.MOV.U32 R4, RZ, RZ, R14 ;  /* 0x000000ffff047224 */ /* 0x000fe400078e000e */
[----:B------:R-:W-:Y:S01]  /*34e10*/  IMAD.MOV.U32 R3, RZ, RZ, R15 ;  /* 0x000000ffff037224 */ /* 0x000fe200078e000f */
[----:B---3--:R-:W-:Y:S01]  /*34e20*/  HMMA.16816.F32 R16, R24, R14, R16 ;  /* 0x0000000e1810723c */ /* 0x008fe20000001810 */
[----:B------:R-:W3:Y:S04]  /*34e30*/  LDL.LU.64 R14, [R1+0x2230] ;  /* 0x00223000010e7983 */ /* 0x000ee80000300a00 */
[----:B------:R-:W4:-:S15]  /*34e40*/  LDL.LU R12, [R1+0x2228] ;  /* 0x00222800010c7983 */ /* 0x000f1e0000300800 */
[----:B------:R-:W-:-:S03]  /*34e50*/  NOP ;  /* 0x0000000000007918 */ /* 0x000fc60000000000 */
[----:B------:R-:W-:Y:S04]  /*34e60*/  STL.64 [R1+0x1020], R16 ;  /* 0x0010201001007387 */ /* 0x000fe80000100a00 */
[----:B------:R0:W-:Y:S01]  /*34e70*/  STL.64 [R1+0x1028], R18 ;  /* 0x0010281201007387 */ /* 0x0001e20000100a00 */
[----:B------:R-:W-:-:S03]  /*34e80*/  IMAD.MOV.U32 R13, RZ, RZ, R19 ;  /* 0x000000ffff0d7224 */ /* 0x000fc600078e0013 */
[----:B0-----:R-:W2:Y:S04]  /*34e90*/  LDL.LU.64 R18, [R1+0x2220] ;  /* 0x0022200001127983 */ /* 0x001ea80000300a00 */
[----:B------:R-:W-:Y:S01]  /*34ea0*/  STL [R1+0x1a98], R13 ;  /* 0x001a980d01007387 */ /* 0x000fe20000100800 */
        /* <DEDUP_REMOVED lines=26> */
[----:B0-----:R-:W2:Y:S02]  /*35050*/  LDL.LU.64 R18, [R1+0x21c8] ;  /* 0x0021c80001127983 */ /* 0x001ea40000300a00 */
[----:B--2---:R-:W-:-:S15]  /*35060*/  HMMA.16816.F32 R8, R24, R18, R8 ;  /* 0x000000121808723c */ /* 0x004fde0000001808 */
[----:B------:R-:W-:-:S08]  /*35070*/  NOP ;  /* 0x0000000000007918 */ /* 0x000fd00000000000 */
[----:B------:R-:W-:Y:S04]  /*35080*/  STL.64 [R1+0x4b0], R8 ;  /* 0x0004b00801007387 */ /* 0x000fe80000100a00 */
[----:B------:R0:W-:Y:S04]  /*35090*/  STL.64 [R1+0x4b8], R10 ;  /* 0x0004b80a01007387 */ /* 0x0001e80000100a00 */
[----:B0-----:R-:W2:Y:S01]  /*350a0*/  LDL.LU.64 R10, [R1+0x21c0] ;  /* 0x0021c000010a7983 */ /* 0x001ea20000300a00 */
[----:B------:R-:W-:Y:S02]  /*350b0*/  IMAD.MOV.U32 R9, RZ, RZ, R19 ;  /* 0x000000ffff097224 */ /* 0x000fe400078e0013 */
[----:B------:R-:W-:-:S02]  /*350c0*/  IMAD.MOV.U32 R13, RZ, RZ, R18 ;  /* 0x000000ffff0d7224 */ /* 0x000fc400078e0012 */
[----:B------:R-:W3:Y:S04]  /*350d0*/  LDL.LU.64 R18, [R1+0x21b8] ;  /* 0x0021b80001127983 */ /* 0x000ee80000300a00 */
[----:B------:R0:W-:Y:S04]  /*350e0*/  STL [R1+0x20cc], R9 ;  /* 0x0020cc0901007387 */ /* 0x0001e80000100800 */
[----:B--2---:R1:W-:Y:S04]  /*350f0*/  STL.64 [R1+0x2198], R10 ;  /* 0x0021980a01007387 */ /* 0x0043e80000100a00 */
[----:B------:R-:W2:Y:S04]  /*35100*/  LDL.LU R8, [R1+0x4a0] ;  /* 0x0004a00001087983 */ /* 0x000ea80000300800 */
[----:B0-----:R-:W2:Y:S04]  /*35110*/  LDL.LU R9, [R1+0x4a4] ;  /* 0x0004a40001097983 */ /* 0x001ea80000300800 */
[----:B-1----:R-:W2:Y:S04]  /*35120*/  LDL.LU R10, [R1+0x4a8] ;  /* 0x0004a800010a7983 */ /* 0x002ea80000300800 */
[----:B------:R-:W2:Y:S04]  /*35130*/  LDL.LU R11, [R1+0x4ac] ;  /* 0x0004ac00010b7983 */ /* 0x000ea80000300800 */
[----:B------:R-:W-:Y:S04]  /*35140*/  STL [R1+0x20c8], R13 ;  /* 0x0020c80d01007387 */ /* 0x000fe80000100800 */
[----:B------:R-:W-:Y:S01]  /*35150*/  STL.64 [R1+0x2168], R14 ;  /* 0x0021680e01007387 */ /* 0x000fe20000100a00 */
[----:B---3--:R-:W-:-:S02]  /*35160*/  IMAD.MOV.U32 R21, RZ, RZ, R18 ;  /* 0x000000ffff157224 */ /* 0x008fc400078e0012 */
[----:B------:R-:W-:Y:S01]  /*35170*/  IMAD.MOV.U32 R20, RZ, RZ, R19 ;  /* 0x000000ffff147224 */ /* 0x000fe200078e0013 */
[----:B----4-:R-:W-:Y:S01]  /*35180*/  STL [R1+0x2160], R12 ;  /* 0x0021600c01007387 */ /* 0x010fe20000100800 */
[----:B--2---:R-:W-:-:S15]  /*35190*/  HMMA.16816.F32 R8, R24, R18, R8 ;  /* 0x000000121808723c */ /* 0x004fde0000001808 */
[----:B------:R-:W-:-:S08]  /*351a0*/  NOP ;  /* 0x0000000000007918 */ /* 0x000fd00000000000 */
[----:B------:R-:W-:Y:S04]  /*351b0*/  STL.64 [R1+0x4a0], R8 ;  /* 0x0004a00801007387 */ /* 0x000fe80000100a00 */
[----:B------:R-:W-:Y:S04]  /*351c0*/  STL.64 [R1+0x4a8], R10 ;  /* 0x0004a80a01007387 */ /* 0x000fe80000100a00 */
[----:B------:R0:W-:Y:S04]  /*351d0*/  STL.64 [R1+0x20c0], R22 ;  /* 0x0020c01601007387 */ /* 0x0001e80000100a00 */
[----:B------:R-:W-:Y:S04]  /*351e0*/  STL.64 [R1+0x20b8], R20 ;  /* 0x0020b81401007387 */ /* 0x000fe80000100a00 */
[----:B0-----:R-:W2:Y:S04]  /*351f0*/  LDL.64 R22, [R1+0xb8] ;  /* 0x0000b80001167983 */ /* 0x001ea80000100a00 */
[----:B--2---:R0:W-:Y:S02]  /*35200*/  STL.64 [R1+0x20e8], R22 ;  /* 0x0020e81601007387 */ /* 0x0041e40000100a00 */
[----:B0-----:R-:W-:-:S02]  /*35210*/  IMAD.MOV.U32 R22, RZ, RZ, R4 ;  /* 0x000000ffff167224 */ /* 0x001fc400078e0004 */
[----:B------:R-:W-:-:S05]  /*35220*/  IMAD.MOV.U32 R23, RZ, RZ, R3 ;  /* 0x000000ffff177224 */ /* 0x000fca00078e0003 */
        /* <DEDUP_REMOVED lines=11> */
[----:B------:R-:W4:Y:S04]  /*352e0*/  LDL.64 R14, [R1+0x28] ;  /* 0x00002800010e7983 */ /* 0x000f280000100a00 */
[----:B----4-:R0:W-:Y:S02]  /*352f0*/  STL.64 [R1+0x2178], R14 ;  /* 0x0021780e01007387 */ /* 0x0101e40000100a00 */
[----:B0-----:R-:W-:-:S02]  /*35300*/  IMAD.MOV.U32 R14, RZ, RZ, R2 ;  /* 0x000000ffff0e7224 */ /* 0x001fc400078e0002 */
[----:B------:R-:W-:-:S05]  /*35310*/  IMAD.MOV.U32 R15, RZ, RZ, R0 ;  /* 0x000000ffff0f7224 */ /* 0x000fca00078e0000 */
[----:B------:R-:W-:Y:S04]  /*35320*/  STL.64 [R1+0x21a0], R14 ;  /* 0x0021a00e01007387 */ /* 0x000fe80000100a00 */
[----:B------:R-:W4:Y:S04]  /*35330*/  LDL.LU R8, [R1+0x480] ;  /* 0x0004800001087983 */ /* 0x000f280000300800 */
[----:B------:R-:W4:Y:S04]  /*35340*/  LDL.LU R9, [R1+0x484] ;  /* 0x0004840001097983 */ /* 0x000f280000300800 */
[----:B------:R-:W2:Y:S04]  /*35350*/  LDL.LU R10, [R1+0x488] ;  /* 0x00048800010a7983 */ /* 0x000ea80000300800 */
[----:B------:R-:W2:Y:S04]  /*35360*/  LDL.LU R11, [R1+0x48c] ;  /* 0x00048c00010b7983 */ /* 0x000ea80000300800 */
[----:B--2---:R-:W-:Y:S04]  /*35370*/  STL.64 [R1+0x21b0], R10 ;  /* 0x0021b00a01007387 */ /* 0x004fe80000100a00 */
[----:B----4-:R0:W-:Y:S04]  /*35380*/  STL.64 [R1+0x21a8], R8 ;  /* 0x0021a80801007387 */ /* 0x0101e80000100a00 */
[----:B0-----:R-:W2:Y:S04]  /*35390*/  LDL.LU R8, [R1+0x490] ;  /* 0x0004900001087983 */ /* 0x001ea80000300800 */
[----:B------:R-:W2:Y:S04]  /*353a0*/  LDL.LU R9, [R1+0x494] ;  /* 0x0004940001097983 */ /* 0x000ea80000300800 */
[----:B------:R-:W2:Y:S04]  /*353b0*/  LDL.LU R10, [R1+0x498] ;  /* 0x00049800010a7983 */ /* 0x000ea80000300800 */
[----:B------:R-:W2:Y:S04]  /*353c0*/  LDL.LU R11, [R1+0x49c] ;  /* 0x00049c00010b7983 */ /* 0x000ea80000300800 */
[----:B------:R-:W2:Y:S04]  /*353d0*/  LDL.64 R14, [R1+0x58] ;  /* 0x00005800010e7983 */ /* 0x000ea80000100a00 */
[----:B------:R-:W4:Y:S04]  /*353e0*/  LDL.64 R6, [R1+0x48] ;  /* 0x0000480001067983 */ /* 0x000f280000100a00 */
[----:B---3--:R0:W-:Y:S04]  /*353f0*/  STL.64 [R1+0x2130], R22 ;  /* 0x0021301601007387 */ /* 0x0081e80000100a00 */
[----:B------:R-:W-:Y:S04]  /*35400*/  STL.64 [R1+0x2128], R20 ;  /* 0x0021281401007387 */ /* 0x000fe80000100a00 */
[----:B0-----:R-:W3:Y:S04]  /*35410*/  LDL.64 R22, [R1+0x8] ;  /* 0x0000080001167983 */ /* 0x001ee80000100a00 */
[----:B---3--:R0:W-:Y:S04]  /*35420*/  STL.64 [R1+0x2148], R22 ;  /* 0x0021481601007387 */ /* 0x0081e80000100a00 */
[----:B0-----:R-:W3:Y:S04]  /*35430*/  LDL.64 R22, [R1+0x18] ;  /* 0x0000180001167983 */ /* 0x001ee80000100a00 */
[----:B---3--:R0:W-:Y:S04]  /*35440*/  STL.64 [R1+0x2170], R22 ;  /* 0x0021701601007387 */ /* 0x0081e80000100a00 */
        /* <DEDUP_REMOVED lines=19> */
[----:B------:R-:W4:Y:S04]  /*35580*/  LDL.LU R18, [R1+0x448] ;  /* 0x0004480001127983 */ /* 0x000f280000300800 */
[----:B------:R-:W4:Y:S01]  /*35590*/  LDL.LU R19, [R1+0x44c] ;  /* 0x00044c0001137983 */ /* 0x000f220000300800 */
[----:B------:R-:W-:-:S02]  /*355a0*/  IMAD.MOV.U32 R29, RZ, RZ, R14 ;  /* 0x000000ffff1d7224 */ /* 0x000fc400078e000e */
[----:B------:R-:W-:Y:S01]  /*355b0*/  IMAD.MOV.U32 R28, RZ, RZ, R15 ;  /* 0x000000ffff1c7224 */ /* 0x000fe200078e000f */
        /* <DEDUP_REMOVED lines=9> */
[----:B------:R-:W4:Y:S04]  /*35650*/  LDL.LU.64 R8, [R1+0x21a8] ;  /* 0x0021a80001087983 */ /* 0x000f280000300a00 */
[----:B------:R-:W2:Y:S04]  /*35660*/  LDL.LU.64 R14, [R1+0x21a0] ;  /* 0x0021a000010e7983 */ /* 0x000ea80000300a00 */
[----:B------:R-:W-:Y:S04]  /*35670*/  STL [R1+0x20e4], R28 ;  /* 0x0020e41c01007387 */ /* 0x000fe80000100800 */
[----:B------:R-:W-:Y:S01]  /*35680*/  STL [R1+0x20e0], R29 ;  /* 0x0020e01d01007387 */ /* 0x000fe20000100800 */
[----:B------:R-:W-:Y:S01]  /*35690*/  IMAD.MOV.U32 R5, RZ, RZ, R7 ;  /* 0x000000ffff057224 */ /* 0x000fe200078e0007 */
[C---:B----4-:R-:W-:Y:S06]  /*356a0*/  HMMA.16816.F32 R8, R24.reuse, R6, R8 ;  /* 0x000000061808723c */ /* 0x050fec0000001808 */
[----:B--2---:R-:W-:-:S15]  /*356b0*/  HMMA.16816.F32 R12, R24, R14, R20 ;  /* 0x0000000e180c723c */ /* 0x004fde0000001814 */
[----:B------:R-:W-:-:S02]  /*356c0*/  NOP ;  /* 0x0000000000007918 */ /* 0x000fc40000000000 */
[----:B------:R0:W-:Y:S04]  /*356d0*/  STL.64 [R1+0x480], R8 ;  /* 0x0004800801007387 */ /* 0x0001e80000100a00 */
[----:B------:R1:W-:Y:S01]  /*356e0*/  STL.64 [R1+0x488], R10 ;  /* 0x0004880a01007387 */ /* 0x0003e20000100a00 */
[----:B0-----:R-:W-:-:S03]  /*356f0*/  IMAD.MOV.U32 R8, RZ, RZ, R6 ;  /* 0x000000ffff087224 */ /* 0x001fc600078e0006 */
[----:B-1----:R-:W2:Y:S04]  /*35700*/  LDL.LU.64 R10, [R1+0x2198] ;  /* 0x00219800010a7983 */ /* 0x002ea80000300a00 */
[----:B------:R-:W4:Y:S04]  /*35710*/  LDL.LU.64 R6, [R1+0x2190] ;  /* 0x0021900001067983 */ /* 0x000f280000300a00 */
[----:B------:R-:W3:Y:S04]  /*35720*/  LDL.LU.64 R22, [R1+0x2188] ;  /* 0x0021880001167983 */ /* 0x000ee80000300a00 */
[----:B------:R-:W3:Y:S04]  /*35730*/  LDL.LU.64 R20, [R1+0x2180] ;  /* 0x0021800001147983 */ /* 0x000ee80000300a00 */
[----:B------:R-:W-:Y:S04]  /*35740*/  STL.64 [R1+0x470], R12 ;  /* 0x0004700c01007387 */ /* 0x000fe80000100a00 */
[----:B------:R0:W-:Y:S04]  /*35750*/  STL.64 [R1+0x478], R14 ;  /* 0x0004780e01007387 */ /* 0x0001e80000100a00 */
[----:B0-----:R-:W3:Y:S02]  /*35760*/  LDL.LU.64 R14, [R1+0x2178] ;  /* 0x00217800010e7983 */ /* 0x001ee40000300a00 */
[----:B---3--:R-:W-:-:S15]  /*35770*/  HMMA.16816.F32 R20, R24, R14, R20 ;  /* 0x0000000e1814723c */ /* 0x008fde0000001814 */
[----:B------:R-:W-:-:S08]  /*35780*/  NOP ;  /* 0x0000000000007918 */ /* 0x000fd00000000000 */
[----:B------:R-:W-:Y:S04]  /*35790*/  STL.64 [R1+0x460], R20 ;  /* 0x0004601401007387 */ /* 0x000fe80000100a00 */
[----:B------:R0:W-:Y:S04]  /*357a0*/  STL.64 [R1+0x468], R22 ;  /* 0x0004681601007387 */ /* 0x0001e80000100a00 */
[----:B0-----:R-:W3:Y:S01]  /*357b0*/  LDL.LU.64 R22, [R1+0x2170] ;  /* 0x0021700001167983 */ /* 0x001ee20000300a00 */
[----:B------:R-:W-:Y:S02]  /*357c0*/  IMAD.MOV.U32 R9, RZ, RZ, R14 ;  /* 0x000000ffff097224 */ /* 0x000fe400078e000e */
[----:B------:R-:W-:-:S02]  /*357d0*/  IMAD.MOV.U32 R13, RZ, RZ, R15 ;  /* 0x000000ffff0d7224 */ /* 0x000fc400078e000f */
[----:B------:R-:W2:Y:S04]  /*357e0*/  LDL.LU.64 R14, [R1+0x2168] ;  /* 0x00216800010e7983 */ /* 0x000ea80000300a00 */
[----:B------:R-:W4:Y:S01]  /*357f0*/  LDL.LU R12, [R1+0x2160] ;  /* 0x00216000010c7983 */ /* 0x000f220000300800 */
[----:B---3--:R-:W-:Y:S06]  /*35800*/  HMMA.16816.F32 R16, R24, R22, R16 ;  /* 0x000000161810723c */ /* 0x008fec0000001810 */
[----:B------:R-:W-:-:S02]  /*35810*/  IMAD.MOV.U32 R4, RZ, RZ, R22 ;  /* 0x000000ffff047224 */ /* 0x000fc400078e0016 */
[----:B------:R-:W-:-:S15]  /*35820*/  IMAD.MOV.U32 R3, RZ, RZ, R23 ;  /* 0x000000ffff037224 */ /* 0x000fde00078e0017 */
[----:B------:R-:W-:Y:S04]  /*35830*/  STL.64 [R1+0x450], R16 ;  /* 0x0004501001007387 */ /* 0x000fe80000100a00 */
[----:B------:R0:W-:Y:S04]  /*35840*/  STL.64 [R1+0x458], R18 ;  /* 0x0004581201007387 */ /* 0x0001e80000100a00 */
[----:B0-----:R-:W3:Y:S04]  /*35850*/  LDL.LU.64 R18, [R1+0x2158] ;  /* 0x0021580001127983 */ /* 0x001ee80000300a00 */
[----:B------:R-:W3:Y:S04]  /*35860*/  LDL.LU.64 R16, [R1+0x2150] ;  /* 0x0021500001107983 */ /* 0x000ee80000300a00 */
        /* <DEDUP_REMOVED lines=9> */
[----:B------:R-:W2:Y:S02]  /*35900*/  LDL.LU.64 R20, [R1+0x2128] ;  /* 0x0021280001147983 */ /* 0x000ea40000300a00 */
[----:B--2---:R-:W-:-:S15]  /*35910*/  HMMA.16816.F32 R20, R24, R14, R20 ;  /* 0x0000000e1814723c */ /* 0x004fde0000001814 */
[----:B------:R-:W-:-:S08]  /*35920*/  NOP ;  /* 0x0000000000007918 */ /* 0x000fd00000000000 */
[----:B------:R-:W-:Y:S04]  /*35930*/  STL.64 [R1+0x430], R20 ;  /* 0x0004301401007387 */ /* 0x000fe80000100a00 */
[----:B------:R0:W-:Y:S04]  /*35940*/  STL.64 [R1+0x438], R22 ;  /* 0x0004381601007387 */ /* 0x0001e80000100a00 */
[----:B0-----:R-:W2:Y:S04]  /*35950*/  LDL.LU.64 R22, [R1+0x2120] ;  /* 0x0021200001167983 */ /* 0x001ea80000300a00 */
[----:B------:R-:W2:Y:S04]  /*35960*/  LDL.LU.64 R20, [R1+0x2118] ;  /* 0x0021180001147983 */ /* 0x000ea80000300a00 */
[----:B------:R-:W-:Y:S04]  /*35970*/  STL.64 [R1+0x20f8], R14 ;  /* 0x0020f80e01007387 */ /* 0x000fe80000100a00 */
[----:B----4-:R0:W-:Y:S04]  /*35980*/  STL.64 [R1+0x20f0], R12 ;  /* 0x0020f00c01007387 */ /* 0x0101e80000100a00 */
[----:B0-----:R-:W4:Y:S04]  /*35990*/  LDL.LU R12, [R1+0xfe0] ;  /* 0x000fe000010c7983 */ /* 0x001f280000300800 */
[----:B------:R-:W4:Y:S04]  /*359a0*/  LDL.LU R13, [R1+0xfe4] ;  /* 0x000fe400010d7983 */ /* 0x000f280000300800 */
[----:B------:R-:W4:Y:S04]  /*359b0*/  LDL.LU R14, [R1+0xfe8] ;  /* 0x000fe800010e7983 */ /* 0x000f280000300800 */
[----:B------:R-:W4:Y:S01]  /*359c0*/  LDL.LU R15, [R1+0xfec] ;  /* 0x000fec00010f7983 */ /* 0x000f220000300800 */
[C---:B--2---:R-:W-:Y:S06]  /*359d0*/  HMMA.16816.F32 R20, R24.reuse, R10, R20 ;  /* 0x0000000a1814723c */ /* 0x044fec0000001814 */
[----:B---3--:R-:W-:-:S15]  /*359e0*/  HMMA.16816.F32 R24, R24, R6, R16 ;  /* 0x000000061818723c */ /* 0x008fde0000001810 */
[----:B------:R-:W-:-:S02]  /*359f0*/  NOP ;  /* 0x0000000000007918 */ /* 0x000fc40000000000 */
[----:B------:R-:W-:Y:S04]  /*35a00*/  STL.64 [R1+0x420], R20 ;  /* 0x0004201401007387 */ /* 0x000fe80000100a00 */
[----:B------:R0:W-:Y:S04]  /*35a10*/  STL.64 [R1+0x428], R22 ;  /* 0x0004281601007387 */ /* 0x0001e80000100a00 */
[----:B0-----:R-:W4:Y:S04]  /*35a20*/  LDL.LU.64 R22, [R1+0x2110] ;  /* 0x0021100001167983 */ /* 0x001f280000300a00 */
[----:B------:R-:W-:Y:S04]  /*35a30*/  STL.64 [R1+0x20d8], R10 ;  /* 0x0020d80a01007387 */ /* 0x000fe80000100a00 */
[----:B------:R0:W-:Y:S04]  /*35a40*/  STL.64 [R1+0x20d0], R8 ;  /* 0x0020d00801007387 */ /* 0x0001e80000100a00 */
[----:B0-----:R-:W2:Y:S04]  /*35a50*/  LDL.LU R8, [R1+0x2b0] ;  /* 0x0002b00001087983 */ /* 0x001ea80000300800 */
[----:B------:R-:W2:Y:S04]  /*35a60*/  LDL.LU R9, [R1+0x2b4] ;  /* 0x0002b40001097983 */ /* 0x000ea80000300800 */
[----:B------:R-:W2:Y:S04]  /*35a70*/  LDL.LU R10, [R1+0x2b8] ;  /* 0x0002b800010a7983 */ /* 0x000ea80000300800 */
[----:B------:R-:W2:Y:S04]  /*35a80*/  LDL.LU R11, [R1+0x2bc] ;  /* 0x0002bc00010b7983 */ /* 0x000ea80000300800 */
[----:B------:R-:W4:Y:S04]  /*35a90*/  LDL.LU.64 R18, [R1+0x2108] ;  /* 0x0021080001127983 */ /* 0x000f280000300a00 */
[----:B------:R-:W4:Y:S04]  /*35aa0*/  LDL.LU.64 R16, [R1+0x2100] ;  /* 0x0021000001107983 */ /* 0x000f280000300a00 */
[----:B------:R0:W-:Y:S04]  /*35ab0*/  STL.64 [R1+0x200], R24 ;  /* 0x0002001801007387 */ /* 0x0001e80000100a00 */
[----:B------:R1:W-:Y:S04]  /*35ac0*/  STL.64 [R1+0x208], R26 ;  /* 0x0002081a01007387 */ /* 0x0003e80000100a00 */
[----:B0-----:R-:W3:Y:S04]  /*35ad0*/  LDL.LU R24, [R1+0x1c0] ;  /* 0x0001c00001187983 */ /* 0x001ee80000300800 */
[----:B------:R-:W3:Y:S04]  /*35ae0*/  LDL.LU R25, [R1+0x1c4] ;  /* 0x0001c40001197983 */ /* 0x000ee80000300800 */
[----:B-1----:R-:W3:Y:S04]  /*35af0*/  LDL.LU R26, [R1+0x1c8] ;  /* 0x0001c800011a7983 */ /* 0x002ee80000300800 */
[----:B------:R-:W3:Y:S01]  /*35b00*/  LDL.LU R27, [R1+0x1cc] ;  /* 0x0001cc00011b7983 */ /* 0x000ee20000300800 */
[----:B----4-:R-:W-:Y:S03]  /*35b10*/  HMMA.16816.F32 R20, R16, R22, R12 ;  /* 0x000000161014723c */ /* 0x010fe6000000180c */
[----:B------:R-:W4:Y:S04]  /*35b20*/  LDL.LU.64 R14, [R1+0x20f8] ;  /* 0x0020f800010e7983 */ /* 0x000f280000300a00 */
[----:B------:R-:W2:-:S15]  /*35b30*/  LDL.LU.64 R12, [R1+0x20f0] ;  /* 0x0020f000010c7983 */ /* 0x000e9e0000300a00 */
[----:B------:R-:W-:-:S01]  /*35b40*/  NOP ;  /* 0x0000000000007918 */ /* 0x000fc20000000000 */
[----:B------:R-:W-:Y:S04]  /*35b50*/  STL.64 [R1+0xfe0], R20 ;  /* 0x000fe01401007387 */ /* 0x000fe80000100a00 */
[----:B------:R0:W-:Y:S04]  /*35b60*/  STL.64 [R1+0xfe8], R22 ;  /* 0x000fe81601007387 */ /* 0x0001e80000100a00 */
[----:B0-----:R-:W3:Y:S02]  /*35b70*/  LDL.LU.64 R22, [R1+0x20e8] ;  /* 0x0020e80001167983 */ /* 0x001ee40000300a00 */
[----:B---3--:R-:W-:-:S15]  /*35b80*/  HMMA.16816.F32 R24, R16, R22, R24 ;  /* 0x000000161018723c */ /* 0x008fde0000001818 */
[----:B------:R-:W-:-:S08]  /*35b90*/  NOP ;  /* 0x0000000000007918 */ /* 0x000fd00000000000 */
[----:B------:R-:W-:Y:S04]  /*35ba0*/  STL.64 [R1+0x1c0], R24 ;  /* 0x0001c01801007387 */ /* 0x000fe80000100a00 */
[----:B------:R-:W-:Y:S04]  /*35bb0*/  STL.64 [R1+0x1c8], R26 ;  /* 0x0001c81a01007387 */ /* 0x000fe80000100a00 */
[----:B--2---:R-:W0:Y:S04]  /*35bc0*/  LDSM.16.MT88.4 R24, [R12+UR5+0x2000] ;  /* 0x002000050c18783b */ /* 0x004e280008004200 */
[----:B------:R-:W2:Y:S01]  /*35bd0*/  LDL.LU R20, [R1+0x2a0] ;  /* 0x0002a00001147983 */ /* 0x000ea20000300800 */
[----:B------:R-:W-:-:S03]  /*35be0*/  IMAD.MOV.U32 R2, RZ, RZ, R22 ;  /* 0x000000ffff027224 */ /* 0x000fc600078e0016 */
[----:B------:R-:W2:Y:S01]  /*35bf0*/  LDL.LU R21, [R1+0x2a4] ;  /* 0x0002a40001157983 */ /* 0x000ea20000300800 */
[----:B------:R-:W-:-:S03]  /*35c00*/  IMAD.MOV.U32 R0, RZ, RZ, R23 ;  /* 0x000000ffff007224 */ /* 0x000fc600078e0017 */
[----:B------:R-:W2:Y:S04]  /*35c10*/  LDL.LU R22, [R1+0x2a8] ;  /* 0x0002a80001167983 */ /* 0x000ea80000300800 */
[----:B------:R-:W2:Y:S04]  /*35c20*/  LDL.LU R23, [R1+0x2ac] ;  /* 0x0002ac0001177983 */ /* 0x000ea80000300800 */
[----:B----4-:R-:W-:Y:S04]  /*35c30*/  STL.64 [R1+0x20b0], R14 ;  /* 0x0020b00e01007387 */ /* 0x010fe80000100a00 */
[----:B------:R-:W-:Y:S04]  /*35c40*/  STL [R1+0x20a8], R12 ;  /* 0x0020a80c01007387 */ /* 0x000fe80000100800 */
[----:B0-----:R-:W-:Y:S04]  /*35c50*/  STL.64 [R1+0x1fe0], R26 ;  /* 0x001fe01a01007387 */ /* 0x001fe80000100a00 */
[----:B------:R0:W-:Y:S04]  /*35c60*/  STL.64 [R1+0x1fd8], R24 ;  /* 0x001fd81801007387 */ /* 0x0001e80000100a00 */
[----:B0-----:R-:W3:Y:S04]  /*35c70*/  LDL.LU R24, [R1+0xb30] ;  /* 0x000b300001187983 */ /* 0x001ee80000300800 */
        /* <DEDUP_REMOVED lines=8> */
[----:B------:R-:W4:Y:S04]  /*35d00*/  LDL.LU R29, [R1+0x20e0] ;  /* 0x0020e000011d7983 */ /* 0x000f280000300800 */
[----:B------:R0:W-:Y:S02]  /*35d10*/  STL.64 [R1+0x2008], R26 ;  /* 0x0020081a01007387 */ /* 0x0001e40000100a00 */
[----:B0-----:R-:W-:-:S02]  /*35d20*/  IMAD.MOV.U32 R26, RZ, RZ, R4 ;  /* 0x000000ffff1a7224 */ /* 0x001fc400078e0004 */
[----:B------:R-:W-:-:S05]  /*35d30*/  IMAD.MOV.U32 R27, RZ, RZ, R3 ;  /* 0x000000ffff1b7224 */ /* 0x000fca00078e0003 */
[----:B------:R0:W-:Y:S04]  /*35d40*/  STL.64 [R1+0x2020], R26 ;  /* 0x0020201a01007387 */ /* 0x0001e80000100a00 */
[----:B0-----:R-:W2:Y:S02]  /*35d50*/  LDL.64 R26, [R1+0xa8] ;  /* 0x0000a800011a7983 */ /* 0x001ea40000100a00 */
[----:B--2---:R-:W-:-:S15]  /*35d60*/  HMMA.16816.F32 R8, R16, R26, R8 ;  /* 0x0000001a1008723c */ /* 0x004fde0000001808 */
[----:B------:R-:W-:-:S08]  /*35d70*/  NOP ;  /* 0x0000000000007918 */ /* 0x000fd00000000000 */
[----:B------:R-:W-:Y:S04]  /*35d80*/  STL.64 [R1+0x2b0], R8 ;  /* 0x0002b00801007387 */ /* 0x000fe80000100a00 */
[----:B------:R0:W-:Y:S04]  /*35d90*/  STL.64 [R1+0x2b8], R10 ;  /* 0x0002b80a01007387 */ /* 0x0001e80000100a00 */
[----:B0-----:R-:W2:Y:S04]  /*35da0*/  LDL.LU.64 R10, [R1+0x20d8] ;  /* 0x0020d800010a7983 */ /* 0x001ea80000300a00 */
[----:B------:R-:W3:Y:S01]  /*35db0*/  LDL.LU.64 R8, [R1+0x20d0] ;  /* 0x0020d00001087983 */ /* 0x000ee20000300a00 */
[----:B------:R-:W-:-:S02]  /*35dc0*/  IMAD.MOV.U32 R4, RZ, RZ, R26 ;  /* 0x000000ffff047224 */ /* 0x000fc400078e001a */
[----:B------:R-:W-:Y:S02]  /*35dd0*/  IMAD.MOV.U32 R3, RZ, RZ, R27 ;  /* 0x000000ffff037224 */ /* 0x000fe400078e001b */
[----:B------:R-:W-:Y:S02]  /*35de0*/  IMAD.MOV.U32 R27, RZ, RZ, R13 ;  /* 0x000000ffff1b7224 */ /* 0x000fe400078e000d */
[----:B---3--:R-:W-:Y:S02]  /*35df0*/  IMAD.MOV.U32 R26, RZ, RZ, R9 ;  /* 0x000000ffff1a7224 */ /* 0x008fe400078e0009 */
[----:B------:R-:W3:Y:S04]  /*35e00*/  LDL.LU R9, [R1+0x20cc] ;  /* 0x0020cc0001097983 */ /* 0x000ee80000300800 */
[----:B------:R-:W2:Y:S04]  /*35e10*/  LDL.LU R13, [R1+0x20c8] ;  /* 0x0020c800010d7983 */ /* 0x000ea80000300800 */
[----:B------:R0:W-:Y:S04]  /*35e20*/  STL.64 [R1+0x2038], R26 ;  /* 0x0020381a01007387 */ /* 0x0001e80000100a00 */
[----:B------:R-:W4:Y:S04]  /*35e30*/  LDL.LU R24, [R1+0xb80] ;  /* 0x000b800001187983 */ /* 0x000f280000300800 */
[----:B------:R-:W4:Y:S04]  /*35e40*/  LDL.LU R25, [R1+0xb84] ;  /* 0x000b840001197983 */ /* 0x000f280000300800 */
[----:B0-----:R-:W3:Y:S04]  /*35e50*/  LDL.LU R26, [R1+0xb88] ;  /* 0x000b8800011a7983 */ /* 0x001ee80000300800 */
[----:B------:R-:W3:Y:S04]  /*35e60*/  LDL.LU R27, [R1+0xb8c] ;  /* 0x000b8c00011b7983 */ /* 0x000ee80000300800 */
[----:B---3--:R0:W-:Y:S04]  /*35e70*/  STL.64 [R1+0x2048], R26 ;  /* 0x0020481a01007387 */ /* 0x0081e80000100a00 */
[----:B----4-:R-:W-:Y:S01]  /*35e80*/  STL.64 [R1+0x2040], R24 ;  /* 0x0020401801007387 */ /* 0x010fe20000100a00 */
[----:B0-----:R-:W-:-:S02]  /*35e90*/  IMAD.MOV.U32 R26, RZ, RZ, R8 ;  /* 0x000000ffff1a7224 */ /* 0x001fc400078e0008 */
[----:B------:R-:W-:-:S05]  /*35ea0*/  IMAD.MOV.U32 R27, RZ, RZ, R5 ;  /* 0x000000ffff1b7224 */ /* 0x000fca00078e0005 */
[----:B------:R0:W-:Y:S04]  /*35eb0*/  STL.64 [R1+0x2060], R26 ;  /* 0x0020601a01007387 */ /* 0x0001e80000100a00 */
[----:B0-----:R-:W3:Y:S02]  /*35ec0*/  LDL.64 R26, [R1+0x98] ;  /* 0x00009800011a7983 */ /* 0x001ee40000100a00 */
[----:B---3--:R-:W-:Y:S06]  /*35ed0*/  HMMA.16816.F32 R20, R16, R26, R20 ;  /* 0x0000001a1014723c */ /* 0x008fec0000001814 */
[----:B------:R-:W-:-:S02]  /*35ee0*/  IMAD.MOV.U32 R8, RZ, RZ, R26 ;  /* 0x000000ffff087224 */ /* 0x000fc400078e001a */
[----:B------:R-:W-:Y:S02]  /*35ef0*/  IMAD.MOV.U32 R5, RZ, RZ, R27 ;  /* 0x000000ffff057224 */ /* 0x000fe400078e001b */
[----:B------:R-:W-:Y:S02]  /*35f00*/  IMAD.MOV.U32 R26, RZ, RZ, R29 ;  /* 0x000000ffff1a7224 */ /* 0x000fe400078e001d */
[----:B------:R-:W-:-:S11]  /*35f10*/  IMAD.MOV.U32 R27, RZ, RZ, R28 ;  /* 0x000000ffff1b7224 */ /* 0x000fd600078e001c */
[----:B------:R-:W-:Y:S04]  /*35f20*/  STL.64 [R1+0x2a0], R20 ;  /* 0x0002a01401007387 */ /* 0x000fe80000100a00 */
[----:B------:R0:W-:Y:S04]  /*35f30*/  STL.64 [R1+0x2a8], R22 ;  /* 0x0002a81601007387 */ /* 0x0001e80000100a00 */
[----:B0-----:R-:W3:Y:S04]  /*35f40*/  LDL.LU.64 R22, [R1+0x20c0] ;  /* 0x0020c00001167983 */ /* 0x001ee80000300a00 */
[----:B------:R-:W4:Y:S04]  /*35f50*/  LDL.LU.64 R20, [R1+0x20b8] ;  /* 0x0020b80001147983 */ /* 0x000f280000300a00 */
[----:B------:R-:W-:Y:S04]  /*35f60*/  STL.64 [R1+0x2078], R26 ;  /* 0x0020781a01007387 */ /* 0x000fe80000100a00 */
[----:B------:R-:W-:Y:S04]  /*35f70*/  STL.64 [R1+0x2018], R6 ;  /* 0x0020180601007387 */ /* 0x000fe80000100a00 */
[----:B------:R0:W-:Y:S04]  /*35f80*/  STL.64 [R1+0x2010], R4 ;  /* 0x0020100401007387 */ /* 0x0001e80000100a00 */
[----:B0-----:R-:W2:Y:S04]  /*35f90*/  LDL.LU R4, [R1+0xb60] ;  /* 0x000b600001047983 */ /* 0x001ea80000300800 */
[----:B------:R-:W2:Y:S04]  /*35fa0*/  LDL.LU R5, [R1+0xb64] ;  /* 0x000b640001057983 */ /* 0x000ea80000300800 */
[----:B------:R-:W3:Y:S04]  /*35fb0*/  LDL.LU R6, [R1+0xb68] ;  /* 0x000b680001067983 */ /* 0x000ee80000300800 */
[----:B------:R-:W3:Y:S01]  /*35fc0*/  LDL.LU R7, [R1+0xb6c] ;  /* 0x000b6c0001077983 */ /* 0x000ee20000300800 */
[----:B----4-:R-:W-:-:S02]  /*35fd0*/  IMAD.MOV.U32 R26, RZ, RZ, R21 ;  /* 0x000000ffff1a7224 */ /* 0x010fc400078e0015 */
        /* <DEDUP_REMOVED lines=8> */
[----:B------:R-:W-:-:S03]  /*36060*/  IMAD.MOV.U32 R26, RZ, RZ, R13 ;  /* 0x000000ffff1a7224 */ /* 0x000fc600078e000d */
        /* <DEDUP_REMOVED lines=22> */
[----:B------:R-:W-:Y:S01]  /*361d0*/  IMAD.MOV.U32 R27, RZ, RZ, R9 ;  /* 0x000000ffff1b7224 */ /* 0x000fe200078e0009 */
[C---:B----4-:R-:W-:Y:S02]  /*361e0*/  HMMA.16816.F32 R20, R16.reuse, R22, R12 ;  /* 0x000000161014723c */ /* 0x050fe4000000180c */
[----:B---3--:R-:W-:Y:S04]  /*361f0*/  STL.64 [R1+0x20a0], R6 ;  /* 0x0020a00601007387 */ /* 0x008fe80000100a00 */
[----:B--2---:R0:W-:Y:S04]  /*36200*/  STL.64 [R1+0x2098], R4 ;  /* 0x0020980401007387 */ /* 0x0041e80000100a00 */
[----:B0-----:R-:W2:Y:S04]  /*36210*/  LDL.LU R4, [R1+0xbc0] ;  /* 0x000bc00001047983 */ /* 0x001ea80000300800 */
[----:B------:R-:W2:Y:S04]  /*36220*/  LDL.LU R5, [R1+0xbc4] ;  /* 0x000bc40001057983 */ /* 0x000ea80000300800 */
[----:B------:R-:W2:Y:S04]  /*36230*/  LDL.LU R6, [R1+0xbc8] ;  /* 0x000bc80001067983 */ /* 0x000ea80000300800 */
[----:B------:R-:W2:Y:S04]  /*36240*/  LDL.LU R7, [R1+0xbcc] ;  /* 0x000bcc0001077983 */ /* 0x000ea80000300800 */
[----:B------:R-:W-:Y:S04]  /*36250*/  STL.64 [R1+0x2000], R10 ;  /* 0x0020000a01007387 */ /* 0x000fe80000100a00 */
[----:B------:R0:W-:Y:S04]  /*36260*/  STL [R1+0x1ff8], R8 ;  /* 0x001ff80801007387 */ /* 0x0001e80000100800 */
[----:B0-----:R-:W3:Y:S04]  /*36270*/  LDL.LU R8, [R1+0xb50] ;  /* 0x000b500001087983 */ /* 0x001ee80000300800 */
[----:B------:R-:W3:Y:S04]  /*36280*/  LDL.LU R9, [R1+0xb54] ;  /* 0x000b540001097983 */ /* 0x000ee80000300800 */
[----:B------:R-:W3:Y:S04]  /*36290*/  LDL.LU R10, [R1+0xb58] ;  /* 0x000b5800010a7983 */ /* 0x000ee80000300800 */
[----:B------:R-:W3:Y:S04]  /*362a0*/  LDL.LU R11, [R1+0xb5c] ;  /* 0x000b5c00010b7983 */ /* 0x000ee80000300800 */
[----:B------:R-:W4:Y:S04]  /*362b0*/  LDL.LU.64 R14, [R1+0x20b0] ;  /* 0x0020b000010e7983 */ /* 0x000f280000300a00 */
[----:B------:R-:W2:Y:S04]  /*362c0*/  LDL.LU R12, [R1+0x20a8] ;  /* 0x0020a800010c7983 */ /* 0x000ea80000300800 */
[----:B------:R-:W-:Y:S04]  /*362d0*/  STL.64 [R1+0x290], R20 ;  /* 0x0002901401007387 */ /* 0x000fe80000100a00 */
[----:B------:R-:W-:Y:S04]  /*362e0*/  STL.64 [R1+0x298], R22 ;  /* 0x0002981601007387 */ /* 0x000fe80000100a00 */
[----:B--2---:R-:W0:Y:S01]  /*362f0*/  LDSM.16.MT88.4 R20, [R12+UR5+0x2080] ;  /* 0x002080050c14783b */ /* 0x004e220008004200 */
[C---:B------:R-:W-:Y:S03]  /*36300*/  HMMA.16816.F32 R24, R16.reuse, R26, R4 ;  /* 0x0000001a1018723c */ /* 0x040fe60000001804 */
[----:B0-----:R0:W-:Y:S04]  /*36310*/  STL.64 [R1+0x1ee8], R22 ;  /* 0x001ee81601007387 */ /* 0x0011e80000100a00 */
[----:B------:R-:W-:Y:S04]  /*36320*/  STL.64 [R1+0x1ee0], R20 ;  /* 0x001ee01401007387 */ /* 0x000fe80000100a00 */
[----:B0-----:R-:W2:Y:S04]  /*36330*/  LDL.64 R22, [R1+0x38] ;  /* 0x0000380001167983 */ /* 0x001ea80000100a00 */
        /* <DEDUP_REMOVED lines=31> */
[----:B0-----:R-:W3:Y:S04]  /*36530*/  LDL.LU.64 R26, [R1+0x2038] ;  /* 0x00203800011a7983 */ /* 0x001ee80000300a00 */
[----:B------:R0:W-:Y:S04]  /*36540*/  STL.64 [R1+0x1f68], R22 ;  /* 0x001f681601007387 */ /* 0x0001e80000100a00 */
[----:B------:R-:W4:Y:S04]  /*36550*/  LDL.LU R20, [R1+0xb40] ;  /* 0x000b400001147983 */ /* 0x000f280000300800 */
[----:B------:R-:W4:Y:S04]  /*36560*/  LDL.LU R21, [R1+0xb44] ;  /* 0x000b440001157983 */ /* 0x000f280000300800 */
[----:B0-----:R-:W4:Y:S04]  /*36570*/  LDL.LU R22, [R1+0xb48] ;  /* 0x000b480001167983 */ /* 0x001f280000300800 */
[----:B------:R-:W4:Y:S01]  /*36580*/  LDL.LU R23, [R1+0xb4c] ;  /* 0x000b4c0001177983 */ /* 0x000f220000300800 */
[----:B---3--:R-:W-:Y:S03]  /*36590*/  HMMA.16816.F32 R24, R16, R26, R4 ;  /* 0x0000001a1018723c */ /* 0x008fe60000001804 */
        /* <DEDUP_REMOVED lines=8> */
[----:B------:R-:W3:-:S15]  /*36620*/  LDL.LU.64 R4, [R1+0x2010] ;  /* 0x0020100001047983 */ /* 0x000ede0000300a00 */
[----:B------:R-:W-:-:S02]  /*36630*/  NOP ;  /* 0x0000000000007918 */ /* 0x000fc40000000000 */
[----:B------:R-:W-:Y:S04]  /*36640*/  STL.64 [R1+0xb60], R24 ;  /* 0x000b601801007387 */ /* 0x000fe80000100a00 */
[----:B------:R0:W-:Y:S04]  /*36650*/  STL.64 [R1+0xb68], R26 ;  /* 0x000b681a01007387 */ /* 0x0001e80000100a00 */
[----:B0-----:R-:W2:Y:S01]  /*36660*/  LDL.LU.64 R26, [R1+0x2008] ;  /* 0x00200800011a7983 */ /* 0x001ea20000300a00 */
[C---:B----4-:R-:W-:Y:S06]  /*36670*/  HMMA.16816.F32 R20, R16.reuse, R14, R20 ;  /* 0x0000000e1014723c */ /* 0x050fec0000001814 */
[----:B--2---:R-:W-:Y:S01]  /*36680*/  HMMA.16816.F32 R24, R16, R26, R8 ;  /* 0x0000001a1018723c */ /* 0x004fe20000001808 */
[----:B------:R-:W2:Y:S04]  /*36690*/  LDL.LU.64 R10, [R1+0x2000] ;  /* 0x00200000010a7983 */ /* 0x000ea80000300a00 */
[----:B------:R-:W4:-:S15]  /*366a0*/  LDL.LU R8, [R1+0x1ff8] ;  /* 0x001ff80001087983 */ /* 0x000f1e0000300800 */
[----:B------:R-:W-:-:S03]  /*366b0*/  NOP ;  /* 0x0000000000007918 */ /* 0x000fc60000000000 */
[----:B------:R-:W-:Y:S04]  /*366c0*/  STL.64 [R1+0xb50], R24 ;  /* 0x000b501801007387 */ /* 0x000fe80000100a00 */
[----:B------:R0:W-:Y:S04]  /*366d0*/  STL.64 [R1+0xb58], R26 ;  /* 0x000b581a01007387 */ /* 0x0001e80000100a00 */
[----:B0-----:R-:W2:Y:S04]  /*366e0*/  LDL.LU.64 R26, [R1+0x1ff0] ;  /* 0x001ff000011a7983 */ /* 0x001ea80000300a00 */
[----:B------:R-:W2:Y:S04]  /*366f0*/  LDL.LU.64 R24, [R1+0x1fe8] ;  /* 0x001fe80001187983 */ /* 0x000ea80000300a00 */
[----:B------:R-:W-:Y:S04]  /*36700*/  STL.64 [R1+0x1f40], R14 ;  /* 0x001f400e01007387 */ /* 0x000fe80000100a00 */
[----:B------:R-:W-:Y:S04]  /*36710*/  STL [R1+0x1f38], R12 ;  /* 0x001f380c01007387 */ /* 0x000fe80000100800 */
[----:B------:R-:W-:Y:S04]  /*36720*/  STL.64 [R1+0xb40], R20 ;  /* 0x000b401401007387 */ /* 0x000fe80000100a00 */
[----:B------:R0:W-:Y:S04]  /*36730*/  STL.64 [R1+0xb48], R22 ;  /* 0x000b481601007387 */ /* 0x0001e80000100a00 */
[----:B0-----:R-:W3:Y:S01]  /*36740*/  LDL.64 R22, [R1+0x78] ;  /* 0x0000780001167983 */ /* 0x001ee20000100a00 */
[----:B--2---:R-:W-:Y:S03]  /*36750*/  HMMA.16816.F32 R12, R16, R10, R24 ;  /* 0x0000000a100c723c */ /* 0x004fe60000001818 */
[----:B---3--:R0:W-:-:S15]  /*36760*/  STL.64 [R1+0x1f90], R22 ;  /* 0x001f901601007387 */ /* 0x0081de0000100a00 */
[----:B------:R-:W-:-:S05]  /*36770*/  NOP ;  /* 0x0000000000007918 */ /* 0x000fca0000000000 */
[----:B------:R-:W-:Y:S04]  /*36780*/  STL.64 [R1+0xb30], R12 ;  /* 0x000b300c01007387 */ /* 0x000fe80000100a00 */
[----:B------:R-:W-:Y:S04]  /*36790*/  STL.64 [R1+0xb38], R14 ;  /* 0x000b380e01007387 */ /* 0x000fe80000100a00 */
[----:B0-----:R-:W2:Y:S04]  /*367a0*/  LDL.64 R22, [R1+0x88] ;  /* 0x0000880001167983 */ /* 0x001ea80000100a00 */
[----:B--2---:R4:W-:Y:S04]  /*367b0*/  STL.64 [R1+0x1f98], R22 ;  /* 0x001f981601007387 */ /* 0x0049e80000100a00 */
[----:B------:R-:W2:Y:S04]  /*367c0*/  LDL.LU R24, [R1+0x280] ;  /* 0x0002800001187983 */ /* 0x000ea80000300800 */
[----:B------:R-:W2:Y:S04]  /*367d0*/  LDL.LU R25, [R1+0x284] ;  /* 0x0002840001197983 */ /* 0x000ea80000300800 */
[----:B------:R-:W2:Y:S04]  /*367e0*/  LDL.LU R26, [R1+0x288] ;  /* 0x00028800011a7983 */ /* 0x000ea80000300800 */
[----:B------:R-:W2:Y:S01]  /*367f0*/  LDL.LU R27, [R1+0x28c] ;  /* 0x00028c00011b7983 */ /* 0x000ea20000300800 */
[----:B----4-:R-:W-:-:S02]  /*36800*/  IMAD.MOV.U32 R22, RZ, RZ, R8 ;  /* 0x000000ffff167224 */ /* 0x010fc400078e0008 */
[----:B------:R-:W-:-:S05]  /*36810*/  IMAD.MOV.U32 R23, RZ, RZ, R5 ;  /* 0x000000ffff177224 */ /* 0x000fca00078e0005 */
[----:B------:R0:W-:Y:S02]  /*36820*/  STL.64 [R1+0x1fa8], R22 ;  /* 0x001fa81601007387 */ /* 0x0001e40000100a00 */
[----:B0-----:R-:W-:Y:S02]  /*36830*/  IMAD.MOV.U32 R22, RZ, RZ, R4 ;  /* 0x000000ffff167224 */ /* 0x001fe400078e0004 */
[----:B------:R-:W-:-:S05]  /*36840*/  IMAD.MOV.U32 R23, RZ, RZ, R3 ;  /* 0x000000ffff177224 */ /* 0x000fca00078e0003 */
[----:B------:R0:W-:Y:S04]  /*36850*/  STL.64 [R1+0x1fc0], R22 ;  /* 0x001fc01601007387 */ /* 0x0001e80000100a00 */
[----:B------:R-:W3:Y:S04]  /*36860*/  LDL.LU R20, [R1+0x8b0] ;  /* 0x0008b00001147983 */ /* 0x000ee80000300800 */
[----:B------:R-:W3:Y:S04]  /*36870*/  LDL.LU R21, [R1+0x8b4] ;  /* 0x0008b40001157983 */ /* 0x000ee80000300800 */
[----:B0-----:R-:W4:Y:S04]  /*36880*/  LDL.LU R22, [R1+0x8b8] ;  /* 0x0008b80001167983 */ /* 0x001f280000300800 */
[----:B------:R-:W4:Y:S04]  /*36890*/  LDL.LU R23, [R1+0x8bc] ;  /* 0x0008bc0001177983 */ /* 0x000f280000300800 */
[----:B----4-:R0:W-:Y:S04]  /*368a0*/  STL.64 [R1+0x1fd0], R22 ;  /* 0x001fd01601007387 */ /* 0x0101e80000100a00 */
[----:B---3--:R-:W-:Y:S04]  /*368b0*/  STL.64 [R1+0x1fc8], R20 ;  /* 0x001fc81401007387 */ /* 0x008fe80000100a00 */
[----:B------:R-:W3:Y:S04]  /*368c0*/  LDL.64 R14, [R1+0x58] ;  /* 0x00005800010e7983 */ /* 0x000ee80000100a00 */
[----:B0-----:R-:W4:Y:S04]  /*368d0*/  LDL.64 R22, [R1+0xc8] ;  /* 0x0000c80001167983 */ /* 0x001f280000100a00 */
[----:B---3--:R0:W-:Y:S04]  /*368e0*/  STL.64 [R1+0x1f78], R14 ;  /* 0x001f780e01007387 */ /* 0x0081e80000100a00 */
[----:B0-----:R-:W3:Y:S04]  /*368f0*/  LDL.64 R14, [R1+0x68] ;  /* 0x00006800010e7983 */ /* 0x001ee80000100a00 */
[----:B---3--:R0:W-:Y:S04]  /*36900*/  STL.64 [R1+0x1fa0], R14 ;  /* 0x001fa00e01007387 */ /* 0x0081e80000100a00 */
        /* <DEDUP_REMOVED lines=11> */
[----:B------:R0:W-:Y:S04]  /*369c0*/  STL [R1+0x1f14], R10 ;  /* 0x001f140a01007387 */ /* 0x0001e80000100800 */
[----:B------:R1:W-:Y:S04]  /*369d0*/  STL [R1+0x1f10], R11 ;  /* 0x001f100b01007387 */ /* 0x0003e80000100800 */
[----:B------:R-:W3:Y:S04]  /*369e0*/  LDL.LU R8, [R1+0x1080] ;  /* 0x0010800001087983 */ /* 0x000ee80000300800 */
[----:B------:R-:W3:Y:S04]  /*369f0*/  LDL.LU R9, [R1+0x1084] ;  /* 0x0010840001097983 */ /* 0x000ee80000300800 */
[----:B0-----:R-:W3:Y:S04]  /*36a00*/  LDL.LU R10, [R1+0x1088] ;  /* 0x00108800010a7983 */ /* 0x001ee80000300800 */
[----:B-1----:R-:W3:Y:S04]  /*36a10*/  LDL.LU R11, [R1+0x108c] ;  /* 0x00108c00010b7983 */ /* 0x002ee80000300800 */
[----:B------:R-:W3:Y:S04]  /*36a20*/  LDL.LU.64 R26, [R1+0x1fe0] ;  /* 0x001fe000011a7983 */ /* 0x000ee80000300a00 */
[----:B------:R-:W3:Y:S04]  /*36a30*/  LDL.LU.64 R24, [R1+0x1fd8] ;  /* 0x001fd80001187983 */ /* 0x000ee80000300a00 */
[----:B------:R0:W-:Y:S04]  /*36a40*/  STL.64 [R1+0x1f70], R6 ;  /* 0x001f700601007387 */ /* 0x0001e80000100a00 */
[----:B------:R-:W4:Y:S04]  /*36a50*/  LDL.LU R4, [R1+0x870] ;  /* 0x0008700001047983 */ /* 0x000f280000300800 */
[----:B------:R-:W-:Y:S04]  /*36a60*/  STL.64 [R1+0x280], R16 ;  /* 0x0002801001007387 */ /* 0x000fe80000100a00 */
[----:B------:R-:W-:Y:S04]  /*36a70*/  STL.64 [R1+0x288], R18 ;  /* 0x0002881201007387 */ /* 0x000fe80000100a00 */
[----:B------:R-:W4:Y:S04]  /*36a80*/  LDL.LU R5, [R1+0x874] ;  /* 0x0008740001057983 */ /* 0x000f280000300800 */
[----:B0-----:R-:W4:Y:S04]  /*36a90*/  LDL.LU R6, [R1+0x878] ;  /* 0x0008780001067983 */ /* 0x001f280000300800 */
[----:B------:R-:W4:Y:S01]  /*36aa0*/  LDL.LU R7, [R1+0x87c] ;  /* 0x00087c0001077983 */ /* 0x000f220000300800 */
[----:B---3--:R-:W-:-:S15]  /*36ab0*/  HMMA.16816.F32 R8, R24, R22, R8 ;  /* 0x000000161808723c */ /* 0x008fde0000001808 */
[----:B------:R-:W-:-:S08]  /*36ac0*/  NOP ;  /* 0x0000000000007918 */ /* 0x000fd00000000000 */
[----:B------:R-:W-:Y:S04]  /*36ad0*/  STL.64 [R1+0x1080], R8 ;  /* 0x0010800801007387 */ /* 0x000fe80000100a00 */
[----:B------:R0:W-:Y:S02]  /*36ae0*/  STL.64 [R1+0x1088], R10 ;  /* 0x0010880a01007387 */ /* 0x0001e40000100a00 */
[----:B0-----:R-:W-:Y:S02]  /*36af0*/  IMAD.MOV.U32 R10, RZ, RZ, R22 ;  /* 0x000000ffff0a7224 */ /* 0x001fe400078e0016 */
[----:B------:R-:W-:Y:S02]  /*36b00*/  IMAD.MOV.U32 R11, RZ, RZ, R23 ;  /* 0x000000ffff0b7224 */ /* 0x000fe400078e0017 */
[----:B------:R-:W3:Y:S04]  /*36b10*/  LDL.LU.64 R22, [R1+0x1fd0] ;  /* 0x001fd00001167983 */ /* 0x000ee80000300a00 */
[----:B------:R-:W3:Y:S01]  /*36b20*/  LDL.LU.64 R20, [R1+0x1fc8] ;  /* 0x001fc80001147983 */ /* 0x000ee20000300a00 */
[----:B------:R-:W-:-:S02]  /*36b30*/  IMAD.MOV.U32 R18, RZ, RZ, R2 ;  /* 0x000000ffff127224 */ /* 0x000fc400078e0002 */
[----:B------:R-:W-:-:S07]  /*36b40*/  IMAD.MOV.U32 R19, RZ, RZ, R0 ;  /* 0x000000ffff137224 */ /* 0x000fce00078e0000 */
[----:B---3--:R-:W-:-:S15]  /*36b50*/  HMMA.16816.F32 R20, R24, R18, R20 ;  /* 0x000000121814723c */ /* 0x008fde0000001814 */
[----:B------:R-:W-:-:S08]  /*36b60*/  NOP ;  /* 0x0000000000007918 */ /* 0x000fd00000000000 */
[----:B------:R-:W-:Y:S04]  /*36b70*/  STL.64 [R1+0x8b0], R20 ;  /* 0x0008b01401007387 */ /* 0x000fe80000100a00 */
[----:B------:R0:W-:Y:S04]  /*36b80*/  STL.64 [R1+0x8b8], R22 ;  /* 0x0008b81601007387 */ /* 0x0001e80000100a00 */
[----:B0-----:R-:W2:Y:S04]  /*36b90*/  LDL.LU.64 R22, [R1+0x1fc0] ;  /* 0x001fc00001167983 */ /* 0x001ea80000300a00 */
[----:B------:R0:W-:Y:S04]  /*36ba0*/  STL.64 [R1+0x1ec8], R18 ;  /* 0x001ec81201007387 */ /* 0x0001e80000100a00 */
[----:B------:R-:W3:Y:S04]  /*36bb0*/  LDL.LU R16, [R1+0x880] ;  /* 0x0008800001107983 */ /* 0x000ee80000300800 */
[----:B------:R-:W3:Y:S04]  /*36bc0*/  LDL.LU R17, [R1+0x884] ;  /* 0x0008840001117983 */ /* 0x000ee80000300800 */
[----:B0-----:R-:W3:Y:S04]  /*36bd0*/  LDL.LU R18, [R1+0x888] ;  /* 0x0008880001127983 */ /* 0x001ee80000300800 */
        /* <DEDUP_REMOVED lines=13> */
[----:B0-----:R-:W3:Y:S02]  /*36cb0*/  LDL.LU.64 R22, [R1+0x1f98] ;  /* 0x001f980001167983 */ /* 0x001ee40000300a00 */
[----:B---3--:R-:W-:-:S15]  /*36cc0*/  HMMA.16816.F32 R16, R24, R22, R16 ;  /* 0x000000161810723c */ /* 0x008fde0000001810 */
[----:B------:R-:W-:-:S08]  /*36cd0*/  NOP ;  /* 0x0000000000007918 */ /* 0x000fd00000000000 */
[----:B------:R0:W-:Y:S04]  /*36ce0*/  STL.64 [R1+0x880], R16 ;  /* 0x0008801001007387 */ /* 0x0001e80000100a00 */
[----:B------:R-:W-:Y:S01]  /*36cf0*/  STL.64 [R1+0x888], R18 ;  /* 0x0008881201007387 */ /* 0x000fe20000100a00 */
[----:B0-----:R-:W-:Y:S02]  /*36d00*/  IMAD.MOV.U32 R17, RZ, RZ, R22 ;  /* 0x000000ffff117224 */ /* 0x001fe400078e0016 */
[----:B------:R-:W-:Y:S02]  /*36d10*/  IMAD.MOV.U32 R16, RZ, RZ, R23 ;  /* 0x000000ffff107224 */ /* 0x000fe400078e0017 */
[----:B------:R-:W4:Y:S04]  /*36d20*/  LDL.LU.64 R22, [R1+0x1f90] ;  /* 0x001f900001167983 */ /* 0x000f280000300a00 */
[----:B------:R0:W-:Y:S04]  /*36d30*/  STL.64 [R1+0x1f18], R16 ;  /* 0x001f181001007387 */ /* 0x0001e80000100a00 */
[----:B0-----:R-:W3:Y:S04]  /*36d40*/  LDL.LU R16, [R1+0x850] ;  /* 0x0008500001107983 */ /* 0x001ee80000300800 */
[----:B------:R-:W3:Y:S04]  /*36d50*/  LDL.LU R17, [R1+0x854] ;  /* 0x0008540001117983 */ /* 0x000ee80000300800 */
[----:B------:R-:W2:Y:S04]  /*36d60*/  LDL.LU R18, [R1+0x858] ;  /* 0x0008580001127983 */ /* 0x000ea80000300800 */
[----:B------:R-:W2:Y:S04]  /*36d70*/  LDL.LU R19, [R1+0x85c] ;  /* 0x00085c0001137983 */ /* 0x000ea80000300800 */
[----:B--2---:R-:W-:Y:S04]  /*36d80*/  STL.64 [R1+0x1f88], R18 ;  /* 0x001f881201007387 */ /* 0x004fe80000100a00 */
[----:B---3--:R0:W-:Y:S04]  /*36d90*/  STL.64 [R1+0x1f80], R16 ;  /* 0x001f801001007387 */ /* 0x0081e80000100a00 */
[----:B0-----:R-:W2:Y:S04]  /*36da0*/  LDL.LU R16, [R1+0x860] ;  /* 0x0008600001107983 */ /* 0x001ea80000300800 */
[----:B------:R-:W2:Y:S04]  /*36db0*/  LDL.LU R17, [R1+0x864] ;  /* 0x0008640001117983 */ /* 0x000ea80000300800 */
[----:B------:R-:W2:Y:S04]  /*36dc0*/  LDL.LU R18, [R1+0x868] ;  /* 0x0008680001127983 */ /* 0x000ea80000300800 */
[----:B------:R-:W2:Y:S01]  /*36dd0*/  LDL.LU R19, [R1+0x86c] ;  /* 0x00086c0001137983 */ /* 0x000ea20000300800 */
[----:B----4-:R-:W-:Y:S06]  /*36de0*/  HMMA.16816.F32 R4, R24, R22, R4 ;  /* 0x000000161804723c */ /* 0x010fec0000001804 */
[----:B------:R-:W-:-:S02]  /*36df0*/  IMAD.MOV.U32 R8, RZ, RZ, R23 ;  /* 0x000000ffff087224 */ /* 0x000fc400078e0017 */
[----:B------:R-:W-:Y:S02]  /*36e00*/  IMAD.MOV.U32 R9, RZ, RZ, R22 ;  /* 0x000000ffff097224 */ /* 0x000fe400078e0016 */
[----:B------:R-:W-:Y:S02]  /*36e10*/  IMAD.MOV.U32 R29, RZ, RZ, R14 ;  /* 0x000000ffff1d7224 */ /* 0x000fe400078e000e */
[----:B------:R-:W-:-:S11]  /*36e20*/  IMAD.MOV.U32 R28, RZ, RZ, R15 ;  /* 0x000000ffff1c7224 */ /* 0x000fd600078e000f */
[----:B------:R0:W-:Y:S04]  /*36e30*/  STL.64 [R1+0x870], R4 ;  /* 0x0008700401007387 */ /* 0x0001e80000100a00 */
[----:B------:R1:W-:Y:S04]  /*36e40*/  STL.64 [R1+0x878], R6 ;  /* 0x0008780601007387 */ /* 0x0003e80000100a00 */
[----:B0-----:R-:W3:Y:S04]  /*36e50*/  LDL.LU R4, [R1+0x840] ;  /* 0x0008400001047983 */ /* 0x001ee80000300800 */
[----:B------:R-:W3:Y:S04]  /*36e60*/  LDL.LU R5, [R1+0x844] ;  /* 0x0008440001057983 */ /* 0x000ee80000300800 */
[----:B-1----:R-:W3:Y:S04]  /*36e70*/  LDL.LU R6, [R1+0x848] ;  /* 0x0008480001067983 */ /* 0x002ee80000300800 */
[----:B------:R-:W3:Y:S04]  /*36e80*/  LDL.LU R7, [R1+0x84c] ;  /* 0x00084c0001077983 */ /* 0x000ee80000300800 */
[----:B------:R-:W3:Y:S04]  /*36e90*/  LDL.64 R22, [R1+0x48] ;  /* 0x0000480001167983 */ /* 0x000ee80000100a00 */
[----:B------:R-:W-:Y:S04]  /*36ea0*/  STL [R1+0x1e84], R8 ;  /* 0x001e840801007387 */ /* 0x000fe80000100800 */
[----:B------:R-:W-:Y:S01]  /*36eb0*/  STL [R1+0x1e80], R9 ;  /* 0x001e800901007387 */ /* 0x000fe20000100800 */
[----:B--2---:R-:W-:-:S15]  /*36ec0*/  HMMA.16816.F32 R16, R24, R14, R16 ;  /* 0x0000000e1810723c */ /* 0x004fde0000001810 */
[----:B------:R-:W-:-:S08]  /*36ed0*/  NOP ;  /* 0x0000000000007918 */ /* 0x000fd00000000000 */
[----:B------:R-:W-:Y:S04]  /*36ee0*/  STL.64 [R1+0x860], R16 ;  /* 0x0008601001007387 */ /* 0x000fe80000100a00 */
[----:B------:R0:W-:Y:S04]  /*36ef0*/  STL.64 [R1+0x868], R18 ;  /* 0x0008681201007387 */ /* 0x0001e80000100a00 */
[----:B0-----:R-:W2:Y:S04]  /*36f00*/  LDL.LU.64 R18, [R1+0x1f88] ;  /* 0x001f880001127983 */ /* 0x001ea80000300a00 */
[----:B------:R-:W2:Y:S04]  /*36f10*/  LDL.LU.64 R16, [R1+0x1f80] ;  /* 0x001f800001107983 */ /* 0x000ea80000300a00 */
[----:B------:R-:W2:Y:S04]  /*36f20*/  LDL.LU.64 R14, [R1+0x1f78] ;  /* 0x001f7800010e7983 */ /* 0x000ea80000300a00 */
[----:B------:R-:W-:Y:S04]  /*36f30*/  STL [R1+0x1e8c], R28 ;  /* 0x001e8c1c01007387 */ /* 0x000fe80000100800 */
[----:B------:R-:W-:Y:S01]  /*36f40*/  STL [R1+0x1e88], R29 ;  /* 0x001e881d01007387 */ /* 0x000fe20000100800 */
[----:B--2---:R-:W-:Y:S06]  /*36f50*/  HMMA.16816.F32 R16, R24, R14, R16 ;  /* 0x0000000e1810723c */ /* 0x004fec0000001810 */
[----:B------:R-:W-:-:S02]  /*36f60*/  IMAD.MOV.U32 R8, RZ, RZ, R14 ;  /* 0x000000ffff087224 */ /* 0x000fc400078e000e */
[----:B------:R-:W-:-:S15]  /*36f70*/  IMAD.MOV.U32 R9, RZ, RZ, R15 ;  /* 0x000000ffff097224 */ /* 0x000fde00078e000f */
[----:B------:R-:W-:Y:S04]  /*36f80*/  STL.64 [R1+0x850], R16 ;  /* 0x0008501001007387 */ /* 0x000fe80000100a00 */
[----:B------:R-:W-:Y:S04]  /*36f90*/  STL.64 [R1+0x858], R18 ;  /* 0x0008581201007387 */ /* 0x000fe80000100a00 */
[----:B------:R-:W2:Y:S04]  /*36fa0*/  LDL.LU R12, [R1+0x810] ;  /* 0x00081000010c7983 */ /* 0x000ea80000300800 */
[----:B------:R-:W2:Y:S04]  /*36fb0*/  LDL.LU R13, [R1+0x814] ;  /* 0x00081400010d7983 */ /* 0x000ea80000300800 */
[----:B------:R-:W4:Y:S04]  /*36fc0*/  LDL.LU R14, [R1+0x818] ;  /* 0x00081800010e7983 */ /* 0x000f280000300800 */
[----:B------:R-:W4:Y:S04]  /*36fd0*/  LDL.LU R15, [R1+0x81c] ;  /* 0x00081c00010f7983 */ /* 0x000f280000300800 */
[----:B----4-:R0:W-:Y:S04]  /*36fe0*/  STL.64 [R1+0x1f50], R14 ;  /* 0x001f500e01007387 */ /* 0x0101e80000100a00 */
[----:B--2---:R1:W-:Y:S04]  /*36ff0*/  STL.64 [R1+0x1f48], R12 ;  /* 0x001f480c01007387 */ /* 0x0043e80000100a00 */
[----:B0-----:R-:W2:Y:S04]  /*37000*/  LDL.64 R14, [R1+0x28] ;  /* 0x00002800010e7983 */ /* 0x001ea80000100a00 */
[----:B--2---:R0:W-:Y:S04]  /*37010*/  STL.64 [R1+0x1f60], R14 ;  /* 0x001f600e01007387 */ /* 0x0041e80000100a00 */
[----:B-1----:R-:W2:Y:S04]  /*37020*/  LDL.LU R12, [R1+0x830] ;  /* 0x00083000010c7983 */ /* 0x002ea80000300800 */
[----:B------:R-:W2:Y:S04]  /*37030*/  LDL.LU R13, [R1+0x834] ;  /* 0x00083400010d7983 */ /* 0x000ea80000300800 */
[----:B0-----:R-:W2:Y:S04]  /*37040*/  LDL.LU R14, [R1+0x838] ;  /* 0x00083800010e7983 */ /* 0x001ea80000300800 */
[----:B------:R-:W2:Y:S04]  /*37050*/  LDL.LU R15, [R1+0x83c] ;  /* 0x00083c00010f7983 */ /* 0x000ea80000300800 */
[----:B------:R-:W4:Y:S01]  /*37060*/  LDL.64 R18, [R1+0x8] ;  /* 0x0000080001127983 */ /* 0x000f220000100a00 */
[----:B---3--:R-:W-:Y:S03]  /*37070*/  HMMA.16816.F32 R4, R24, R22, R4 ;  /* 0x000000161804723c */ /* 0x008fe60000001804 */
[----:B----4-:R0:W-:Y:S04]  /*37080*/  STL.64 [R1+0x1f30], R18 ;  /* 0x001f301201007387 */ /* 0x0101e80000100a00 */
[----:B0-----:R-:W3:Y:S04]  /*37090*/  LDL.64 R18, [R1+0x18] ;  /* 0x0000180001127983 */ /* 0x001ee80000100a00 */
[----:B---3--:R0:W-:Y:S04]  /*370a0*/  STL.64 [R1+0x1f58], R18 ;  /* 0x001f581201007387 */ /* 0x0081e80000100a00 */
[----:B------:R-:W3:Y:S04]  /*370b0*/  LDL.LU R16, [R1+0x820] ;  /* 0x0008200001107983 */ /* 0x000ee80000300800 */
[----:B------:R-:W3:Y:S04]  /*370c0*/  LDL.LU R17, [R1+0x824] ;  /* 0x0008240001117983 */ /* 0x000ee80000300800 */
[----:B0-----:R-:W3:Y:S04]  /*370d0*/  LDL.LU R18, [R1+0x828] ;  /* 0x0008280001127983 */ /* 0x001ee80000300800 */
[----:B------:R-:W3:Y:S04]  /*370e0*/  LDL.LU R19, [R1+0x82c] ;  /* 0x00082c0001137983 */ /* 0x000ee80000300800 */
[----:B------:R-:W-:Y:S04]  /*370f0*/  STL [R1+0x1e94], R9 ;  /* 0x001e940901007387 */ /* 0x000fe80000100800 */
[----:B------:R-:W-:Y:S04]  /*37100*/  STL [R1+0x1e90], R8 ;  /* 0x001e900801007387 */ /* 0x000fe80000100800 */
[----:B------:R-:W-:Y:S04]  /*37110*/  STL.64 [R1+0x840], R4 ;  /* 0x0008400401007387 */ /* 0x000fe80000100a00 */
[----:B------:R0:W-:Y:S04]  /*37120*/  STL.64 [R1+0x848], R6 ;  /* 0x0008480601007387 */ /* 0x0001e80000100a00 */
[----:B0-----:R-:W4:Y:S01]  /*37130*/  LDL.LU.64 R6, [R1+0x1f70] ;  /* 0x001f700001067983 */ /* 0x001f220000300a00 */
[----:B------:R-:W-:-:S02]  /*37140*/  IMAD.MOV.U32 R5, RZ, RZ, R22 ;  /* 0x000000ffff057224 */ /* 0x000fc400078e0016 */
[----:B------:R-:W-:Y:S02]  /*37150*/  IMAD.MOV.U32 R4, RZ, RZ, R23 ;  /* 0x000000ffff047224 */ /* 0x000fe400078e0017 */
[----:B------:R-:W2:Y:S04]  /*37160*/  LDL.LU.64 R22, [R1+0x1f68] ;  /* 0x001f680001167983 */ /* 0x000ea80000300a00 */
[----:B----4-:R-:W-:Y:S04]  /*37170*/  STL.64 [R1+0x1ef8], R6 ;  /* 0x001ef80601007387 */ /* 0x010fe80000100a00 */
[----:B------:R0:W-:Y:S04]  /*37180*/  STL.64 [R1+0x1ef0], R4 ;  /* 0x001ef00401007387 */ /* 0x0001e80000100a00 */
[----:B0-----:R-:W4:Y:S04]  /*37190*/  LDL.LU R4, [R1+0x7e0] ;  /* 0x0007e00001047983 */ /* 0x001f280000300800 */
[----:B------:R-:W4:Y:S04]  /*371a0*/  LDL.LU R5, [R1+0x7e4] ;  /* 0x0007e40001057983 */ /* 0x000f280000300800 */
[----:B------:R-:W3:Y:S04]  /*371b0*/  LDL.LU R6, [R1+0x7e8] ;  /* 0x0007e80001067983 */ /* 0x000ee80000300800 */
[----:B------:R-:W3:Y:S01]  /*371c0*/  LDL.LU R7, [R1+0x7ec] ;  /* 0x0007ec0001077983 */ /* 0x000ee20000300800 */
[----:B--2---:R-:W-:Y:S03]  /*371d0*/  HMMA.16816.F32 R12, R24, R22, R12 ;  /* 0x00000016180c723c */ /* 0x004fe6000000180c */
[----:B---3--:R-:W-:Y:S04]  /*371e0*/  STL.64 [R1+0x1f08], R6 ;  /* 0x001f080601007387 */ /* 0x008fe80000100a00 */
        /* <DEDUP_REMOVED lines=15> */
[----:B------:R-:W-:-:S03]  /*372e0*/  IMAD.MOV.U32 R2, RZ, RZ, R22 ;  /* 0x000000ffff027224 */ /* 0x000fc600078e0016 */
[----:B------:R-:W4:Y:S01]  /*372f0*/  LDL.LU R21, [R1+0x244] ;  /* 0x0002440001157983 */ /* 0x000f220000300800 */
[----:B------:R-:W-:-:S03]  /*37300*/  IMAD.MOV.U32 R0, RZ, RZ, R23 ;  /* 0x000000ffff007224 */ /* 0x000fc600078e0017 */
[----:B------:R-:W4:Y:S04]  /*37310*/  LDL.LU R22, [R1+0x248] ;  /* 0x0002480001167983 */ /* 0x000f280000300800 */
        /* <DEDUP_REMOVED lines=16> */
[----:B------:R-:W4:Y:S04]  /*37420*/  LDL.LU R12, [R1+0x1f38] ;  /* 0x001f3800010c7983 */ /* 0x000f280000300800 */
[----:B------:R-:W2:Y:S02]  /*37430*/  LDL.LU.64 R18, [R1+0x1f30] ;  /* 0x001f300001127983 */ /* 0x000ea40000300a00 */
[----:B--2---:R-:W-:-:S15]  /*37440*/  HMMA.16816.F32 R4, R24, R18, R4 ;  /* 0x000000121804723c */ /* 0x004fde0000001804 */
[----:B------:R-:W-:-:S08]  /*37450*/  NOP ;  /* 0x0000000000007918 */ /* 0x000fd00000000000 */
[----:B------:R-:W-:Y:S04]  /*37460*/  STL.64 [R1+0x800], R4 ;  /* 0x0008000401007387 */ /* 0x000fe80000100a00 */
[----:B------:R0:W-:Y:S04]  /*37470*/  STL.64 [R1+0x808], R6 ;  /* 0x0008080601007387 */ /* 0x0001e80000100a00 */
[----:B0-----:R-:W3:Y:S04]  /*37480*/  LDL.LU.64 R6, [R1+0x1f28] ;  /* 0x001f280001067983 */ /* 0x001ee80000300a00 */
[----:B------:R-:W3:Y:S01]  /*37490*/  LDL.LU.64 R4, [R1+0x1f20] ;  /* 0x001f200001047983 */ /* 0x000ee20000300a00 */
[----:B------:R-:W-:-:S02]  /*374a0*/  IMAD.MOV.U32 R28, RZ, RZ, R18 ;  /* 0x000000ffff1c7224 */ /* 0x000fc400078e0012 */
[----:B------:R-:W-:Y:S01]  /*374b0*/  IMAD.MOV.U32 R29, RZ, RZ, R19 ;  /* 0x000000ffff1d7224 */ /* 0x000fe200078e0013 */
[----:B------:R-:W2:Y:S01]  /*374c0*/  LDL.LU.64 R16, [R1+0x1f18] ;  /* 0x001f180001107983 */ /* 0x000ea20000300a00 */
[----:B------:R-:W-:-:S03]  /*374d0*/  IMAD.MOV.U32 R18, RZ, RZ, R10 ;  /* 0x000000ffff127224 */ /* 0x000fc600078e000a */
[----:B------:R-:W2:Y:S01]  /*374e0*/  LDL.LU R10, [R1+0x1f14] ;  /* 0x001f1400010a7983 */ /* 0x000ea20000300800 */
[----:B------:R-:W-:-:S03]  /*374f0*/  IMAD.MOV.U32 R19, RZ, RZ, R11 ;  /* 0x000000ffff137224 */ /* 0x000fc600078e000b */
[----:B------:R-:W2:Y:S01]  /*37500*/  LDL.LU R11, [R1+0x1f10] ;  /* 0x001f1000010b7983 */ /* 0x000ea20000300800 */
[----:B---3--:R-:W-:-:S15]  /*37510*/  HMMA.16816.F32 R4, R24, R14, R4 ;  /* 0x0000000e1804723c */ /* 0x008fde0000001804 */
[----:B------:R-:W-:-:S08]  /*37520*/  NOP ;  /* 0x0000000000007918 */ /* 0x000fd00000000000 */
[----:B------:R-:W-:Y:S04]  /*37530*/  STL.64 [R1+0x7f0], R4 ;  /* 0x0007f00401007387 */ /* 0x000fe80000100a00 */
[----:B------:R0:W-:Y:S04]  /*37540*/  STL.64 [R1+0x7f8], R6 ;  /* 0x0007f80601007387 */ /* 0x0001e80000100a00 */
[----:B0-----:R-:W2:Y:S04]  /*37550*/  LDL.LU.64 R6, [R1+0x1f08] ;  /* 0x001f080001067983 */ /* 0x001ea80000300a00 */
[----:B------:R-:W2:Y:S04]  /*37560*/  LDL.LU.64 R4, [R1+0x1f00] ;  /* 0x001f000001047983 */ /* 0x000ea80000300a00 */
[----:B------:R-:W-:Y:S04]  /*37570*/  STL.64 [R1+0x1de0], R14 ;  /* 0x001de00e01007387 */ /* 0x000fe80000100a00 */
[----:B----4-:R0:W-:Y:S04]  /*37580*/  STL.64 [R1+0x1ec0], R12 ;  /* 0x001ec00c01007387 */ /* 0x0101e80000100a00 */
        /* <DEDUP_REMOVED lines=16> */
[----:B------:R-:W-:Y:S04]  /*37690*/  STL.64 [R1+0x1e98], R8 ;  /* 0x001e980801007387 */ /* 0x000fe80000100a00 */
[----:B0-----:R-:W2:Y:S04]  /*376a0*/  LDL R10, [R1+0x98] ;  /* 0x00009800010a7983 */ /* 0x001ea80000100800 */
[----:B------:R-:W2:Y:S01]  /*376b0*/  LDL R11, [R1+0x9c] ;  /* 0x00009c00010b7983 */ /* 0x000ea20000100800 */
[----:B---3--:R-:W-:Y:S03]  /*376c0*/  HMMA.16816.F32 R24, R24, R6, R20 ;  /* 0x000000061818723c */ /* 0x008fe60000001814 */
[----:B--2---:R0:W-:Y:S04]  /*376d0*/  STL.64 [R1+0x1ea8], R10 ;  /* 0x001ea80a01007387 */ /* 0x0041e80000100a00 */
[----:B0-----:R-:W2:Y:S04]  /*376e0*/  LDL R10, [R1+0xa8] ;  /* 0x0000a800010a7983 */ /* 0x001ea80000100800 */
[----:B------:R-:W2:Y:S04]  /*376f0*/  LDL R11, [R1+0xac] ;  /* 0x0000ac00010b7983 */ /* 0x000ea80000100800 */
[----:B------:R-:W3:Y:S04]  /*37700*/  LDL.LU.64 R22, [R1+0x1ee8] ;  /* 0x001ee80001167983 */ /* 0x000ee80000300a00 */
[----:B------:R-:W3:Y:S04]  /*37710*/  LDL.LU.64 R20, [R1+0x1ee0] ;  /* 0x001ee00001147983 */ /* 0x000ee80000300a00 */
[----:B------:R-:W-:Y:S04]  /*37720*/  STL.64 [R1+0x240], R24 ;  /* 0x0002401801007387 */ /* 0x000fe80000100a00 */
[----:B------:R0:W-:Y:S02]  /*37730*/  STL.64 [R1+0x248], R26 ;  /* 0x0002481a01007387 */ /* 0x0001e40000100a00 */
[----:B0-----:R-:W-:-:S02]  /*37740*/  IMAD.MOV.U32 R26, RZ, RZ, R17 ;  /* 0x000000ffff1a7224 */ /* 0x001fc400078e0011 */
[----:B------:R-:W-:-:S05]  /*37750*/  IMAD.MOV.U32 R27, RZ, RZ, R16 ;  /* 0x000000ffff1b7224 */ /* 0x000fca00078e0010 */
[----:B------:R0:W-:Y:S04]  /*37760*/  STL.64 [R1+0x1ea0], R26 ;  /* 0x001ea01a01007387 */ /* 0x0001e80000100a00 */
[----:B------:R-:W4:Y:S04]  /*37770*/  LDL.LU R24, [R1+0x6e0] ;  /* 0x0006e00001187983 */ /* 0x000f280000300800 */
[----:B------:R-:W4:Y:S04]  /*37780*/  LDL.LU R25, [R1+0x6e4] ;  /* 0x0006e40001197983 */ /* 0x000f280000300800 */
[----:B0-----:R-:W2:Y:S04]  /*37790*/  LDL.LU R26, [R1+0x6e8] ;  /* 0x0006e800011a7983 */ /* 0x001ea80000300800 */
        /* <DEDUP_REMOVED lines=8> */
[----:B------:R-:W-:Y:S04]  /*37820*/  STL.64 [R1+0x1dd0], R6 ;  /* 0x001dd00601007387 */ /* 0x000fe80000100a00 */
[----:B------:R-:W3:Y:S04]  /*37830*/  LDL.LU.64 R14, [R1+0x1ed8] ;  /* 0x001ed800010e7983 */ /* 0x000ee80000300a00 */
[----:B------:R-:W3:Y:S04]  /*37840*/  LDL.LU.64 R12, [R1+0x1ed0] ;  /* 0x001ed000010c7983 */ /* 0x000ee80000300a00 */
[----:B------:R-:W-:Y:S04]  /*37850*/  STL.64 [R1+0x1040], R16 ;  /* 0x0010401001007387 */ /* 0x000fe80000100a00 */
[----:B------:R0:W-:Y:S04]  /*37860*/  STL.64 [R1+0x1048], R18 ;  /* 0x0010481201007387 */ /* 0x0001e80000100a00 */
[----:B0-----:R-:W3:Y:S02]  /*37870*/  LDL.LU.64 R18, [R1+0x1ec8] ;  /* 0x001ec80001127983 */ /* 0x001ee40000300a00 */
[----:B---3--:R-:W-:Y:S02]  /*37880*/  HMMA.16816.F32 R16, R20, R18, R12 ;  /* 0x000000121410723c */ /* 0x008fe4000000180c */
[----:B------:R-:W3:-:S15]  /*37890*/  LDL.LU.64 R12, [R1+0x1ec0] ;  /* 0x001ec000010c7983 */ /* 0x000ede0000300a00 */
[----:B------:R-:W-:-:S06]  /*378a0*/  NOP ;  /* 0x0000000000007918 */ /* 0x000fcc0000000000 */
[----:B------:R-:W-:Y:S04]  /*378b0*/  STL.64 [R1+0x230], R16 ;  /* 0x0002301001007387 */ /* 0x000fe80000100a00 */
[----:B------:R-:W-:Y:S01]  /*378c0*/  STL.64 [R1+0x238], R18 ;  /* 0x0002381201007387 */ /* 0x000fe20000100a00 */
[C---:B--2---:R-:W-:Y:S03]  /*378d0*/  HMMA.16816.F32 R8, R20.reuse, R10, R24 ;  /* 0x0000000a1408723c */ /* 0x044fe60000001818 */
[----:B---3--:R-:W0:Y:S04]  /*378e0*/  LDSM.16.MT88.4 R16, [R12+UR5+0x2100] ;  /* 0x002100050c10783b */ /* 0x008e280008004200 */
[----:B0-----:R-:W-:Y:S04]  /*378f0*/  STL.64 [R1+0x1dc8], R18 ;  /* 0x001dc81201007387 */ /* 0x001fe80000100a00 */
[----:B------:R0:W-:Y:S04]  /*37900*/  STL.64 [R1+0x1dc0], R16 ;  /* 0x001dc01001007387 */ /* 0x0001e80000100a00 */
        /* <DEDUP_REMOVED lines=8> */
[----:B0-----:R-:W3:Y:S02]  /*37990*/  LDL.LU.64 R10, [R1+0x1ea8] ;  /* 0x001ea800010a7983 */ /* 0x001ee40000300a00 */
[----:B---3--:R-:W-:Y:S02]  /*379a0*/  HMMA.16816.F32 R8, R20, R10, R24 ;  /* 0x0000000a1408723c */ /* 0x008fe40000001818 */
[----:B------:R-:W2:-:S15]  /*379b0*/  LDL.LU.64 R26, [R1+0x1ea0] ;  /* 0x001ea000011a7983 */ /* 0x000e9e0000300a00 */
[----:B------:R-:W-:-:S06]  /*379c0*/  NOP ;  /* 0x0000000000007918 */ /* 0x000fcc0000000000 */
[----:B------:R0:W-:Y:S04]  /*379d0*/  STL.64 [R1+0x6e0], R8 ;  /* 0x0006e00801007387 */ /* 0x0001e80000100a00 */
[----:B------:R-:W-:Y:S04]  /*379e0*/  STL.64 [R1+0x6e8], R10 ;  /* 0x0006e80a01007387 */ /* 0x000fe80000100a00 */
[----:B0-----:R-:W3:Y:S01]  /*379f0*/  LDL.LU.64 R8, [R1+0x1e98] ;  /* 0x001e980001087983 */ /* 0x001ee20000300a00 */
[----:B--2---:R-:W-:Y:S01]  /*37a00*/  HMMA.16816.F32 R16, R20, R26, R16 ;  /* 0x0000001a1410723c */ /* 0x004fe20000001810 */
[----:B------:R-:W-:-:S02]  /*37a10*/  IMAD.MOV.U32 R14, RZ, RZ, R28 ;  /* 0x000000ffff0e7224 */ /* 0x000fc400078e001c */
[----:B------:R-:W-:Y:S01]  /*37a20*/  IMAD.MOV.U32 R15, RZ, RZ, R29 ;  /* 0x000000ffff0f7224 */ /* 0x000fe200078e001d */
[----:B------:R-:W0:Y:S01]  /*37a30*/  LDSM.16.MT88.4 R24, [R12+UR5+0x2180] ;  /* 0x002180050c18783b */ /* 0x000e220008004200 */
[----:B---3--:R-:W-:Y:S02]  /*37a40*/  IMAD.MOV.U32 R6, RZ, RZ, R9 ;  /* 0x000000ffff067224 */ /* 0x008fe400078e0009 */
[----:B------:R-:W-:Y:S01]  /*37a50*/  IMAD.MOV.U32 R7, RZ, RZ, R8 ;  /* 0x000000ffff077224 */ /* 0x000fe200078e0008 */
[----:B------:R-:W2:-:S15]  /*37a60*/  LDL.LU R9, [R1+0x1e94] ;  /* 0x001e940001097983 */ /* 0x000e9e0000300800 */
[----:B------:R1:W-:Y:S04]  /*37a70*/  STL.64 [R1+0x6d0], R16 ;  /* 0x0006d01001007387 */ /* 0x0003e80000100a00 */
[----:B------:R3:W-:Y:S04]  /*37a80*/  STL.64 [R1+0x6d8], R18 ;  /* 0x0006d81201007387 */ /* 0x0007e80000100a00 */
[----:B------:R-:W4:Y:S04]  /*37a90*/  LDL.LU R8, [R1+0x1e90] ;  /* 0x001e900001087983 */ /* 0x000f280000300800 */
[----:B------:R-:W-:Y:S04]  /*37aa0*/  STL.64 [R1+0x1e10], R6 ;  /* 0x001e100601007387 */ /* 0x000fe80000100a00 */
[----:B-1----:R-:W2:Y:S04]  /*37ab0*/  LDL.LU R16, [R1+0xd50] ;  /* 0x000d500001107983 */ /* 0x002ea80000300800 */
[----:B------:R-:W2:Y:S04]  /*37ac0*/  LDL.LU R17, [R1+0xd54] ;  /* 0x000d540001117983 */ /* 0x000ea80000300800 */
[----:B---3--:R-:W3:Y:S04]  /*37ad0*/  LDL.LU R18, [R1+0xd58] ;  /* 0x000d580001127983 */ /* 0x008ee80000300800 */
[----:B------:R-:W3:Y:S04]  /*37ae0*/  LDL.LU R19, [R1+0xd5c] ;  /* 0x000d5c0001137983 */ /* 0x000ee80000300800 */
[----:B---3--:R1:W-:Y:S04]  /*37af0*/  STL.64 [R1+0x1e20], R18 ;  /* 0x001e201201007387 */ /* 0x0083e80000100a00 */
[----:B--2---:R-:W-:Y:S04]  /*37b00*/  STL.64 [R1+0x1e18], R16 ;  /* 0x001e181001007387 */ /* 0x004fe80000100a00 */
[----:B------:R-:W2:Y:S04]  /*37b10*/  LDL.LU R28, [R1+0x1e8c] ;  /* 0x001e8c00011c7983 */ /* 0x000ea80000300800 */
[----:B------:R-:W3:Y:S01]  /*37b20*/  LDL.LU R29, [R1+0x1e88] ;  /* 0x001e8800011d7983 */ /* 0x000ee20000300800 */
[----:B-1----:R-:W-:-:S02]  /*37b30*/  IMAD.MOV.U32 R18, RZ, RZ, R5 ;  /* 0x000000ffff127224 */ /* 0x002fc400078e0005 */
[----:B------:R-:W-:-:S05]  /*37b40*/  IMAD.MOV.U32 R19, RZ, RZ, R4 ;  /* 0x000000ffff137224 */ /* 0x000fca00078e0004 */
[----:B------:R4:W-:Y:S04]  /*37b50*/  STL.64 [R1+0x1e38], R18 ;  /* 0x001e381201007387 */ /* 0x0009e80000100a00 */
[----:B------:R-:W2:Y:S04]  /*37b60*/  LDL.LU R4, [R1+0xd60] ;  /* 0x000d600001047983 */ /* 0x000ea80000300800 */
[----:B------:R-:W2:Y:S04]  /*37b70*/  LDL.LU R5, [R1+0xd64] ;  /* 0x000d640001057983 */ /* 0x000ea80000300800 */
[----:B------:R-:W3:Y:S04]  /*37b80*/  LDL.LU R6, [R1+0xd68] ;  /* 0x000d680001067983 */ /* 0x000ee80000300800 */
[----:B------:R-:W3:Y:S01]  /*37b90*/  LDL.LU R7, [R1+0xd6c] ;  /* 0x000d6c0001077983 */ /* 0x000ee20000300800 */
[----:B----4-:R-:W-:-:S02]  /*37ba0*/  IMAD.MOV.U32 R18, RZ, RZ, R8 ;  /* 0x000000ffff127224 */ /* 0x010fc400078e0008 */
[----:B------:R-:W-:Y:S01]  /*37bb0*/  IMAD.MOV.U32 R19, RZ, RZ, R9 ;  /* 0x000000ffff137224 */ /* 0x000fe200078e0009 */
[----:B------:R-:W4:Y:S04]  /*37bc0*/  LDL.LU R8, [R1+0x1e84] ;  /* 0x001e840001087983 */ /* 0x000f280000300800 */
[----:B------:R-:W4:Y:S04]  /*37bd0*/  LDL.LU R9, [R1+0x1e80] ;  /* 0x001e800001097983 */ /* 0x000f280000300800 */
[----:B------:R-:W-:Y:S04]  /*37be0*/  STL.64 [R1+0x1e50], R18 ;  /* 0x001e501201007387 */ /* 0x000fe80000100a00 */
[----:B---3--:R-:W-:Y:S04]  /*37bf0*/  STL.64 [R1+0x1e30], R6 ;  /* 0x001e300601007387 */ /* 0x008fe80000100a00 */
[----:B--2---:R1:W-:Y:S04]  /*37c00*/  STL.64 [R1+0x1e28], R4 ;  /* 0x001e280401007387 */ /* 0x0043e80000100a00 */
[----:B-1----:R-:W2:Y:S04]  /*37c10*/  LDL.LU R4, [R1+0xd70] ;  /* 0x000d700001047983 */ /* 0x002ea80000300800 */
        /* <DEDUP_REMOVED lines=8> */
[----:B-1----:R-:W2:Y:S04]  /*37ca0*/  LDL.LU R4, [R1+0xd80] ;  /* 0x000d800001047983 */ /* 0x002ea80000300800 */
[----:B------:R-:W2:Y:S04]  /*37cb0*/  LDL.LU R5, [R1+0xd84] ;  /* 0x000d840001057983 */ /* 0x000ea80000300800 */
[----:B------:R-:W3:Y:S04]  /*37cc0*/  LDL.LU R6, [R1+0xd88] ;  /* 0x000d880001067983 */ /* 0x000ee80000300800 */
[----:B------:R-:W3:Y:S04]  /*37cd0*/  LDL.LU R7, [R1+0xd8c] ;  /* 0x000d8c0001077983 */ /* 0x000ee80000300800 */
[----:B---3--:R-:W-:Y:S04]  /*37ce0*/  STL.64 [R1+0x1e60], R6 ;  /* 0x001e600601007387 */ /* 0x008fe80000100a00 */
[----:B--2---:R1:W-:Y:S04]  /*37cf0*/  STL.64 [R1+0x1e58], R4 ;  /* 0x001e580401007387 */ /* 0x0043e80000100a00 */
[----:B-1----:R-:W2:Y:S04]  /*37d00*/  LDL.LU R4, [R1+0xd90] ;  /* 0x000d900001047983 */ /* 0x002ea80000300800 */
[----:B------:R-:W2:Y:S04]  /*37d10*/  LDL.LU R5, [R1+0xd94] ;  /* 0x000d940001057983 */ /* 0x000ea80000300800 */
[----:B------:R-:W3:Y:S04]  /*37d20*/  LDL.LU R6, [R1+0xd98] ;  /* 0x000d980001067983 */ /* 0x000ee80000300800 */
[----:B------:R-:W3:Y:S01]  /*37d30*/  LDL.LU R7, [R1+0xd9c] ;  /* 0x000d9c0001077983 */ /* 0x000ee20000300800 */
[----:B----4-:R-:W-:-:S02]  /*37d40*/  IMAD.MOV.U32 R19, RZ, RZ, R8 ;  /* 0x000000ffff137224 */ /* 0x010fc400078e0008 */
[----:B------:R-:W-:Y:S01]  /*37d50*/  IMAD.MOV.U32 R18, RZ, RZ, R9 ;  /* 0x000000ffff127224 */ /* 0x000fe200078e0009 */
[----:B---3--:R-:W-:Y:S04]  /*37d60*/  STL.64 [R1+0x1e78], R6 ;  /* 0x001e780601007387 */ /* 0x008fe80000100a00 */
[----:B--2---:R1:W-:Y:S04]  /*37d70*/  STL.64 [R1+0x1e70], R4 ;  /* 0x001e700401007387 */ /* 0x0043e80000100a00 */
[----:B-1----:R-:W2:Y:S04]  /*37d80*/  LDL.LU R4, [R1+0xda0] ;  /* 0x000da00001047983 */ /* 0x002ea80000300800 */
[----:B------:R-:W2:Y:S04]  /*37d90*/  LDL.LU R5, [R1+0xda4] ;  /* 0x000da40001057983 */ /* 0x000ea80000300800 */
[----:B------:R-:W2:Y:S04]  /*37da0*/  LDL.LU R6, [R1+0xda8] ;  /* 0x000da80001067983 */ /* 0x000ea80000300800 */
[----:B------:R-:W2:Y:S04]  /*37db0*/  LDL.LU R7, [R1+0xdac] ;  /* 0x000dac0001077983 */ /* 0x000ea80000300800 */
[----:B------:R-:W-:Y:S04]  /*37dc0*/  STL.64 [R1+0x1df8], R14 ;  /* 0x001df80e01007387 */ /* 0x000fe80000100a00 */
[----:B------:R-:W3:Y:S04]  /*37dd0*/  LDL.LU R8, [R1+0xd20] ;  /* 0x000d200001087983 */ /* 0x000ee80000300800 */
[----:B------:R-:W3:Y:S04]  /*37de0*/  LDL.LU R9, [R1+0xd24] ;  /* 0x000d240001097983 */ /* 0x000ee80000300800 */
[----:B------:R-:W4:Y:S04]  /*37df0*/  LDL.LU R10, [R1+0xd28] ;  /* 0x000d2800010a7983 */ /* 0x000f280000300800 */
[----:B------:R-:W4:Y:S04]  /*37e00*/  LDL.LU R11, [R1+0xd2c] ;  /* 0x000d2c00010b7983 */ /* 0x000f280000300800 */
[----:B----4-:R-:W-:Y:S04]  /*37e10*/  STL.64 [R1+0x1df0], R10 ;  /* 0x001df00a01007387 */ /* 0x010fe80000100a00 */
[----:B---3--:R1:W-:Y:S04]  /*37e20*/  STL.64 [R1+0x1de8], R8 ;  /* 0x001de80801007387 */ /* 0x0083e80000100a00 */
[----:B-1----:R-:W3:Y:S04]  /*37e30*/  LDL.LU R8, [R1+0xd30] ;  /* 0x000d300001087983 */ /* 0x002ee80000300800 */
[----:B------:R-:W3:Y:S04]  /*37e40*/  LDL.LU R9, [R1+0xd34] ;  /* 0x000d340001097983 */ /* 0x000ee80000300800 */
[----:B------:R-:W4:Y:S04]  /*37e50*/  LDL.LU R10, [R1+0xd38] ;  /* 0x000d3800010a7983 */ /* 0x000f280000300800 */
[----:B------:R-:W4:Y:S01]  /*37e60*/  LDL.LU R11, [R1+0xd3c] ;  /* 0x000d3c00010b7983 */ /* 0x000f220000300800 */
[C---:B--2---:R-:W-:Y:S03]  /*37e70*/  HMMA.16816.F32 R16, R20.reuse, R18, R4 ;  /* 0x000000121410723c */ /* 0x044fe60000001804 */
[----:B----4-:R-:W-:Y:S04]  /*37e80*/  STL.64 [R1+0x1e08], R10 ;  /* 0x001e080a01007387 */ /* 0x010fe80000100a00 */
[----:B---3--:R1:W-:Y:S04]  /*37e90*/  STL.64 [R1+0x1e00], R8 ;  /* 0x001e000801007387 */ /* 0x0083e80000100a00 */
[----:B-1----:R-:W2:Y:S04]  /*37ea0*/  LDL.LU R8, [R1+0xd40] ;  /* 0x000d400001087983 */ /* 0x002ea80000300800 */
[----:B------:R-:W2:Y:S04]  /*37eb0*/  LDL.LU R9, [R1+0xd44] ;  /* 0x000d440001097983 */ /* 0x000ea80000300800 */
[----:B------:R-:W2:Y:S04]  /*37ec0*/  LDL.LU R10, [R1+0xd48] ;  /* 0x000d4800010a7983 */ /* 0x000ea80000300800 */
[----:B------:R-:W2:Y:S04]  /*37ed0*/  LDL.LU R11, [R1+0xd4c] ;  /* 0x000d4c00010b7983 */ /* 0x000ea80000300800 */
[----:B0-----:R-:W-:Y:S04]  /*37ee0*/  STL [R1+0x1c98], R24 ;  /* 0x001c981801007387 */ /* 0x001fe80000100800 */
[----:B------:R-:W-:Y:S04]  /*37ef0*/  STL [R1+0x1c94], R25 ;  /* 0x001c941901007387 */ /* 0x000fe80000100800 */
[----:B------:R-:W-:Y:S04]  /*37f00*/  STL [R1+0x1c90], R26 ;  /* 0x001c901a01007387 */ /* 0x000fe80000100800 */
[----:B------:R-:W-:Y:S04]  /*37f10*/  STL [R1+0x1c8c], R27 ;  /* 0x001c8c1b01007387 */ /* 0x000fe80000100800 */
        /* <DEDUP_REMOVED lines=18> */
[----:B0-----:R-:W3:Y:S01]  /*38040*/  LDL.LU.64 R18, [R1+0x1e38] ;  /* 0x001e380001127983 */ /* 0x001ee20000300a00 */
[----:B------:R-:W-:Y:S02]  /*38050*/  IMAD.MOV.U32 R26, RZ, RZ, R2 ;  /* 0x000000ffff1a7224 */ /* 0x000fe400078e0002 */
[----:B------:R-:W-:Y:S01]  /*38060*/  IMAD.MOV.U32 R27, RZ, RZ, R0 ;  /* 0x000000ffff1b7224 */ /* 0x000fe200078e0000 */
[----:B---3--:R-:W-:Y:S01]  /*38070*/  HMMA.16816.F32 R16, R20, R18, R4 ;  /* 0x000000121410723c */ /* 0x008fe20000001804 */
[----:B------:R-:W3:Y:S04]  /*38080*/  LDL.LU.64 R6, [R1+0x1e30] ;  /* 0x001e300001067983 */ /* 0x000ee80000300a00 */
[----:B------:R-:W3:-:S15]  /*38090*/  LDL.LU.64 R4, [R1+0x1e28] ;  /* 0x001e280001047983 */ /* 0x000ede0000300a00 */
[----:B------:R-:W-:-:S03]  /*380a0*/  NOP ;  /* 0x0000000000007918 */ /* 0x000fc60000000000 */
[----:B------:R-:W-:Y:S04]  /*380b0*/  STL.64 [R1+0xd70], R16 ;  /* 0x000d701001007387 */ /* 0x000fe80000100a00 */
[----:B------:R0:W-:Y:S04]  /*380c0*/  STL.64 [R1+0xd78], R18 ;  /* 0x000d781201007387 */ /* 0x0001e80000100a00 */
[----:B0-----:R-:W4:Y:S04]  /*380d0*/  LDL.LU.64 R18, [R1+0x1e20] ;  /* 0x001e200001127983 */ /* 0x001f280000300a00 */
[----:B------:R-:W4:Y:S01]  /*380e0*/  LDL.LU.64 R16, [R1+0x1e18] ;  /* 0x001e180001107983 */ /* 0x000f220000300a00 */
[----:B---3--:R-:W-:Y:S03]  /*380f0*/  HMMA.16816.F32 R24, R20, R26, R4 ;  /* 0x0000001a1418723c */ /* 0x008fe60000001804 */
[----:B------:R-:W4:Y:S04]  /*38100*/  LDL.LU.64 R6, [R1+0x1e10] ;  /* 0x001e100001067983 */ /* 0x000f280000300a00 */
[----:B------:R-:W3:-:S15]  /*38110*/  LDL.LU R4, [R1+0xd10] ;  /* 0x000d100001047983 */ /* 0x000ede0000300800 */
[----:B------:R-:W-:-:S01]  /*38120*/  NOP ;  /* 0x0000000000007918 */ /* 0x000fc20000000000 */
[----:B------:R-:W-:Y:S04]  /*38130*/  STL.64 [R1+0xd60], R24 ;  /* 0x000d601801007387 */ /* 0x000fe80000100a00 */
[----:B------:R-:W-:Y:S01]  /*38140*/  STL.64 [R1+0xd68], R26 ;  /* 0x000d681a01007387 */ /* 0x000fe20000100a00 */
[----:B----4-:R-:W-:-:S15]  /*38150*/  HMMA.16816.F32 R16, R20, R6, R16 ;  /* 0x000000061410723c */ /* 0x010fde0000001810 */
[----:B------:R-:W-:-:S08]  /*38160*/  NOP ;  /* 0x0000000000007918 */ /* 0x000fd00000000000 */
        /* <DEDUP_REMOVED lines=9> */
[----:B------:R-:W3:Y:S04]  /*38200*/  LDL.LU R24, [R1+0x400] ;  /* 0x0004000001187983 */ /* 0x000ee80000300800 */
[----:B------:R-:W3:Y:S04]  /*38210*/  LDL.LU R25, [R1+0x404] ;  /* 0x0004040001197983 */ /* 0x000ee80000300800 */
[----:B------:R-:W4:Y:S04]  /*38220*/  LDL.LU R26, [R1+0x408] ;  /* 0x00040800011a7983 */ /* 0x000f280000300800 */
[----:B------:R-:W4:Y:S01]  /*38230*/  LDL.LU R27, [R1+0x40c] ;  /* 0x00040c00011b7983 */ /* 0x000f220000300800 */
[----:B------:R-:W-:-:S02]  /*38240*/  IMAD.MOV.U32 R14, RZ, RZ, R13 ;  /* 0x000000ffff0e7224 */ /* 0x000fc400078e000d */
[----:B------:R-:W-:-:S07]  /*38250*/  IMAD.MOV.U32 R15, RZ, RZ, R3 ;  /* 0x000000ffff0f7224 */ /* 0x000fce00078e0003 */
[C---:B--2---:R-:W-:Y:S01]  /*38260*/  HMMA.16816.F32 R12, R20.reuse, R14, R8 ;  /* 0x0000000e140c723c */ /* 0x044fe20000001808 */
[----:B----4-:R0:W-:Y:S04]  /*38270*/  STL.64 [R1+0x1d98], R26 ;  /* 0x001d981a01007387 */ /* 0x0101e80000100a00 */
[----:B---3--:R-:W-:Y:S04]  /*38280*/  STL.64 [R1+0x1d90], R24 ;  /* 0x001d901801007387 */ /* 0x008fe80000100a00 */
[----:B0-----:R-:W2:Y:S04]  /*38290*/  LDL.LU.64 R26, [R1+0xb8] ;  /* 0x0000b800011a7983 */ /* 0x001ea80000300a00 */
[----:B--2---:R0:W-:Y:S04]  /*382a0*/  STL.64 [R1+0x1da8], R26 ;  /* 0x001da81a01007387 */ /* 0x0041e80000100a00 */
[----:B0-----:R-:W2:Y:S04]  /*382b0*/  LDL.LU.64 R26, [R1+0xc8] ;  /* 0x0000c800011a7983 */ /* 0x001ea80000300a00 */
        /* <DEDUP_REMOVED lines=12> */
[----:B---3--:R-:W-:-:S15]  /*38380*/  HMMA.16816.F32 R8, R20, R14, R8 ;  /* 0x0000000e1408723c */ /* 0x008fde0000001808 */
[----:B------:R-:W-:-:S08]  /*38390*/  NOP ;  /* 0x0000000000007918 */ /* 0x000fd00000000000 */
[----:B------:R-:W-:Y:S04]  /*383a0*/  STL.64 [R1+0xd20], R8 ;  /* 0x000d200801007387 */ /* 0x000fe80000100a00 */
[----:B------:R0:W-:Y:S04]  /*383b0*/  STL.64 [R1+0xd28], R10 ;  /* 0x000d280a01007387 */ /* 0x0001e80000100a00 */
[----:B0-----:R-:W3:Y:S04]  /*383c0*/  LDL.LU.64 R10, [R1+0x1dd8] ;  /* 0x001dd800010a7983 */ /* 0x001ee80000300a00 */
[----:B------:R0:W-:Y:S04]  /*383d0*/  STL.64 [R1+0x1d50], R14 ;  /* 0x001d500e01007387 */ /* 0x0001e80000100a00 */
[----:B0-----:R-:W4:Y:S04]  /*383e0*/  LDL.LU.64 R14, [R1+0x88] ;  /* 0x00008800010e7983 */ /* 0x001f280000300a00 */
[----:B----4-:R0:W-:Y:S04]  /*383f0*/  STL.64 [R1+0x1d88], R14 ;  /* 0x001d880e01007387 */ /* 0x0101e80000100a00 */
[----:B0-----:R-:W4:Y:S01]  /*38400*/  LDL.LU.64 R14, [R1+0xa8] ;  /* 0x0000a800010e7983 */ /* 0x001f220000300a00 */
[C---:B---3--:R-:W-:Y:S03]  /*38410*/  HMMA.16816.F32 R4, R20.reuse, R10, R4 ;  /* 0x0000000a1404723c */ /* 0x048fe60000001804 */
[----:B----4-:R0:W-:Y:S04]  /*38420*/  STL.64 [R1+0x1da0], R14 ;  /* 0x001da00e01007387 */ /* 0x0101e80000100a00 */
        /* <DEDUP_REMOVED lines=13> */
[----:B------:R0:W-:Y:S04]  /*38500*/  STL.64 [R1+0x1cd8], R10 ;  /* 0x001cd80a01007387 */ /* 0x0001e80000100a00 */
[----:B------:R-:W3:Y:S04]  /*38510*/  LDL.LU R8, [R1+0x3e0] ;  /* 0x0003e00001087983 */ /* 0x000ee80000300800 */
[----:B------:R-:W3:Y:S04]  /*38520*/  LDL.LU R9, [R1+0x3e4] ;  /* 0x0003e40001097983 */ /* 0x000ee80000300800 */
[----:B0-----:R-:W3:Y:S04]  /*38530*/  LDL.LU R10, [R1+0x3e8] ;  /* 0x0003e800010a7983 */ /* 0x001ee80000300800 */
[----:B------:R-:W3:Y:S01]  /*38540*/  LDL.LU R11, [R1+0x3ec] ;  /* 0x0003ec00010b7983 */ /* 0x000ee20000300800 */
[----:B----4-:R-:W-:Y:S03]  /*38550*/  HMMA.16816.F32 R20, R20, R6, R16 ;  /* 0x000000061414723c */ /* 0x010fe60000001810 */
[----:B------:R-:W3:Y:S04]  /*38560*/  LDL.LU.64 R18, [R1+0x1dc8] ;  /* 0x001dc80001127983 */ /* 0x000ee80000300a00 */
[----:B------:R-:W3:Y:S01]  /*38570*/  LDL.LU.64 R16, [R1+0x1dc0] ;  /* 0x001dc00001107983 */ /* 0x000ee20000300a00 */
[----:B--2---:R-:W-:-:S02]  /*38580*/  IMAD.MOV.U32 R28, RZ, RZ, R26 ;  /* 0x000000ffff1c7224 */ /* 0x004fc400078e001a */
[----:B------:R-:W-:-:S13]  /*38590*/  IMAD.MOV.U32 R29, RZ, RZ, R27 ;  /* 0x000000ffff1d7224 */ /* 0x000fda00078e001b */
[----:B------:R-:W-:Y:S04]  /*385a0*/  STL.64 [R1+0x6c0], R20 ;  /* 0x0006c01401007387 */ /* 0x000fe80000100a00 */
[----:B------:R0:W-:Y:S04]  /*385b0*/  STL.64 [R1+0x6c8], R22 ;  /* 0x0006c81601007387 */ /* 0x0001e80000100a00 */
[----:B0-----:R-:W2:Y:S04]  /*385c0*/  LDL.LU.64 R22, [R1+0x98] ;  /* 0x0000980001167983 */ /* 0x001ea80000300a00 */
[----:B------:R0:W-:Y:S04]  /*385d0*/  STL.64 [R1+0x1cd0], R6 ;  /* 0x001cd00601007387 */ /* 0x0001e80000100a00 */
[----:B------:R-:W2:Y:S04]  /*385e0*/  LDL.LU R4, [R1+0x3f0] ;  /* 0x0003f00001047983 */ /* 0x000ea80000300800 */
[----:B------:R-:W2:Y:S04]  /*385f0*/  LDL.LU R5, [R1+0x3f4] ;  /* 0x0003f40001057983 */ /* 0x000ea80000300800 */
[----:B0-----:R-:W2:Y:S04]  /*38600*/  LDL.LU R6, [R1+0x3f8] ;  /* 0x0003f80001067983 */ /* 0x001ea80000300800 */
[----:B------:R-:W2:Y:S01]  /*38610*/  LDL.LU R7, [R1+0x3fc] ;  /* 0x0003fc0001077983 */ /* 0x000ea20000300800 */
[----:B---3--:R-:W-:-:S15]  /*38620*/  HMMA.16816.F32 R12, R16, R26, R12 ;  /* 0x0000001a100c723c */ /* 0x008fde000000180c */
[----:B------:R-:W-:-:S08]  /*38630*/  NOP ;  /* 0x0000000000007918 */ /* 0x000fd00000000000 */
[----:B------:R-:W-:Y:S04]  /*38640*/  STL.64 [R1+0x1000], R12 ;  /* 0x0010000c01007387 */ /* 0x000fe80000100a00 */
[----:B------:R0:W-:Y:S04]  /*38650*/  STL.64 [R1+0x1008], R14 ;  /* 0x0010080e01007387 */ /* 0x0001e80000100a00 */
[----:B0-----:R-:W3:Y:S04]  /*38660*/  LDL.LU.64 R14, [R1+0x1db8] ;  /* 0x001db800010e7983 */ /* 0x001ee80000300a00 */
[----:B------:R-:W3:Y:S04]  /*38670*/  LDL.LU.64 R12, [R1+0x1db0] ;  /* 0x001db000010c7983 */ /* 0x000ee80000300a00 */
[----:B------:R-:W3:Y:S04]  /*38680*/  LDL.LU.64 R26, [R1+0x1da8] ;  /* 0x001da800011a7983 */ /* 0x000ee80000300a00 */
[----:B------:R-:W-:Y:S04]  /*38690*/  STL [R1+0x1ca0], R29 ;  /* 0x001ca01d01007387 */ /* 0x000fe80000100800 */
[----:B------:R-:W-:Y:S01]  /*386a0*/  STL [R1+0x1c9c], R28 ;  /* 0x001c9c1c01007387 */ /* 0x000fe20000100800 */
[----:B---3--:R-:W-:Y:S06]  /*386b0*/  HMMA.16816.F32 R12, R16, R26, R12 ;  /* 0x0000001a100c723c */ /* 0x008fec000000180c */
[----:B------:R-:W-:-:S02]  /*386c0*/  IMAD.MOV.U32 R2, RZ, RZ, R26 ;  /* 0x000000ffff027224 */ /* 0x000fc400078e001a */
[----:B------:R-:W-:-:S15]  /*386d0*/  IMAD.MOV.U32 R3, RZ, RZ, R27 ;  /* 0x000000ffff037224 */ /* 0x000fde00078e001b */
        /* <DEDUP_REMOVED lines=8> */
[----:B------:R-:W-:-:S15]  /*38760*/  IMAD.MOV.U32 R0, RZ, RZ, R15 ;  /* 0x000000ffff007224 */ /* 0x000fde00078e000f */
[----:B------:R-:W-:-:S02]  /*38770*/  NOP ;  /* 0x0000000000007918 */ /* 0x000fc40000000000 */
[----:B------:R-:W-:Y:S04]  /*38780*/  STL.64 [R1+0x400], R24 ;  /* 0x0004001801007387 */ /* 0x000fe80000100a00 */
[----:B------:R0:W-:Y:S02]  /*38790*/  STL.64 [R1+0x408], R26 ;  /* 0x0004081a01007387 */ /* 0x0001e40000100a00 */
[----:B0-----:R-:W-:Y:S02]  /*387a0*/  IMAD.MOV.U32 R27, RZ, RZ, R14 ;  /* 0x000000ffff1b7224 */ /* 0x001fe400078e000e */
[----:B------:R-:W3:Y:S01]  /*387b0*/  LDL.LU.64 R14, [R1+0x1d88] ;  /* 0x001d8800010e7983 */ /* 0x000ee20000300a00 */
[----:B--2---:R-:W-:Y:S03]  /*387c0*/  HMMA.16816.F32 R4, R16, R22, R4 ;  /* 0x000000161004723c */ /* 0x004fe60000001804 */
[----:B------:R-:W-:Y:S04]  /*387d0*/  STL [R1+0x1cb0], R0 ;  /* 0x001cb00001007387 */ /* 0x000fe80000100800 */
[----:B------:R-:W-:Y:S01]  /*387e0*/  STL [R1+0x1cac], R27 ;  /* 0x001cac1b01007387 */ /* 0x000fe20000100800 */
[----:B------:R-:W-:-:S02]  /*387f0*/  IMAD.MOV.U32 R26, RZ, RZ, R23 ;  /* 0x000000ffff1a7224 */ /* 0x000fc400078e0017 */
[----:B------:R-:W-:-:S13]  /*38800*/  IMAD.MOV.U32 R25, RZ, RZ, R22 ;  /* 0x000000ffff197224 */ /* 0x000fda00078e0016 */
[----:B------:R-:W-:Y:S04]  /*38810*/  STL.64 [R1+0x3f0], R4 ;  /* 0x0003f00401007387 */ /* 0x000fe80000100a00 */
[----:B------:R3:W-:Y:S04]  /*38820*/  STL.64 [R1+0x3f8], R6 ;  /* 0x0003f80601007387 */ /* 0x0007e80000100a00 */
[----:B------:R-:W-:Y:S04]  /*38830*/  STL [R1+0x1cb8], R26 ;  /* 0x001cb81a01007387 */ /* 0x000fe80000100800 */
[----:B------:R-:W-:Y:S01]  /*38840*/  STL [R1+0x1cb4], R25 ;  /* 0x001cb41901007387 */ /* 0x000fe20000100800 */
[----:B---3--:R-:W-:-:S15]  /*38850*/  HMMA.16816.F32 R4, R16, R14, R8 ;  /* 0x0000000e1004723c */ /* 0x008fde0000001808 */
[----:B------:R-:W-:-:S08]  /*38860*/  NOP ;  /* 0x0000000000007918 */ /* 0x000fd00000000000 */
[----:B------:R-:W-:Y:S04]  /*38870*/  STL.64 [R1+0x3e0], R4 ;  /* 0x0003e00401007387 */ /* 0x000fe80000100a00 */
[----:B------:R-:W-:Y:S04]  /*38880*/  STL.64 [R1+0x3e8], R6 ;  /* 0x0003e80601007387 */ /* 0x000fe80000100a00 */
[----:B------:R-:W2:Y:S04]  /*38890*/  LDL.LU R8, [R1+0x350] ;  /* 0x0003500001087983 */ /* 0x000ea80000300800 */
[----:B------:R-:W2:Y:S04]  /*388a0*/  LDL.LU R9, [R1+0x354] ;  /* 0x0003540001097983 */ /* 0x000ea80000300800 */
[----:B------:R-:W3:Y:S04]  /*388b0*/  LDL.LU R10, [R1+0x358] ;  /* 0x00035800010a7983 */ /* 0x000ee80000300800 */
[----:B------:R-:W3:Y:S04]  /*388c0*/  LDL.LU R11, [R1+0x35c] ;  /* 0x00035c00010b7983 */ /* 0x000ee80000300800 */
[----:B---3--:R0:W-:Y:S04]  /*388d0*/  STL.64 [R1+0x1ce8], R10 ;  /* 0x001ce80a01007387 */ /* 0x0081e80000100a00 */
[----:B--2---:R-:W-:Y:S04]  /*388e0*/  STL.64 [R1+0x1ce0], R8 ;  /* 0x001ce00801007387 */ /* 0x004fe80000100a00 */
[----:B0-----:R-:W2:Y:S04]  /*388f0*/  LDL.LU.64 R10, [R1+0x8] ;  /* 0x00000800010a7983 */ /* 0x001ea80000300a00 */
[----:B--2---:R0:W-:Y:S04]  /*38900*/  STL.64 [R1+0x1d00], R10 ;  /* 0x001d000a01007387 */ /* 0x0041e80000100a00 */
[----:B0-----:R-:W2:Y:S04]  /*38910*/  LDL.LU.64 R10, [R1+0x18] ;  /* 0x00001800010a7983 */ /* 0x001ea80000300a00 */
[----:B--2---:R0:W-:Y:S04]  /*38920*/  STL.64 [R1+0x1d18], R10 ;  /* 0x001d180a01007387 */ /* 0x0041e80000100a00 */
[----:B------:R-:W2:Y:S04]  /*38930*/  LDL.LU R4, [R1+0x340] ;  /* 0x0003400001047983 */ /* 0x000ea80000300800 */
[----:B------:R-:W2:Y:S04]  /*38940*/  LDL.LU R5, [R1+0x344] ;  /* 0x0003440001057983 */ /* 0x000ea80000300800 */
[----:B------:R-:W3:Y:S04]  /*38950*/  LDL.LU R6, [R1+0x348] ;  /* 0x0003480001067983 */ /* 0x000ee80000300800 */
[----:B------:R-:W3:Y:S04]  /*38960*/  LDL.LU R7, [R1+0x34c] ;  /* 0x00034c0001077983 */ /* 0x000ee80000300800 */
[----:B0-----:R-:W4:Y:S04]  /*38970*/  LDL.LU.64 R10, [R1+0x28] ;  /* 0x00002800010a7983 */ /* 0x001f280000300a00 */
[----:B----4-:R0:W-:Y:S04]  /*38980*/  STL.64 [R1+0x1d30], R10 ;  /* 0x001d300a01007387 */ /* 0x0101e80000100a00 */
[----:B0-----:R-:W4:Y:S01]  /*38990*/  LDL.LU.64 R10, [R1+0x38] ;  /* 0x00003800010a7983 */ /* 0x001f220000300a00 */
[----:B------:R-:W-:-:S02]  /*389a0*/  IMAD.MOV.U32 R28, RZ, RZ, R14 ;  /* 0x000000ffff1c7224 */ /* 0x000fc400078e000e */
[----:B------:R-:W-:Y:S01]  /*389b0*/  IMAD.MOV.U32 R24, RZ, RZ, R15 ;  /* 0x000000ffff187224 */ /* 0x000fe200078e000f */
[----:B----4-:R-:W-:Y:S04]  /*389c0*/  STL.64 [R1+0x1d48], R10 ;  /* 0x001d480a01007387 */ /* 0x010fe80000100a00 */
        /* <DEDUP_REMOVED lines=14> */
[----:B----4-:R0:W-:Y:S04]  /*38ab0*/  STL.64 [R1+0x1d70], R22 ;  /* 0x001d701601007387 */ /* 0x0101e80000100a00 */
[----:B---3--:R-:W-:Y:S04]  /*38ac0*/  STL.64 [R1+0x1d68], R20 ;  /* 0x001d681401007387 */ /* 0x008fe80000100a00 */
[----:B0-----:R-:W3:Y:S04]  /*38ad0*/  LDL.LU.64 R22, [R1+0x68] ;  /* 0x0000680001167983 */ /* 0x001ee80000300a00 */
[----:B---3--:R0:W-:Y:S04]  /*38ae0*/  STL.64 [R1+0x1d78], R22 ;  /* 0x001d781601007387 */ /* 0x0081e80000100a00 */
[----:B0-----:R-:W3:Y:S04]  /*38af0*/  LDL.LU.64 R22, [R1+0x78] ;  /* 0x0000780001167983 */ /* 0x001ee80000300a00 */
[----:B--2---:R0:W-:Y:S04]  /*38b00*/  STL.64 [R1+0x1d60], R14 ;  /* 0x001d600e01007387 */ /* 0x0041e80000100a00 */
[----:B------:R1:W-:Y:S04]  /*38b10*/  STL.64 [R1+0x1d58], R12 ;  /* 0x001d580c01007387 */ /* 0x0003e80000100a00 */
[----:B0-----:R-:W2:Y:S04]  /*38b20*/  LDL.LU.64 R14, [R1+0x58] ;  /* 0x00005800010e7983 */ /* 0x001ea80000300a00 */
[----:B--2---:R0:W-:Y:S04]  /*38b30*/  STL.64 [R1+0x1d80], R14 ;  /* 0x001d800e01007387 */ /* 0x0041e80000100a00 */
[----:B-1----:R-:W3:Y:S04]  /*38b40*/  LDL.LU R12, [R1+0x3d0] ;  /* 0x0003d000010c7983 */ /* 0x002ee80000300800 */
[----:B------:R-:W3:Y:S04]  /*38b50*/  LDL.LU R13, [R1+0x3d4] ;  /* 0x0003d400010d7983 */ /* 0x000ee80000300800 */
[----:B0-----:R-:W3:Y:S04]  /*38b60*/  LDL.LU R14, [R1+0x3d8] ;  /* 0x0003d800010e7983 */ /* 0x001ee80000300800 */
[----:B------:R-:W3:Y:S04]  /*38b70*/  LDL.LU R15, [R1+0x3dc] ;  /* 0x0003dc00010f7983 */ /* 0x000ee80000300800 */
[----:B------:R-:W2:Y:S04]  /*38b80*/  LDL.LU.64 R10, [R1+0x48] ;  /* 0x00004800010a7983 */ /* 0x000ea80000300a00 */
[----:B------:R-:W-:Y:S04]  /*38b90*/  STL.64 [R1+0x1d10], R6 ;  /* 0x001d100601007387 */ /* 0x000fe80000100a00 */
[----:B------:R0:W-:Y:S04]  /*38ba0*/  STL.64 [R1+0x1d08], R4 ;  /* 0x001d080401007387 */ /* 0x0001e80000100a00 */
[----:B0-----:R-:W4:Y:S04]  /*38bb0*/  LDL.LU R4, [R1+0x370] ;  /* 0x0003700001047983 */ /* 0x001f280000300800 */
[----:B------:R-:W4:Y:S04]  /*38bc0*/  LDL.LU R5, [R1+0x374] ;  /* 0x0003740001057983 */ /* 0x000f280000300800 */
[----:B------:R-:W3:Y:S04]  /*38bd0*/  LDL.LU R6, [R1+0x378] ;  /* 0x0003780001067983 */ /* 0x000ee80000300800 */
[----:B------:R-:W3:Y:S04]  /*38be0*/  LDL.LU R7, [R1+0x37c] ;  /* 0x00037c0001077983 */ /* 0x000ee80000300800 */
[----:B---3--:R-:W-:Y:S04]  /*38bf0*/  STL.64 [R1+0x1d28], R6 ;  /* 0x001d280601007387 */ /* 0x008fe80000100a00 */
[----:B----4-:R0:W-:Y:S04]  /*38c00*/  STL.64 [R1+0x1d20], R4 ;  /* 0x001d200401007387 */ /* 0x0101e80000100a00 */
[----:B0-----:R-:W3:Y:S04]  /*38c10*/  LDL.LU R4, [R1+0x380] ;  /* 0x0003800001047983 */ /* 0x001ee80000300800 */
[----:B------:R-:W3:Y:S04]  /*38c20*/  LDL.LU R5, [R1+0x384] ;  /* 0x0003840001057983 */ /* 0x000ee80000300800 */
[----:B------:R-:W4:Y:S04]  /*38c30*/  LDL.LU R6, [R1+0x388] ;  /* 0x0003880001067983 */ /* 0x000f280000300800 */
[----:B------:R-:W4:Y:S01]  /*38c40*/  LDL.LU R7, [R1+0x38c] ;  /* 0x00038c0001077983 */ /* 0x000f220000300800 */
[----:B------:R-:W-:Y:S06]  /*38c50*/  HMMA.16816.F32 R12, R16, R22, R12 ;  /* 0x00000016100c723c */ /* 0x000fec000000180c */
        /* <DEDUP_REMOVED lines=8> */
[----:B------:R0:W-:Y:S04]  /*38ce0*/  STL [R1+0x1cc0], R24 ;  /* 0x001cc01801007387 */ /* 0x0001e80000100800 */
[----:B0-----:R-:W4:Y:S04]  /*38cf0*/  LDL.LU R24, [R1+0x3c0] ;  /* 0x0003c00001187983 */ /* 0x001f280000300800 */
[----:B------:R-:W4:Y:S04]  /*38d00*/  LDL.LU R25, [R1+0x3c4] ;  /* 0x0003c40001197983 */ /* 0x000f280000300800 */
[----:B------:R-:W4:Y:S04]  /*38d10*/  LDL.LU R26, [R1+0x3c8] ;  /* 0x0003c800011a7983 */ /* 0x000f280000300800 */
[----:B------:R-:W4:Y:S04]  /*38d20*/  LDL.LU R27, [R1+0x3cc] ;  /* 0x0003cc00011b7983 */ /* 0x000f280000300800 */
[----:B------:R-:W-:Y:S04]  /*38d30*/  STL [R1+0x1cbc], R28 ;  /* 0x001cbc1c01007387 */ /* 0x000fe80000100800 */
[----:B------:R-:W-:Y:S04]  /*38d40*/  STL.64 [R1+0x3d0], R12 ;  /* 0x0003d00c01007387 */ /* 0x000fe80000100a00 */
[----:B------:R0:W-:Y:S04]  /*38d50*/  STL.64 [R1+0x3d8], R14 ;  /* 0x0003d80e01007387 */ /* 0x0001e80000100a00 */
[----:B0-----:R-:W2:Y:S04]  /*38d60*/  LDL.LU.64 R14, [R1+0x1d80] ;  /* 0x001d8000010e7983 */ /* 0x001ea80000300a00 */
[----:B------:R-:W4:Y:S04]  /*38d70*/  LDL.LU.64 R22, [R1+0x1d78] ;  /* 0x001d780001167983 */ /* 0x000f280000300a00 */
[----:B------:R-:W-:Y:S04]  /*38d80*/  STL [R1+0x1cc8], R29 ;  /* 0x001cc81d01007387 */ /* 0x000fe80000100800 */
[----:B------:R-:W-:Y:S01]  /*38d90*/  STL [R1+0x1cc4], R2 ;  /* 0x001cc40201007387 */ /* 0x000fe20000100800 */
[----:B----4-:R-:W-:Y:S06]  /*38da0*/  HMMA.16816.F32 R24, R16, R22, R24 ;  /* 0x000000161018723c */ /* 0x010fec0000001818 */
[----:B------:R-:W-:-:S15]  /*38db0*/  IMAD.MOV.U32 R3, RZ, RZ, R23 ;  /* 0x000000ffff037224 */ /* 0x000fde00078e0017 */
[----:B------:R-:W-:-:S02]  /*38dc0*/  NOP ;  /* 0x0000000000007918 */ /* 0x000fc40000000000 */
[----:B------:R-:W-:Y:S04]  /*38dd0*/  STL.64 [R1+0x3c0], R24 ;  /* 0x0003c01801007387 */ /* 0x000fe80000100a00 */
[----:B------:R0:W-:Y:S02]  /*38de0*/  STL.64 [R1+0x3c8], R26 ;  /* 0x0003c81a01007387 */ /* 0x0001e40000100a00 */
[----:B0-----:R-:W-:Y:S02]  /*38df0*/  IMAD.MOV.U32 R27, RZ, RZ, R22 ;  /* 0x000000ffff1b7224 */ /* 0x001fe400078e0016 */
[----:B------:R-:W2:Y:S04]  /*38e00*/  LDL.LU.64 R22, [R1+0x1d70] ;  /* 0x001d700001167983 */ /* 0x000ea80000300a00 */
[----:B------:R-:W2:Y:S02]  /*38e10*/  LDL.LU.64 R20, [R1+0x1d68] ;  /* 0x001d680001147983 */ /* 0x000ea40000300a00 */
[----:B--2---:R-:W-:-:S15]  /*38e20*/  HMMA.16816.F32 R20, R16, R14, R20 ;  /* 0x0000000e1014723c */ /* 0x004fde0000001814 */
[----:B------:R-:W-:-:S08]  /*38e30*/  NOP ;  /* 0x0000000000007918 */ /* 0x000fd00000000000 */
[----:B------:R0:W-:Y:S04]  /*38e40*/  STL.64 [R1+0x3b0], R20 ;  /* 0x0003b01401007387 */ /* 0x0001e80000100a00 */
[----:B------:R1:W-:Y:S01]  /*38e50*/  STL.64 [R1+0x3b8], R22 ;  /* 0x0003b81601007387 */ /* 0x0003e20000100a00 */
[----:B0-----:R-:W-:Y:S02]  /*38e60*/  IMAD.MOV.U32 R20, RZ, RZ, R15 ;  /* 0x000000ffff147224 */ /* 0x001fe400078e000f */
[----:B-1----:R-:W-:Y:S02]  /*38e70*/  IMAD.MOV.U32 R22, RZ, RZ, R14 ;  /* 0x000000ffff167224 */ /* 0x002fe400078e000e */
[----:B------:R-:W2:Y:S04]  /*38e80*/  LDL.LU.64 R14, [R1+0x1d60] ;  /* 0x001d6000010e7983 */ /* 0x000ea80000300a00 */
        /* <DEDUP_REMOVED lines=46> */
[----:B0-----:R-:W3:Y:S04]  /*39170*/  LDL.LU.64 R10, [R1+0x1cd8] ;  /* 0x001cd800010a7983 */ /* 0x001ee80000300a00 */
[----:B------:R-:W-:Y:S01]  /*39180*/  STL.64 [R1+0x1b98], R14 ;  /* 0x001b980e01007387 */ /* 0x000fe20000100a00 */
[----:B---3--:R-:W-:-:S15]  /*39190*/  HMMA.16816.F32 R4, R16, R10, R4 ;  /* 0x0000000a1004723c */ /* 0x008fde0000001804 */
[----:B------:R-:W-:-:S08]  /*391a0*/  NOP ;  /* 0x0000000000007918 */ /* 0x000fd00000000000 */
[----:B------:R-:W-:Y:S04]  /*391b0*/  STL.64 [R1+0x340], R4 ;  /* 0x0003400401007387 */ /* 0x000fe80000100a00 */
[----:B------:R0:W-:Y:S04]  /*391c0*/  STL.64 [R1+0x348], R6 ;  /* 0x0003480601007387 */ /* 0x0001e80000100a00 */
[----:B0-----:R-:W2:Y:S04]  /*391d0*/  LDL.LU.64 R6, [R1+0x1cd0] ;  /* 0x001cd00001067983 */ /* 0x001ea80000300a00 */
[----:B------:R0:W-:Y:S04]  /*391e0*/  STL.64 [R1+0x1b40], R10 ;  /* 0x001b400a01007387 */ /* 0x0001e80000100a00 */
[----:B------:R-:W2:Y:S04]  /*391f0*/  LDL.LU R8, [R1+0x1f0] ;  /* 0x0001f00001087983 */ /* 0x000ea80000300800 */
[----:B------:R-:W2:Y:S04]  /*39200*/  LDL.LU R9, [R1+0x1f4] ;  /* 0x0001f40001097983 */ /* 0x000ea80000300800 */
[----:B0-----:R-:W2:Y:S04]  /*39210*/  LDL.LU R10, [R1+0x1f8] ;  /* 0x0001f800010a7983 */ /* 0x001ea80000300800 */
[----:B------:R-:W2:Y:S04]  /*39220*/  LDL.LU R11, [R1+0x1fc] ;  /* 0x0001fc00010b7983 */ /* 0x000ea80000300800 */
[----:B------:R-:W3:Y:S04]  /*39230*/  LDL.LU.64 R4, [R1+0x10f0] ;  /* 0x0010f00001047983 */ /* 0x000ee80000300a00 */
[----:B------:R-:W4:Y:S01]  /*39240*/  LDL.LU R21, [R1+0x1264] ;  /* 0x0012640001157983 */ /* 0x000f220000300800 */
[----:B--2---:R-:W-:Y:S03]  /*39250*/  HMMA.16816.F32 R16, R16, R6, R8 ;  /* 0x000000061010723c */ /* 0x004fe60000001808 */
[----:B----4-:R-:W-:Y:S04]  /*39260*/  STL [R1+0x1ba0], R21 ;  /* 0x001ba01501007387 */ /* 0x010fe80000100800 */
[----:B------:R-:W2:-:S15]  /*39270*/  LDL.LU R8, [R1+0xf0] ;  /* 0x0000f00001087983 */ /* 0x000e9e0000300800 */
[----:B------:R-:W-:-:S01]  /*39280*/  NOP ;  /* 0x0000000000007918 */ /* 0x000fc20000000000 */
[----:B------:R-:W-:Y:S04]  /*39290*/  STL.64 [R1+0x1f0], R16 ;  /* 0x0001f01001007387 */ /* 0x000fe80000100a00 */
[----:B------:R-:W-:Y:S04]  /*392a0*/  STL.64 [R1+0x1f8], R18 ;  /* 0x0001f81201007387 */ /* 0x000fe80000100a00 */
[----:B------:R-:W2:Y:S04]  /*392b0*/  LDL.LU R9, [R1+0xf4] ;  /* 0x0000f40001097983 */ /* 0x000ea80000300800 */
[----:B------:R-:W4:Y:S04]  /*392c0*/  LDL.LU R10, [R1+0xf8] ;  /* 0x0000f800010a7983 */ /* 0x000f280000300800 */
[----:B------:R-:W4:Y:S04]  /*392d0*/  LDL.LU R11, [R1+0xfc] ;  /* 0x0000fc00010b7983 */ /* 0x000f280000300800 */
[----:B----4-:R0:W-:Y:S04]  /*392e0*/  STL.64 [R1+0x1b50], R10 ;  /* 0x001b500a01007387 */ /* 0x0101e80000100a00 */
[----:B--2---:R-:W-:Y:S01]  /*392f0*/  STL.64 [R1+0x1b48], R8 ;  /* 0x001b480801007387 */ /* 0x004fe20000100a00 */
[----:B0-----:R-:W-:-:S02]  /*39300*/  IMAD.MOV.U32 R10, RZ, RZ, R29 ;  /* 0x000000ffff0a7224 */ /* 0x001fc400078e001d */
[----:B------:R-:W-:Y:S01]  /*39310*/  IMAD.MOV.U32 R11, RZ, RZ, R2 ;  /* 0x000000ffff0b7224 */ /* 0x000fe200078e0002 */
[----:B------:R-:W2:Y:S04]  /*39320*/  LDL.LU R29, [R1+0x1cc8] ;  /* 0x001cc800011d7983 */ /* 0x000ea80000300800 */
[----:B------:R-:W4:Y:S04]  /*39330*/  LDL.LU R2, [R1+0x1cc4] ;  /* 0x001cc40001027983 */ /* 0x000f280000300800 */
[----:B------:R0:W-:Y:S02]  /*39340*/  STL.64 [R1+0x1b68], R10 ;  /* 0x001b680a01007387 */ /* 0x0001e40000100a00 */
[----:B0-----:R-:W-:-:S02]  /*39350*/  IMAD.MOV.U32 R10, RZ, RZ, R24 ;  /* 0x000000ffff0a7224 */ /* 0x001fc400078e0018 */
[----:B------:R-:W-:Y:S01]  /*39360*/  IMAD.MOV.U32 R11, RZ, RZ, R28 ;  /* 0x000000ffff0b7224 */ /* 0x000fe200078e001c */
[----:B------:R-:W2:Y:S04]  /*39370*/  LDL.LU R24, [R1+0x1cc0] ;  /* 0x001cc00001187983 */ /* 0x000ea80000300800 */
[----:B------:R-:W2:Y:S04]  /*39380*/  LDL.LU R28, [R1+0x1cbc] ;  /* 0x001cbc00011c7983 */ /* 0x000ea80000300800 */
[----:B------:R-:W-:Y:S04]  /*39390*/  STL.64 [R1+0x1b80], R10 ;  /* 0x001b800a01007387 */ /* 0x000fe80000100a00 */
[----:B------:R0:W-:Y:S04]  /*393a0*/  STL.64 [R1+0x1b28], R6 ;  /* 0x001b280601007387 */ /* 0x0001e80000100a00 */
[----:B0-----:R-:W3:Y:S01]  /*393b0*/  LDL.LU.64 R6, [R1+0x10e8] ;  /* 0x0010e80001067983 */ /* 0x001ee20000300a00 */
[----:B------:R-:W-:-:S02]  /*393c0*/  IMAD.MOV.U32 R10, RZ, RZ, R26 ;  /* 0x000000ffff0a7224 */ /* 0x000fc400078e001a */
[----:B------:R-:W-:Y:S02]  /*393d0*/  IMAD.MOV.U32 R11, RZ, RZ, R25 ;  /* 0x000000ffff0b7224 */ /* 0x000fe400078e0019 */
[----:B------:R-:W-:Y:S02]  /*393e0*/  IMAD.MOV.U32 R18, RZ, RZ, R22 ;  /* 0x000000ffff127224 */ /* 0x000fe400078e0016 */
[----:B------:R-:W-:Y:S02]  /*393f0*/  IMAD.MOV.U32 R19, RZ, RZ, R20 ;  /* 0x000000ffff137224 */ /* 0x000fe400078e0014 */
[----:B------:R-:W-:Y:S02]  /*39400*/  IMAD.MOV.U32 R14, RZ, RZ, R0 ;  /* 0x000000ffff0e7224 */ /* 0x000fe400078e0000 */
[----:B------:R-:W-:Y:S01]  /*39410*/  IMAD.MOV.U32 R15, RZ, RZ, R23 ;  /* 0x000000ffff0f7224 */ /* 0x000fe200078e0017 */
[----:B---3--:R-:W-:Y:S04]  /*39420*/  STL.64 [R1+0x1b60], R6 ;  /* 0x001b600601007387 */ /* 0x008fe80000100a00 */
[----:B------:R0:W-:Y:S04]  /*39430*/  STL.64 [R1+0x1b58], R4 ;  /* 0x001b580401007387 */ /* 0x0001e80000100a00 */
[----:B0-----:R-:W3:Y:S04]  /*39440*/  LDL.LU R4, [R1+0x100] ;  /* 0x0001000001047983 */ /* 0x001ee80000300800 */
[----:B------:R-:W3:Y:S04]  /*39450*/  LDL.LU R5, [R1+0x104] ;  /* 0x0001040001057983 */ /* 0x000ee80000300800 */
[----:B------:R-:W3:Y:S04]  /*39460*/  LDL.LU R6, [R1+0x108] ;  /* 0x0001080001067983 */ /* 0x000ee80000300800 */
[----:B------:R-:W3:Y:S04]  /*39470*/  LDL.LU R7, [R1+0x10c] ;  /* 0x00010c0001077983 */ /* 0x000ee80000300800 */
[----:B------:R-:W3:Y:S04]  /*39480*/  LDL.LU R26, [R1+0x1cb8] ;  /* 0x001cb800011a7983 */ /* 0x000ee80000300800 */
[----:B------:R-:W3:Y:S04]  /*39490*/  LDL.LU R25, [R1+0x1cb4] ;  /* 0x001cb40001197983 */ /* 0x000ee80000300800 */
[----:B------:R-:W-:Y:S04]  /*394a0*/  STL.64 [R1+0x1ba8], R10 ;  /* 0x001ba80a01007387 */ /* 0x000fe80000100a00 */
[----:B------:R-:W3:Y:S04]  /*394b0*/  LDL.LU R0, [R1+0x1cb0] ;  /* 0x001cb00001007983 */ /* 0x000ee80000300800 */
[----:B------:R0:W-:Y:S04]  /*394c0*/  STL.64 [R1+0x1bd0], R18 ;  /* 0x001bd01201007387 */ /* 0x0001e80000100a00 */
[----:B------:R-:W-:Y:S04]  /*394d0*/  STL.64 [R1+0x1bb0], R14 ;  /* 0x001bb00e01007387 */ /* 0x000fe80000100a00 */
[----:B------:R-:W3:Y:S04]  /*394e0*/  LDL.LU R20, [R1+0x130] ;  /* 0x0001300001147983 */ /* 0x000ee80000300800 */
[----:B------:R-:W3:Y:S04]  /*394f0*/  LDL.LU R21, [R1+0x134] ;  /* 0x0001340001157983 */ /* 0x000ee80000300800 */
[----:B------:R-:W3:Y:S04]  /*39500*/  LDL.LU R22, [R1+0x138] ;  /* 0x0001380001167983 */ /* 0x000ee80000300800 */
[----:B------:R-:W3:Y:S01]  /*39510*/  LDL.LU R23, [R1+0x13c] ;  /* 0x00013c0001177983 */ /* 0x000ee20000300800 */
[----:B0-----:R-:W-:-:S02]  /*39520*/  IMAD.MOV.U32 R18, RZ, RZ, R27 ;  /* 0x000000ffff127224 */ /* 0x001fc400078e001b */
[----:B------:R-:W-:Y:S01]  /*39530*/  IMAD.MOV.U32 R19, RZ, RZ, R3 ;  /* 0x000000ffff137224 */ /* 0x000fe200078e0003 */
[----:B------:R-:W3:Y:S04]  /*39540*/  LDL.LU R27, [R1+0x1cac] ;  /* 0x001cac00011b7983 */ /* 0x000ee80000300800 */
[----:B------:R-:W3:Y:S04]  /*39550*/  LDL.LU R3, [R1+0x1ca8] ;  /* 0x001ca80001037983 */ /* 0x000ee80000300800 */
[----:B------:R4:W-:Y:S02]  /*39560*/  STL.64 [R1+0x1be8], R18 ;  /* 0x001be81201007387 */ /* 0x0009e40000100a00 */
[----:B----4-:R-:W-:-:S02]  /*39570*/  IMAD.MOV.U32 R18, RZ, RZ, R2 ;  /* 0x000000ffff127224 */ /* 0x010fc400078e0002 */
[----:B--2---:R-:W-:Y:S01]  /*39580*/  IMAD.MOV.U32 R19, RZ, RZ, R29 ;  /* 0x000000ffff137224 */ /* 0x004fe200078e001d */
[----:B------:R-:W2:Y:S04]  /*39590*/  LDL.LU R2, [R1+0x1ca4] ;  /* 0x001ca40001027983 */ /* 0x000ea80000300800 */
[----:B------:R-:W4:Y:S04]  /*395a0*/  LDL.LU R29, [R1+0x1ca0] ;  /* 0x001ca000011d7983 */ /* 0x000f280000300800 */
[----:B------:R-:W-:Y:S04]  /*395b0*/  STL.64 [R1+0x1c00], R18 ;  /* 0x001c001201007387 */ /* 0x000fe80000100a00 */
[----:B---3--:R-:W-:Y:S04]  /*395c0*/  STL.64 [R1+0x1bc8], R22 ;  /* 0x001bc81601007387 */ /* 0x008fe80000100a00 */
[----:B------:R0:W-:Y:S04]  /*395d0*/  STL.64 [R1+0x1bc0], R20 ;  /* 0x001bc01401007387 */ /* 0x0001e80000100a00 */
[----:B0-----:R-:W3:Y:S04]  /*395e0*/  LDL.LU R20, [R1+0x150] ;  /* 0x0001500001147983 */ /* 0x001ee80000300800 */
[----:B------:R-:W3:Y:S04]  /*395f0*/  LDL.LU R21, [R1+0x154] ;  /* 0x0001540001157983 */ /* 0x000ee80000300800 */
[----:B------:R-:W2:Y:S04]  /*39600*/  LDL.LU R22, [R1+0x158] ;  /* 0x0001580001167983 */ /* 0x000ea80000300800 */
[----:B------:R-:W2:Y:S01]  /*39610*/  LDL.LU R23, [R1+0x15c] ;  /* 0x00015c0001177983 */ /* 0x000ea20000300800 */
[----:B------:R-:W-:-:S02]  /*39620*/  IMAD.MOV.U32 R18, RZ, RZ, R28 ;  /* 0x000000ffff127224 */ /* 0x000fc400078e001c */
[----:B------:R-:W-:Y:S01]  /*39630*/  IMAD.MOV.U32 R19, RZ, RZ, R24 ;  /* 0x000000ffff137224 */ /* 0x000fe200078e0018 */
[----:B------:R-:W4:Y:S04]  /*39640*/  LDL.LU R28, [R1+0x1c9c] ;  /* 0x001c9c00011c7983 */ /* 0x000f280000300800 */
[----:B------:R-:W4:Y:S04]  /*39650*/  LDL.LU R24, [R1+0x1c98] ;  /* 0x001c980001187983 */ /* 0x000f280000300800 */
[----:B------:R-:W-:Y:S04]  /*39660*/  STL.64 [R1+0x1c18], R18 ;  /* 0x001c181201007387 */ /* 0x000fe80000100a00 */
[----:B--2---:R-:W-:Y:S04]  /*39670*/  STL.64 [R1+0x1be0], R22 ;  /* 0x001be01601007387 */ /* 0x004fe80000100a00 */
[----:B---3--:R0:W-:Y:S04]  /*39680*/  STL.64 [R1+0x1bd8], R20 ;  /* 0x001bd81401007387 */ /* 0x0081e80000100a00 */
        /* <DEDUP_REMOVED lines=37> */
[----:B----4-:R-:W-:-:S02]  /*398e0*/  IMAD.MOV.U32 R18, RZ, RZ, R28 ;  /* 0x000000ffff127224 */ /* 0x010fc400078e001c */
[----:B------:R-:W-:Y:S01]  /*398f0*/  IMAD.MOV.U32 R19, RZ, RZ, R29 ;  /* 0x000000ffff137224 */ /* 0x000fe200078e001d */
        /* <DEDUP_REMOVED lines=26> */
[----:B------:R-:W-:Y:S04]  /*39aa0*/  STL.64 [R1+0x1b78], R6 ;  /* 0x001b780601007387 */ /* 0x000fe80000100a00 */
[----:B------:R0:W-:Y:S04]  /*39ab0*/  STL.64 [R1+0x1b70], R4 ;  /* 0x001b700401007387 */ /* 0x0001e80000100a00 */
[----:B0-----:R-:W4:Y:S04]  /*39ac0*/  LDL.LU R4, [R1+0x110] ;  /* 0x0001100001047983 */ /* 0x001f280000300800 */
[----:B------:R-:W4:Y:S04]  /*39ad0*/  LDL.LU R5, [R1+0x114] ;  /* 0x0001140001057983 */ /* 0x000f280000300800 */
[----:B------:R-:W3:Y:S04]  /*39ae0*/  LDL.LU R6, [R1+0x118] ;  /* 0x0001180001067983 */ /* 0x000ee80000300800 */
[----:B------:R-:W3:Y:S01]  /*39af0*/  LDL.LU R7, [R1+0x11c] ;  /* 0x00011c0001077983 */ /* 0x000ee20000300800 */
[C---:B--2---:R-:W-:Y:S03]  /*39b00*/  HMMA.16816.F32 R16, R24.reuse, R18, R20 ;  /* 0x000000121810723c */ /* 0x044fe60000001814 */
[----:B---3--:R-:W-:Y:S04]  /*39b10*/  STL.64 [R1+0x1b90], R6 ;  /* 0x001b900601007387 */ /* 0x008fe80000100a00 */
[----:B----4-:R0:W-:Y:S04]  /*39b20*/  STL.64 [R1+0x1b88], R4 ;  /* 0x001b880401007387 */ /* 0x0101e80000100a00 */
        /* <DEDUP_REMOVED lines=57> */
[----:B0-----:R-:W4:Y:S04]  /*39ec0*/  LDL.LU R16, [R1+0xd0] ;  /* 0x0000d00001107983 */ /* 0x001f280000300800 */
[----:B------:R-:W4:Y:S04]  /*39ed0*/  LDL.LU R17, [R1+0xd4] ;  /* 0x0000d40001117983 */ /* 0x000f280000300800 */
[----:B-1----:R-:W2:Y:S01]  /*39ee0*/  LDL.LU R18, [R1+0xd8] ;  /* 0x0000d80001127983 */ /* 0x002ea20000300800 */
[----:B------:R-:W-:Y:S01]  /*39ef0*/  HMMA.16816.F32 R8, R24, R10, R12 ;  /* 0x0000000a1808723c */ /* 0x000fe2000000180c */
[----:B------:R-:W-:-:S02]  /*39f00*/  IMAD.MOV.U32 R19, RZ, RZ, R0 ;  /* 0x000000ffff137224 */ /* 0x000fc400078e0000 */
[----:B------:R-:W3:Y:S04]  /*39f10*/  LDL.LU R0, [R1+0x1bb8] ;  /* 0x001bb80001007983 */ /* 0x000ee80000300800 */
[----:B--2---:R-:W-:Y:S04]  /*39f20*/  STL.64 [R1+0x1b38], R18 ;  /* 0x001b381201007387 */ /* 0x004fe80000100a00 */
[----:B----4-:R-:W-:Y:S04]  /*39f30*/  STL.64 [R1+0x1b30], R16 ;  /* 0x001b301001007387 */ /* 0x010fe80000100a00 */
[----:B------:R-:W3:Y:S08]  /*39f40*/  LDL.LU.64 R14, [R1+0x1bb0] ;  /* 0x001bb000010e7983 */ /* 0x000ef00000300a00 */
[----:B------:R-:W-:Y:S04]  /*39f50*/  STL.64 [R1+0x140], R8 ;  /* 0x0001400801007387 */ /* 0x000fe80000100a00 */
[----:B------:R0:W-:Y:S04]  /*39f60*/  STL.64 [R1+0x148], R10 ;  /* 0x0001480a01007387 */ /* 0x0001e80000100a00 */
[----:B0-----:R-:W2:Y:S01]  /*39f70*/  LDL.LU.64 R10, [R1+0x1ba8] ;  /* 0x001ba800010a7983 */ /* 0x001ea20000300a00 */
[----:B------:R-:W-:-:S02]  /*39f80*/  IMAD.MOV.U32 R19, RZ, RZ, R2 ;  /* 0x000000ffff137224 */ /* 0x000fc400078e0002 */
[----:B------:R-:W-:Y:S02]  /*39f90*/  IMAD.MOV.U32 R17, RZ, RZ, R28 ;  /* 0x000000ffff117224 */ /* 0x000fe400078e001c */
[----:B------:R-:W-:Y:S01]  /*39fa0*/  IMAD.MOV.U32 R16, RZ, RZ, R29 ;  /* 0x000000ffff107224 */ /* 0x000fe200078e001d */
[C---:B---3--:R-:W-:Y:S01]  /*39fb0*/  HMMA.16816.F32 R12, R24.reuse, R14, R20 ;  /* 0x0000000e180c723c */ /* 0x048fe20000001814 */
[----:B------:R-:W3:Y:S01]  /*39fc0*/  LDL.LU R21, [R1+0x1ba0] ;  /* 0x001ba00001157983 */ /* 0x000ee20000300800 */
[----:B------:R-:W-:Y:S01]  /*39fd0*/  IMAD.MOV.U32 R18, RZ, RZ, R3 ;  /* 0x000000ffff127224 */ /* 0x000fe200078e0003 */
[----:B------:R-:W0:Y:S08]  /*39fe0*/  LDC R20, c[0x0][0x230] ;  /* 0x00008c00ff147b82 */ /* 0x000e300000000800 */
[----:B------:R-:W1:Y:S01]  /*39ff0*/  LDC R3, c[0x0][0x238] ;  /* 0x00008e00ff037b82 */ /* 0x000e620000000800 */
[C---:B--2---:R-:W-:Y:S11]  /*3a000*/  HMMA.16816.F32 R8, R24.reuse, R10, R4 ;  /* 0x0000000a1808723c */ /* 0x044ff60000001804 */
[----:B------:R-:W-:Y:S04]  /*3a010*/  STL.64 [R1+0x130], R12 ;  /* 0x0001300c01007387 */ /* 0x000fe80000100a00 */
[----:B------:R2:W-:Y:S04]  /*3a020*/  STL.64 [R1+0x138], R14 ;  /* 0x0001380e01007387 */ /* 0x0005e80000100a00 */
[----:B--2---:R-:W2:Y:S04]  /*3a030*/  LDL.LU.64 R14, [R1+0x1b98] ;  /* 0x001b9800010e7983 */ /* 0x004ea80000300a00 */
[----:B------:R-:W4:Y:S04]  /*3a040*/  LDL.LU R22, [R1+0x126c] ;  /* 0x00126c0001167983 */ /* 0x000f280000300800 */
[----:B------:R-:W4:Y:S04]  /*3a050*/  LDL.LU R23, [R1+0x1288] ;  /* 0x0012880001177983 */ /* 0x000f280000300800 */
[----:B------:R-:W4:Y:S04]  /*3a060*/  LDL.LU R13, [R1+0x1280] ;  /* 0x00128000010d7983 */ /* 0x000f280000300800 */
[----:B------:R-:W4:Y:S04]  /*3a070*/  LDL.LU R2, [R1+0x1278] ;  /* 0x0012780001027983 */ /* 0x000f280000300800 */
[----:B------:R-:W4:Y:S04]  /*3a080*/  LDL.LU R28, [R1+0x1650] ;  /* 0x00165000011c7983 */ /* 0x000f280000300800 */
[----:B------:R-:W4:Y:S04]  /*3a090*/  LDL.LU R29, [R1+0x1648] ;  /* 0x00164800011d7983 */ /* 0x000f280000300800 */
        /* <DEDUP_REMOVED lines=31> */
[----:B0-----:R-:W2:Y:S01]  /*3a290*/  LDL.LU.64 R10, [R1+0x10e0] ;  /* 0x0010e000010a7983 */ /* 0x001ea20000300a00 */
[----:B-1----:R-:W-:-:S04]  /*3a2a0*/  IMAD.SHL.U32 R15, R3, 0x20, RZ ;  /* 0x00000020030f7824 */ /* 0x002fc800078e00ff */
[----:B------:R-:W-:-:S05]  /*3a2b0*/  IMAD.SHL.U32 R15, R15, 0x2, RZ ;  /* 0x000000020f0f7824 */ /* 0x000fca00078e00ff */
[-C--:B----4-:R-:W-:Y:S02]  /*3a2c0*/  IADD3 R8, P1, R4, R15.reuse, RZ ;  /* 0x0000000f04087210 */ /* 0x090fe40007f3e0ff */
[----:B---3--:R-:W-:-:S03]  /*3a2d0*/  IADD3 R12, P0, R6, R15, RZ ;  /* 0x0000000f060c7210 */ /* 0x008fc60007f1e0ff */
[----:B------:R-:W-:Y:S02]  /*3a2e0*/  STL [R1+0x1a9c], R8 ;  /* 0x001a9c0801007387 */ /* 0x000fe40000100800 */
[----:B------:R-:W-:Y:S01]  /*3a2f0*/  IMAD.X R3, R7, 0x1, R0, P0 ;  /* 0x0000000107037824 */ /* 0x000fe200000e0600 */
[----:B--2---:R-:W-:-:S05]  /*3a300*/  IADD3 R9, P2, R10, R15, RZ ;  /* 0x0000000f0a097210 */ /* 0x004fca0007f5e0ff */
[----:B------:R-:W-:Y:S04]  /*3a310*/  STL [R1+0x1aa0], R9 ;  /* 0x001aa00901007387 */ /* 0x000fe80000100800 */
[----:B------:R-:W2:Y:S01]  /*3a320*/  LDL.LU.64 R6, [R1+0x1b28] ;  /* 0x001b280001067983 */ /* 0x000ea20000300a00 */
[--C-:B------:R-:W-:Y:S02]  /*3a330*/  IMAD.X R4, R5, 0x1, R0.reuse, P1 ;  /* 0x0000000105047824 */ /* 0x100fe400008e0600 */
[----:B------:R-:W-:Y:S02]  /*3a340*/  VIADD R21, R21, 0x1 ;  /* 0x0000000115157836 */ /* 0x000fe40000000000 */
[----:B------:R-:W-:Y:S01]  /*3a350*/  IMAD.X R5, R11, 0x1, R0, P2 ;  /* 0x000000010b057824 */ /* 0x000fe200010e0600 */
[----:B------:R-:W-:Y:S04]  /*3a360*/  STL [R1+0x1aa4], R4 ;  /* 0x001aa40401007387 */ /* 0x000fe80000100800 */
[----:B------:R-:W-:Y:S04]  /*3a370*/  STL [R1+0x1264], R21 ;  /* 0x0012641501007387 */ /* 0x000fe80000100800 */
[----:B------:R2:W-:Y:S01]  /*3a380*/  STL [R1+0x1aa8], R5 ;  /* 0x001aa80501007387 */ /* 0x0005e20000100800 */
[----:B------:R-:W-:-:S02]  /*3a390*/  IADD3 R22, P2, R22, R15, RZ ;  /* 0x0000000f16167210 */ /* 0x000fc40007f5e0ff */
[-C--:B------:R-:W-:Y:S02]  /*3a3a0*/  IADD3 R23, P1, R23, R15.reuse, RZ ;  /* 0x0000000f17177210 */ /* 0x080fe40007f3e0ff */
[-C--:B------:R-:W-:Y:S02]  /*3a3b0*/  IADD3 R13, P4, R13, R15.reuse, RZ ;  /* 0x0000000f0d0d7210 */ /* 0x080fe40007f9e0ff */
[-C--:B------:R-:W-:Y:S02]  /*3a3c0*/  IADD3 R2, P6, R2, R15.reuse, RZ ;  /* 0x0000000f02027210 */ /* 0x080fe40007fde0ff */
[-C--:B------:R-:W-:Y:S02]  /*3a3d0*/  IADD3 R28, P5, R28, R15.reuse, RZ ;  /* 0x0000000f1c1c7210 */ /* 0x080fe40007fbe0ff */
[----:B------:R-:W-:Y:S01]  /*3a3e0*/  IADD3 R29, P3, R29, R15, RZ ;  /* 0x0000000f1d1d7210 */ /* 0x000fe20007f7e0ff */
[----:B--2---:R-:W-:-:S15]  /*3a3f0*/  HMMA.16816.F32 R4, R24, R6, R16 ;  /* 0x000000061804723c */ /* 0x004fde0000001810 */
[----:B------:R-:W-:-:S08]  /*3a400*/  NOP ;  /* 0x0000000000007918 */ /* 0x000fd00000000000 */
[----:B------:R-:W-:Y:S04]  /*3a410*/  STL.64 [R1+0xd0], R4 ;  /* 0x0000d00401007387 */ /* 0x000fe80000100a00 */
[----:B------:R0:W-:Y:S01]  /*3a420*/  STL.64 [R1+0xd8], R6 ;  /* 0x0000d80601007387 */ /* 0x0001e20000100a00 */
[----:B------:R-:W-:Y:S02]  /*3a430*/  IMAD.MOV.U32 R24, RZ, RZ, R7 ;  /* 0x000000ffff187224 */ /* 0x000fe400078e0007 */
[----:B0-----:R-:W-:Y:S02]  /*3a440*/  IMAD.MOV.U32 R6, RZ, RZ, R5 ;  /* 0x000000ffff067224 */ /* 0x001fe400078e0005 */
[----:B------:R-:W-:Y:S02]  /*3a450*/  IMAD.MOV.U32 R4, RZ, RZ, R12 ;  /* 0x000000ffff047224 */ /* 0x000fe400078e000c */
[----:B------:R-:W-:Y:S01]  /*3a460*/  IMAD.MOV.U32 R5, RZ, RZ, R3 ;  /* 0x000000ffff057224 */ /* 0x000fe200078e0003 */
[----:B------:R-:W-:Y:S04]  /*3a470*/  STL [R1+0x1ab0], R6 ;  /* 0x001ab00601007387 */ /* 0x000fe80000100800 */
[----:B------:R-:W-:Y:S04]  /*3a480*/  STL [R1+0x1aac], R24 ;  /* 0x001aac1801007387 */ /* 0x000fe80000100800 */
[----:B------:R-:W-:Y:S04]  /*3a490*/  STL.64 [R1+0x10e8], R4 ;  /* 0x0010e80401007387 */ /* 0x000fe80000100a00 */
[----:B------:R-:W-:Y:S04]  /*3a4a0*/  STL [R1+0x126c], R22 ;  /* 0x00126c1601007387 */ /* 0x000fe80000100800 */
[----:B------:R-:W-:Y:S04]  /*3a4b0*/  STL [R1+0x1288], R23 ;  /* 0x0012881701007387 */ /* 0x000fe80000100800 */
[----:B------:R-:W-:Y:S04]  /*3a4c0*/  STL [R1+0x1280], R13 ;  /* 0x0012800d01007387 */ /* 0x000fe80000100800 */
[----:B------:R0:W-:Y:S04]  /*3a4d0*/  STL [R1+0x1b24], R15 ;  /* 0x001b240f01007387 */ /* 0x0001e80000100800 */
[----:B------:R-:W-:Y:S04]  /*3a4e0*/  STL [R1+0x1278], R2 ;  /* 0x0012780201007387 */ /* 0x000fe80000100800 */
[----:B0-----:R-:W2:Y:S04]  /*3a4f0*/  LDL.LU R15, [R1+0x1268] ;  /* 0x00126800010f7983 */ /* 0x001ea80000300800 */
[----:B------:R-:W-:Y:S04]  /*3a500*/  STL [R1+0x1650], R28 ;  /* 0x0016501c01007387 */ /* 0x000fe80000100800 */
[----:B------:R-:W3:Y:S04]  /*3a510*/  LDL.LU R12, [R1+0x127c] ;  /* 0x00127c00010c7983 */ /* 0x000ee80000300800 */
[----:B------:R-:W-:Y:S04]  /*3a520*/  STL [R1+0x1648], R29 ;  /* 0x0016481d01007387 */ /* 0x000fe80000100800 */
[----:B---3--:R0:W-:Y:S04]  /*3a530*/  STL [R1+0x1b18], R12 ;  /* 0x001b180c01007387 */ /* 0x0081e80000100800 */
[----:B0-----:R-:W3:Y:S01]  /*3a540*/  LDL.LU R12, [R1+0x1638] ;  /* 0x00163800010c7983 */ /* 0x001ee20000300800 */
[----:B------:R-:W-:-:S03]  /*3a550*/  VIADD R20, R20, 0x1f ;  /* 0x0000001f14147836 */ /* 0x000fc60000000000 */
[----:B---3--:R0:W-:Y:S04]  /*3a560*/  STL [R1+0x1b1c], R12 ;  /* 0x001b1c0c01007387 */ /* 0x0081e80000100800 */
[----:B0-----:R-:W3:Y:S01]  /*3a570*/  LDL.LU R12, [R1+0x1284] ;  /* 0x00128400010c7983 */ /* 0x001ee20000300800 */
[----:B------:R-:W-:-:S04]  /*3a580*/  SHF.R.S32.HI R14, RZ, 0x1f, R20 ;  /* 0x0000001fff0e7819 */ /* 0x000fc80000011414 */
[----:B------:R-:W-:-:S04]  /*3a590*/  LEA.HI R14, R14, R20, RZ, 0x5 ;  /* 0x000000140e0e7211 */ /* 0x000fc800078f28ff */
[----:B------:R-:W-:-:S04]  /*3a5a0*/  SHF.R.S32.HI R14, RZ, 0x5, R14 ;  /* 0x00000005ff0e7819 */ /* 0x000fc8000001140e */
[----:B------:R-:W-:Y:S01]  /*3a5b0*/  ISETP.NE.U32.AND P0, PT, R21, R14, PT ;  /* 0x0000000e1500720c */ /* 0x000fe20003f05070 */
[----:B--2---:R-:W-:Y:S01]  /*3a5c0*/  IMAD.X R15, R15, 0x1, R0, P2 ;  /* 0x000000010f0f7824 */ /* 0x004fe200010e0600 */
[----:B---3--:R0:W-:Y:S04]  /*3a5d0*/  STL [R1+0x1b20], R12 ;  /* 0x001b200c01007387 */ /* 0x0081e80000100800 */
[----:B0-----:R-:W2:Y:S04]  /*3a5e0*/  LDL.LU R12, [R1+0x1640] ;  /* 0x00164000010c7983 */ /* 0x001ea80000300800 */
[----:B------:R-:W3:Y:S04]  /*3a5f0*/  LDL.LU R3, [R1+0x1630] ;  /* 0x0016300001037983 */ /* 0x000ee80000300800 */
        /* <DEDUP_REMOVED lines=25> */
[----:B------:R0:W-:Y:S04]  /*3a790*/  STL [R1+0x1268], R15 ;  /* 0x0012680f01007387 */ /* 0x0001e80000100800 */
[----:B0-----:R-:W2:Y:S02]  /*3a7a0*/  LDL.LU R15, [R1+0x1b24] ;  /* 0x001b2400010f7983 */ /* 0x001ea40000300800 */
[----:B--2---:R-:W-:-:S05]  /*3a7b0*/  IADD3 R12, P2, R12, R15, RZ ;  /* 0x0000000f0c0c7210 */ /* 0x004fca0007f5e0ff */
[----:B------:R0:W-:Y:S04]  /*3a7c0*/  STL [R1+0x1640], R12 ;  /* 0x0016400c01007387 */ /* 0x0001e80000100800 */
[----:B0-----:R-:W2:Y:S02]  /*3a7d0*/  LDL.LU R12, [R1+0x1b20] ;  /* 0x001b2000010c7983 */ /* 0x001ea40000300800 */
[----:B--2---:R-:W-:-:S05]  /*3a7e0*/  IMAD.X R12, R12, 0x1, R0, P1 ;  /* 0x000000010c0c7824 */ /* 0x004fca00008e0600 */
[----:B------:R0:W-:Y:S04]  /*3a7f0*/  STL [R1+0x1284], R12 ;  /* 0x0012840c01007387 */ /* 0x0001e80000100800 */
[----:B0-----:R-:W2:Y:S02]  /*3a800*/  LDL.LU R12, [R1+0x1b1c] ;  /* 0x001b1c00010c7983 */ /* 0x001ea40000300800 */
[----:B--2---:R-:W-:-:S05]  /*3a810*/  IADD3 R12, P1, R12, R15, RZ ;  /* 0x0000000f0c0c7210 */ /* 0x004fca0007f3e0ff */
[----:B------:R0:W-:Y:S04]  /*3a820*/  STL [R1+0x1638], R12 ;  /* 0x0016380c01007387 */ /* 0x0001e80000100800 */
[----:B0-----:R-:W2:Y:S01]  /*3a830*/  LDL.LU R12, [R1+0x1b18] ;  /* 0x001b1800010c7983 */ /* 0x001ea20000300800 */
[--C-:B----4-:R-:W-:Y:S01]  /*3a840*/  IMAD.X R24, R24, 0x1, R0.reuse, P6 ;  /* 0x0000000118187824 */ /* 0x110fe200030e0600 */
[-C--:B---3--:R-:W-:Y:S01]  /*3a850*/  IADD3 R6, P6, R6, R15.reuse, RZ ;  /* 0x0000000f06067210 */ /* 0x088fe20007fde0ff */
[--C-:B------:R-:W-:Y:S01]  /*3a860*/  IMAD.X R25, R25, 0x1, R0.reuse, P5 ;  /* 0x0000000119197824 */ /* 0x100fe200028e0600 */
[-C--:B------:R-:W-:Y:S01]  /*3a870*/  IADD3 R26, P5, R26, R15.reuse, RZ ;  /* 0x0000000f1a1a7210 */ /* 0x080fe20007fbe0ff */
        /* <DEDUP_REMOVED lines=15> */
[----:B------:R-:W-:Y:S01]  /*3a970*/  IADD3 R13, P1, R13, R15, RZ ;  /* 0x0000000f0d0d7210 */ /* 0x000fe20007f3e0ff */
[----:B------:R-:W-:-:S02]  /*3a980*/  IMAD.X R29, R29, 0x1, R0, P6 ;  /* 0x000000011d1d7824 */ /* 0x000fc400030e0600 */
[----:B--2---:R-:W-:Y:S01]  /*3a990*/  IMAD.X R12, R12, 0x1, R0, P4 ;  /* 0x000000010c0c7824 */ /* 0x004fe200020e0600 */
[----:B------:R-:W-:-:S04]  /*3a9a0*/  IADD3 R3, P4, R3, R15, RZ ;  /* 0x0000000f03037210 */ /* 0x000fc80007f9e0ff */
        /* <DEDUP_REMOVED lines=8> */
[----:B------:R-:W-:-:S03]  /*3aa30*/  IMAD.X R10, R10, 0x1, R0, P4 ;  /* 0x000000010a0a7824 */ /* 0x000fc600020e0600 */
[----:B------:R-:W-:Y:S01]  /*3aa40*/  STL [R1+0x163c], R5 ;  /* 0x00163c0501007387 */ /* 0x000fe20000100800 */
[----:B------:R-:W-:-:S03]  /*3aa50*/  IADD3 R11, P4, R11, R15, RZ ;  /* 0x0000000f0b0b7210 */ /* 0x000fc60007f9e0ff */
        /* <DEDUP_REMOVED lines=24> */
[----:B0-----:R-:W3:Y:S04]  /*3abe0*/  LDL.LU R12, [R1+0x15e4] ;  /* 0x0015e400010c7983 */ /* 0x001ee80000300800 */
[----:B---3--:R0:W-:Y:S04]  /*3abf0*/  STL [R1+0x1b0c], R12 ;  /* 0x001b0c0c01007387 */ /* 0x0081e80000100800 */
[----:B0-----:R-:W3:Y:S01]  /*3ac00*/  LDL.LU R12, [R1+0x15c0] ;  /* 0x0015c000010c7983 */ /* 0x001ee20000300800 */
[----:B--2---:R-:W-:-:S03]  /*3ac10*/  IADD3 R0, P6, R0, R15, RZ ;  /* 0x0000000f00007210 */ /* 0x004fc60007fde0ff */
[----:B---3--:R0:W-:Y:S04]  /*3ac20*/  STL [R1+0x1b10], R12 ;  /* 0x001b100c01007387 */ /* 0x0081e80000100800 */
        /* <DEDUP_REMOVED lines=27> */
[----:B------:R0:W-:Y:S04]  /*3ade0*/  STL [R1+0x15c8], R0 ;  /* 0x0015c80001007387 */ /* 0x0001e80000100800 */
[----:B0-----:R-:W2:Y:S02]  /*3adf0*/  LDL.LU R0, [R1+0x1b14] ;  /* 0x001b140001007983 */ /* 0x001ea40000300800 */
[----:B--2---:R-:W-:-:S05]  /*3ae00*/  IMAD.X R12, R12, 0x1, R0, P5 ;  /* 0x000000010c0c7824 */ /* 0x004fca00028e0600 */
[----:B------:R0:W-:Y:S04]  /*3ae10*/  STL [R1+0x15ec], R12 ;  /* 0x0015ec0c01007387 */ /* 0x0001e80000100800 */
[----:B0-----:R-:W2:Y:S02]  /*3ae20*/  LDL.LU R12, [R1+0x1b10] ;  /* 0x001b1000010c7983 */ /* 0x001ea40000300800 */
[----:B--2---:R-:W-:-:S05]  /*3ae30*/  IADD3 R12, P5, R12, R15, RZ ;  /* 0x0000000f0c0c7210 */ /* 0x004fca0007fbe0ff */
[----:B------:R0:W-:Y:S04]  /*3ae40*/  STL [R1+0x15c0], R12 ;  /* 0x0015c00c01007387 */ /* 0x0001e80000100800 */
[----:B0-----:R-:W2:Y:S02]  /*3ae50*/  LDL.LU R12, [R1+0x1b0c] ;  /* 0x001b0c00010c7983 */ /* 0x001ea40000300800 */
[----:B--2---:R-:W-:-:S05]  /*3ae60*/  IMAD.X R12, R12, 0x1, R0, P3 ;  /* 0x000000010c0c7824 */ /* 0x004fca00018e0600 */
[----:B------:R0:W-:Y:S04]  /*3ae70*/  STL [R1+0x15e4], R12 ;  /* 0x0015e40c01007387 */ /* 0x0001e80000100800 */
[----:B0-----:R-:W2:Y:S01]  /*3ae80*/  LDL.LU R12, [R1+0x1b08] ;  /* 0x001b0800010c7983 */ /* 0x001ea20000300800 */
[--C-:B---3--:R-:W-:Y:S01]  /*3ae90*/  IMAD.X R3, R3, 0x1, R0.reuse, P2 ;  /* 0x0000000103037824 */ /* 0x108fe200010e0600 */
[-C--:B----4-:R-:W-:Y:S01]  /*3aea0*/  IADD3 R24, P2, R24, R15.reuse, RZ ;  /* 0x0000000f18187210 */ /* 0x090fe20007f5e0ff */
        /* <DEDUP_REMOVED lines=18> */
[----:B------:R-:W-:Y:S01]  /*3afd0*/  IMAD.X R28, R28, 0x1, R0, P2 ;  /* 0x000000011c1c7824 */ /* 0x000fe200010e0600 */
[----:B------:R-:W-:-:S02]  /*3afe0*/  IADD3 R29, P2, R29, R15, RZ ;  /* 0x0000000f1d1d7210 */ /* 0x000fc40007f5e0ff */
[----:B--2---:R-:W-:-:S05]  /*3aff0*/  IADD3 R12, P3, R12, R15, RZ ;  /* 0x0000000f0c0c7210 */ /* 0x004fca0007f7e0ff */
        /* <DEDUP_REMOVED lines=22> */
[----:B------:R-:W-:Y:S04]  /*3b160*/  STL [R1+0x1594], R20 ;  /* 0x0015941401007387 */ /* 0x000fe80000100800 */
[----:B------:R-:W-:Y:S01]  /*3b170*/  STL [R1+0x1568], R21 ;  /* 0x0015681501007387 */ /* 0x000fe20000100800 */
[----:B------:R-:W-:-:S03]  /*3b180*/  IADD3 R2, P3, R2, R15, RZ ;  /* 0x0000000f02027210 */ /* 0x000fc60007f7e0ff */
        /* <DEDUP_REMOVED lines=13> */
[----:B--2---:R-:W-:-:S03]  /*3b260*/  IMAD.X R15, R15, 0x1, R0, P1 ;  /* 0x000000010f0f7824 */ /* 0x004fc600008e0600 */
        /* <DEDUP_REMOVED lines=229> */
[----:B0-----:R-:W3:Y:S01]  /*3c0c0*/  LDL.LU R29, [R1+0x1404] ;  /* 0x00140400011d7983 */ /* 0x001ee20000300800 */
        /* <DEDUP_REMOVED lines=26> */
[--C-:B------:R-:W-:Y:S01]  /*3c270*/  IMAD.X R23, R23, 0x1, R0.reuse, P6 ;  /* 0x0000000117177824 */ /* 0x100fe200030e0600 */
[-C--:B------:R-:W-:Y:S02]  /*3c280*/  IADD3 R28, P6, R28, R15.reuse, RZ ;  /* 0x0000000f1c1c7210 */ /* 0x080fe40007fde0ff */
[-C--:B------:R-:W-:Y:S01]  /*3c290*/  IADD3 R22, P4, R22, R15.reuse, RZ ;  /* 0x0000000f16167210 */ /* 0x080fe20007f9e0ff */
        /* <DEDUP_REMOVED lines=27> */
[----:B0-----:R-:W2:Y:S04]  /*3c450*/  LDL.LU R28, [R1+0x13d8] ;  /* 0x0013d800011c7983 */ /* 0x001ea80000300800 */
[----:B------:R-:W-:Y:S04]  /*3c460*/  STL [R1+0x1414], R23 ;  /* 0x0014141701007387 */ /* 0x000fe80000100800 */
[----:B------:R-:W3:Y:S01]  /*3c470*/  LDL.LU R12, [R1+0x13c8] ;  /* 0x0013c800010c7983 */ /* 0x000ee20000300800 */
[----:B------:R-:W-:Y:S01]  /*3c480*/  IMAD.X R13, R13, 0x1, R0, P5 ;  /* 0x000000010d0d7824 */ /* 0x000fe200028e0600 */
[----:B------:R-:W-:-:S04]  /*3c490*/  IADD3 R2, P5, R2, R15, RZ ;  /* 0x0000000f02027210 */ /* 0x000fc80007fbe0ff */
[----:B------:R-:W-:Y:S04]  /*3c4a0*/  STL [R1+0x140c], R13 ;  /* 0x00140c0d01007387 */ /* 0x000fe80000100800 */
[----:B---3--:R0:W-:Y:S04]  /*3c4b0*/  STL [R1+0x1ad0], R12 ;  /* 0x001ad00c01007387 */ /* 0x0081e80000100800 */
[----:B------:R-:W-:Y:S04]  /*3c4c0*/  STL [R1+0x13e0], R2 ;  /* 0x0013e00201007387 */ /* 0x000fe80000100800 */
[----:B0-----:R-:W3:Y:S01]  /*3c4d0*/  LDL.LU R12, [R1+0x13f4] ;  /* 0x0013f400010c7983 */ /* 0x001ee20000300800 */
[----:B------:R-:W-:-:S05]  /*3c4e0*/  IMAD.X R29, R29, 0x1, R0, P3 ;  /* 0x000000011d1d7824 */ /* 0x000fca00018e0600 */
[----:B------:R-:W-:Y:S04]  /*3c4f0*/  STL [R1+0x1404], R29 ;  /* 0x0014041d01007387 */ /* 0x000fe80000100800 */
        /* <DEDUP_REMOVED lines=29> */
[----:B------:R-:W4:Y:S04]  /*3c6d0*/  LDL.LU R13, [R1+0x1368] ;  /* 0x00136800010d7983 */ /* 0x000f280000300800 */
[----:B------:R-:W4:Y:S04]  /*3c6e0*/  LDL.LU R2, [R1+0x138c] ;  /* 0x00138c0001027983 */ /* 0x000f280000300800 */
[----:B0-----:R-:W4:Y:S01]  /*3c6f0*/  LDL.LU R28, [R1+0x1360] ;  /* 0x00136000011c7983 */ /* 0x001f220000300800 */
        /* <DEDUP_REMOVED lines=27> */
[----:B------:R-:W-:Y:S01]  /*3c8b0*/  IMAD.X R21, R21, 0x1, R0, P2 ;  /* 0x0000000115157824 */ /* 0x000fe200010e0600 */
[-C--:B------:R-:W-:Y:S02]  /*3c8c0*/  IADD3 R22, P2, R22, R15.reuse, RZ ;  /* 0x0000000f16167210 */ /* 0x080fe40007f5e0ff */
        /* <DEDUP_REMOVED lines=22> */
[----:B------:R-:W-:Y:S01]  /*3ca30*/  STL [R1+0x1380], R19 ;  /* 0x0013801301007387 */ /* 0x000fe20000100800 */
[----:B------:R-:W-:-:S03]  /*3ca40*/  IMAD.X R23, R23, 0x1, R0, P1 ;  /* 0x0000000117177824 */ /* 0x000fc600008e0600 */
[----:B0-----:R-:W2:Y:S04]  /*3ca50*/  LDL.LU R29, [R1+0x1384] ;  /* 0x00138400011d7983 */ /* 0x001ea80000300800 */
[----:B------:R-:W-:Y:S04]  /*3ca60*/  STL [R1+0x13a4], R20 ;  /* 0x0013a41401007387 */ /* 0x000fe80000100800 */
[----:B------:R-:W-:Y:S04]  /*3ca70*/  STL [R1+0x139c], R21 ;  /* 0x00139c1501007387 */ /* 0x000fe80000100800 */
[----:B------:R-:W-:Y:S04]  /*3ca80*/  STL [R1+0x1370], R22 ;  /* 0x0013701601007387 */ /* 0x000fe80000100800 */
[----:B------:R-:W-:Y:S04]  /*3ca90*/  STL [R1+0x1394], R23 ;  /* 0x0013941701007387 */ /* 0x000fe80000100800 */
[----:B------:R-:W3:Y:S01]  /*3caa0*/  LDL.LU R12, [R1+0x1374] ;  /* 0x00137400010c7983 */ /* 0x000ee20000300800 */
[----:B------:R-:W-:Y:S01]  /*3cab0*/  IADD3 R13, P1, R13, R15, RZ ;  /* 0x0000000f0d0d7210 */ /* 0x000fe20007f3e0ff */
[----:B------:R-:W-:-:S04]  /*3cac0*/  IMAD.X R2, R2, 0x1, R0, P4 ;  /* 0x0000000102027824 */ /* 0x000fc800020e0600 */
[----:B------:R-:W-:Y:S04]  /*3cad0*/  STL [R1+0x1368], R13 ;  /* 0x0013680d01007387 */ /* 0x000fe80000100800 */
[----:B---3--:R0:W-:Y:S04]  /*3cae0*/  STL [R1+0x1ac4], R12 ;  /* 0x001ac40c01007387 */ /* 0x0081e80000100800 */
[----:B------:R-:W-:Y:S04]  /*3caf0*/  STL [R1+0x138c], R2 ;  /* 0x00138c0201007387 */ /* 0x000fe80000100800 */
[----:B0-----:R-:W3:Y:S01]  /*3cb00*/  LDL.LU R12, [R1+0x1350] ;  /* 0x00135000010c7983 */ /* 0x001ee20000300800 */
[----:B------:R-:W-:-:S05]  /*3cb10*/  IADD3 R28, P4, R28, R15, RZ ;  /* 0x0000000f1c1c7210 */ /* 0x000fca0007f9e0ff */
[----:B------:R-:W-:Y:S04]  /*3cb20*/  STL [R1+0x1360], R28 ;  /* 0x0013601c01007387 */ /* 0x000fe80000100800 */
        /* <DEDUP_REMOVED lines=26> */
[----:B------:R-:W3:Y:S04]  /*3ccd0*/  LDL.LU R21, [R1+0x12f8] ;  /* 0x0012f80001157983 */ /* 0x000ee80000300800 */
[----:B------:R-:W3:Y:S04]  /*3cce0*/  LDL.LU R22, [R1+0x131c] ;  /* 0x00131c0001167983 */ /* 0x000ee80000300800 */
[----:B------:R-:W3:Y:S04]  /*3ccf0*/  LDL.LU R23, [R1+0x12f0] ;  /* 0x0012f00001177983 */ /* 0x000ee80000300800 */
[----:B------:R-:W3:Y:S04]  /*3cd00*/  LDL.LU R13, [R1+0x1314] ;  /* 0x00131400010d7983 */ /* 0x000ee80000300800 */
[----:B------:R-:W3:Y:S04]  /*3cd10*/  LDL.LU R2, [R1+0x12e8] ;  /* 0x0012e80001027983 */ /* 0x000ee80000300800 */
        /* <DEDUP_REMOVED lines=24> */
[--C-:B------:R-:W-:Y:S01]  /*3cea0*/  IMAD.X R18, R18, 0x1, R0.reuse, P4 ;  /* 0x0000000112127824 */ /* 0x100fe200020e0600 */
[-C--:B------:R-:W-:Y:S01]  /*3ceb0*/  IADD3 R19, P4, R19, R15.reuse, RZ ;  /* 0x0000000f13137210 */ /* 0x080fe20007f9e0ff */
[--C-:B------:R-:W-:Y:S01]  /*3cec0*/  IMAD.X R20, R20, 0x1, R0.reuse, P6 ;  /* 0x0000000114147824 */ /* 0x100fe200030e0600 */
[-C--:B------:R-:W-:Y:S01]  /*3ced0*/  IADD3 R21, P6, R21, R15.reuse, RZ ;  /* 0x0000000f15157210 */ /* 0x080fe20007fde0ff */
[--C-:B------:R-:W-:Y:S01]  /*3cee0*/  IMAD.X R22, R22, 0x1, R0.reuse, P5 ;  /* 0x0000000116167824 */ /* 0x100fe200028e0600 */
        /* <DEDUP_REMOVED lines=24> */
[----:B------:R-:W-:Y:S04]  /*3d070*/  STL [R1+0x132c], R18 ;  /* 0x00132c1201007387 */ /* 0x000fe80000100800 */
[----:B------:R-:W-:Y:S04]  /*3d080*/  STL [R1+0x1300], R19 ;  /* 0x0013001301007387 */ /* 0x000fe80000100800 */
[----:B------:R-:W-:Y:S04]  /*3d090*/  STL [R1+0x1324], R20 ;  /* 0x0013241401007387 */ /* 0x000fe80000100800 */
[----:B------:R-:W-:Y:S04]  /*3d0a0*/  STL [R1+0x12f8], R21 ;  /* 0x0012f81501007387 */ /* 0x000fe80000100800 */
[----:B------:R-:W-:Y:S04]  /*3d0b0*/  STL [R1+0x131c], R22 ;  /* 0x00131c1601007387 */ /* 0x000fe80000100800 */
        /* <DEDUP_REMOVED lines=80> */
[----:B------:R1:W-:Y:S04]  /*3d5c0*/  STL [R1+0x12a0], R10 ;  /* 0x0012a00a01007387 */ /* 0x0003e80000100800 */
[----:B0-----:R-:W2:Y:S01]  /*3d5d0*/  LDL.LU R29, [R1+0x128c] ;  /* 0x00128c00011d7983 */ /* 0x001ea20000300800 */
[----:B------:R-:W-:Y:S01]  /*3d5e0*/  IADD3 R16, P5, R16, R15, RZ ;  /* 0x0000000f10107210 */ /* 0x000fe20007fbe0ff */
[--C-:B------:R-:W-:Y:S01]  /*3d5f0*/  IMAD.X R17, R17, 0x1, R0.reuse, P3 ;  /* 0x0000000111117824 */ /* 0x100fe200018e0600 */
[----:B------:R-:W-:Y:S01]  /*3d600*/  IADD3 R18, P3, R18, UR10, RZ ;  /* 0x0000000a12127c10 */ /* 0x000fe2000ff7e0ff */
[----:B------:R0:W-:Y:S01]  /*3d610*/  STL [R1+0x12c4], R11 ;  /* 0x0012c40b01007387 */ /* 0x0001e20000100800 */
[----:B------:R-:W-:-:S03]  /*3d620*/  IMAD.X R19, R19, 0x1, R0, P2 ;  /* 0x0000000113137824 */ /* 0x000fc600010e0600 */
[----:B------:R3:W-:Y:S01]  /*3d630*/  STL [R1+0x12bc], R14 ;  /* 0x0012bc0e01007387 */ /* 0x0007e20000100800 */
[----:B------:R-:W-:-:S03]  /*3d640*/  IADD3 R20, P2, R20, UR10, RZ ;  /* 0x0000000a14147c10 */ /* 0x000fc6000ff5e0ff */
[----:B------:R4:W-:Y:S01]  /*3d650*/  STL [R1+0x1290], R16 ;  /* 0x0012901001007387 */ /* 0x0009e20000100800 */
[----:B------:R-:W-:-:S03]  /*3d660*/  IMAD.X R21, R21, 0x1, R0, P1 ;  /* 0x0000000115157824 */ /* 0x000fc600008e0600 */
[----:B------:R-:W-:Y:S01]  /*3d670*/  STL [R1+0x12b4], R17 ;  /* 0x0012b41101007387 */ /* 0x000fe20000100800 */
[----:B------:R-:W-:-:S03]  /*3d680*/  IADD3 R22, P1, R22, UR10, RZ ;  /* 0x0000000a16167c10 */ /* 0x000fc6000ff3e0ff */
[----:B------:R-:W-:Y:S01]  /*3d690*/  STL [R1+0x1a4c], R18 ;  /* 0x001a4c1201007387 */ /* 0x000fe20000100800 */
[----:B------:R-:W-:-:S03]  /*3d6a0*/  IMAD.X R23, R23, 0x1, R0, P4 ;  /* 0x0000000117177824 */ /* 0x000fc600020e0600 */
[----:B------:R-:W-:Y:S04]  /*3d6b0*/  STL [R1+0x12ac], R19 ;  /* 0x0012ac1301007387 */ /* 0x000fe80000100800 */
[----:B------:R-:W-:Y:S01]  /*3d6c0*/  STL [R1+0x1668], R20 ;  /* 0x0016681401007387 */ /* 0x000fe20000100800 */
[----:B------:R-:W-:-:S03]  /*3d6d0*/  IADD3 R13, P4, R13, UR10, RZ ;  /* 0x0000000a0d0d7c10 */ /* 0x000fc6000ff9e0ff */
[----:B------:R-:W-:Y:S01]  /*3d6e0*/  STL [R1+0x12a4], R21 ;  /* 0x0012a41501007387 */ /* 0x000fe20000100800 */
[----:B------:R-:W-:-:S03]  /*3d6f0*/  IMAD.X R2, R2, 0x1, R0, P6 ;  /* 0x0000000102027824 */ /* 0x000fc600030e0600 */
[----:B------:R-:W-:Y:S04]  /*3d700*/  STL [R1+0x1958], R22 ;  /* 0x0019581601007387 */ /* 0x000fe80000100800 */
[----:B------:R-:W-:Y:S01]  /*3d710*/  STL [R1+0x129c], R23 ;  /* 0x00129c1701007387 */ /* 0x000fe20000100800 */
[----:B------:R-:W-:-:S03]  /*3d720*/  IADD3 R28, P6, R28, UR10, RZ ;  /* 0x0000000a1c1c7c10 */ /* 0x000fc6000ffde0ff */
[----:B------:R-:W2:Y:S04]  /*3d730*/  LDL.LU R12, [R1+0x1a30] ;  /* 0x001a3000010c7983 */ /* 0x000ea80000300800 */
[----:B------:R-:W-:Y:S04]  /*3d740*/  STL [R1+0x1954], R13 ;  /* 0x0019540d01007387 */ /* 0x000fe80000100800 */
[----:B------:R-:W2:Y:S04]  /*3d750*/  LDL.LU R3, [R1+0x1948] ;  /* 0x0019480001037983 */ /* 0x000ea80000300800 */
[----:B------:R4:W-:Y:S04]  /*3d760*/  STL [R1+0x1294], R2 ;  /* 0x0012940201007387 */ /* 0x0009e80000100800 */
[----:B------:R-:W2:Y:S04]  /*3d770*/  LDL.LU R24, [R1+0x1270] ;  /* 0x0012700001187983 */ /* 0x000ea80000300800 */
[----:B------:R4:W-:Y:S04]  /*3d780*/  STL [R1+0x1950], R28 ;  /* 0x0019501c01007387 */ /* 0x0009e80000100800 */
[----:B------:R-:W2:Y:S04]  /*3d790*/  LDL.LU R6, [R1+0x1944] ;  /* 0x0019440001067983 */ /* 0x000ea80000300800 */
        /* <DEDUP_REMOVED lines=8> */
[----:B-1----:R-:W2:Y:S04]  /*3d820*/  LDL.LU R10, [R1+0x1654] ;  /* 0x00165400010a7983 */ /* 0x002ea80000300800 */
[----:B0-----:R-:W2:Y:S04]  /*3d830*/  LDL.LU R11, [R1+0x191c] ;  /* 0x00191c00010b7983 */ /* 0x001ea80000300800 */
[----:B---3--:R-:W3:Y:S04]  /*3d840*/  LDL.LU R14, [R1+0x1940] ;  /* 0x00194000010e7983 */ /* 0x008ee80000300800 */
[----:B------:R-:W3:Y:S04]  /*3d850*/  LDL.LU R15, [R1+0x1914] ;  /* 0x00191400010f7983 */ /* 0x000ee80000300800 */
[----:B----4-:R-:W4:Y:S04]  /*3d860*/  LDL.LU R16, [R1+0x1938] ;  /* 0x0019380001107983 */ /* 0x010f280000300800 */
[----:B------:R-:W4:Y:S04]  /*3d870*/  LDL.LU R2, [R1+0x190c] ;  /* 0x00190c0001027983 */ /* 0x000f280000300800 */
[----:B------:R-:W4:Y:S04]  /*3d880*/  LDL.LU R17, [R1+0x1930] ;  /* 0x0019300001117983 */ /* 0x000f280000300800 */
[----:B------:R-:W4:Y:S04]  /*3d890*/  LDL.LU R28, [R1+0x1904] ;  /* 0x00190400011c7983 */ /* 0x000f280000300800 */
[----:B------:R-:W4:Y:S01]  /*3d8a0*/  LDL.LU R18, [R1+0x1928] ;  /* 0x0019280001127983 */ /* 0x000f220000300800 */
[----:B--2---:R-:W-:-:S05]  /*3d8b0*/  IMAD.X R29, R29, 0x1, R0, P5 ;  /* 0x000000011d1d7824 */ /* 0x004fca00028e0600 */
[----:B------:R0:W-:Y:S04]  /*3d8c0*/  STL [R1+0x128c], R29 ;  /* 0x00128c1d01007387 */ /* 0x0001e80000100800 */
[----:B------:R-:W2:Y:S04]  /*3d8d0*/  LDL.LU R19, [R1+0x18fc] ;  /* 0x0018fc0001137983 */ /* 0x000ea80000300800 */
[----:B------:R-:W2:Y:S04]  /*3d8e0*/  LDL.LU R20, [R1+0x1920] ;  /* 0x0019200001147983 */ /* 0x000ea80000300800 */
[----:B------:R-:W2:Y:S04]  /*3d8f0*/  LDL.LU R21, [R1+0x18f4] ;  /* 0x0018f40001157983 */ /* 0x000ea80000300800 */
[----:B------:R-:W2:Y:S04]  /*3d900*/  LDL.LU R22, [R1+0x1918] ;  /* 0x0019180001167983 */ /* 0x000ea80000300800 */
[----:B------:R-:W2:Y:S04]  /*3d910*/  LDL.LU R23, [R1+0x18ec] ;  /* 0x0018ec0001177983 */ /* 0x000ea80000300800 */
[----:B------:R-:W2:Y:S04]  /*3d920*/  LDL.LU R13, [R1+0x1910] ;  /* 0x00191000010d7983 */ /* 0x000ea80000300800 */
[----:B0-----:R-:W2:Y:S04]  /*3d930*/  LDL.LU R29, [R1+0x18e4] ;  /* 0x0018e400011d7983 */ /* 0x001ea80000300800 */
[----:B------:R0:W-:Y:S04]  /*3d940*/  STL [R1+0x1ab4], R0 ;  /* 0x001ab40001007387 */ /* 0x0001e80000100800 */
[----:B0-----:R-:W2:Y:S01]  /*3d950*/  LDL.LU R0, [R1+0x194c] ;  /* 0x00194c0001007983 */ /* 0x001ea20000300800 */
[----:B------:R-:W-:-:S02]  /*3d960*/  IADD3.X R12, R12, UR7, RZ, P3, !PT ;  /* 0x000000070c0c7c10 */ /* 0x000fc40009ffe4ff */
[----:B------:R-:W-:Y:S02]  /*3d970*/  IADD3 R3, P3, R3, UR10, RZ ;  /* 0x0000000a03037c10 */ /* 0x000fe4000ff7e0ff */
[----:B------:R-:W-:Y:S02]  /*3d980*/  IADD3.X R24, R24, UR7, RZ, P2, !PT ;  /* 0x0000000718187c10 */ /* 0x000fe400097fe4ff */
[----:B------:R-:W-:Y:S02]  /*3d990*/  IADD3 R6, P2, R6, UR10, RZ ;  /* 0x0000000a06067c10 */ /* 0x000fe4000ff5e0ff */
[----:B------:R-:W-:Y:S02]  /*3d9a0*/  IADD3.X R25, R25, UR7, RZ, P1, !PT ;  /* 0x0000000719197c10 */ /* 0x000fe40008ffe4ff */
[----:B------:R-:W-:Y:S02]  /*3d9b0*/  IADD3 R26, P1, R26, UR10, RZ ;  /* 0x0000000a1a1a7c10 */ /* 0x000fe4000ff3e0ff */
[----:B------:R-:W-:-:S02]  /*3d9c0*/  IADD3.X R27, R27, UR7, RZ, P4, !PT ;  /* 0x000000071b1b7c10 */ /* 0x000fc4000a7fe4ff */
[----:B------:R-:W-:Y:S02]  /*3d9d0*/  IADD3 R7, P4, R7, UR10, RZ ;  /* 0x0000000a07077c10 */ /* 0x000fe4000ff9e0ff */
[----:B------:R-:W-:Y:S02]  /*3d9e0*/  IADD3.X R5, R5, UR7, RZ, P6, !PT ;  /* 0x0000000705057c10 */ /* 0x000fe4000b7fe4ff */
[----:B------:R-:W-:Y:S02]  /*3d9f0*/  IADD3 R4, P6, R4, UR10, RZ ;  /* 0x0000000a04047c10 */ /* 0x000fe4000ffde0ff */
[----:B------:R-:W-:Y:S02]  /*3da00*/  IADD3.X R10, R10, UR7, RZ, P3, !PT ;  /* 0x000000070a0a7c10 */ /* 0x000fe40009ffe4ff */
[----:B------:R-:W-:Y:S02]  /*3da10*/  IADD3 R11, P3, R11, UR10, RZ ;  /* 0x0000000a0b0b7c10 */ /* 0x000fe4000ff7e0ff */
[----:B---3--:R-:W-:-:S02]  /*3da20*/  IADD3.X R14, R14, UR7, RZ, P2, !PT ;  /* 0x000000070e0e7c10 */ /* 0x008fc400097fe4ff */
[----:B----4-:R-:W-:Y:S02]  /*3da30*/  IADD3.X R16, R16, UR7, RZ, P1, !PT ;  /* 0x0000000710107c10 */ /* 0x010fe40008ffe4ff */
[----:B------:R-:W-:Y:S02]  /*3da40*/  IADD3 R2, P1, R2, UR10, RZ ;  /* 0x0000000a02027c10 */ /* 0x000fe4000ff3e0ff */
[----:B------:R-:W-:Y:S02]  /*3da50*/  IADD3 R15, P2, R15, UR10, RZ ;  /* 0x0000000a0f0f7c10 */ /* 0x000fe4000ff5e0ff */
[----:B------:R-:W-:Y:S02]  /*3da60*/  IADD3.X R17, R17, UR7, RZ, P4, !PT ;  /* 0x0000000711117c10 */ /* 0x000fe4000a7fe4ff */
[----:B------:R-:W-:Y:S02]  /*3da70*/  IADD3 R28, P4, R28, UR10, RZ ;  /* 0x0000000a1c1c7c10 */ /* 0x000fe4000ff9e0ff */
[----:B------:R-:W-:-:S02]  /*3da80*/  IADD3.X R18, R18, UR7, RZ, P6, !PT ;  /* 0x0000000712127c10 */ /* 0x000fc4000b7fe4ff */
[----:B--2---:R-:W-:-:S05]  /*3da90*/  IADD3 R0, P5, R0, UR10, RZ ;  /* 0x0000000a00007c10 */ /* 0x004fca000ffbe0ff */
[----:B------:R-:W-:Y:S04]  /*3daa0*/  STL [R1+0x194c], R0 ;  /* 0x00194c0001007387 */ /* 0x000fe80000100800 */
[----:B------:R-:W-:Y:S04]  /*3dab0*/  STL [R1+0x1a30], R12 ;  /* 0x001a300c01007387 */ /* 0x000fe80000100800 */
[----:B------:R-:W-:Y:S04]  /*3dac0*/  STL [R1+0x1948], R3 ;  /* 0x0019480301007387 */ /* 0x000fe80000100800 */
[----:B------:R-:W-:Y:S04]  /*3dad0*/  STL [R1+0x1270], R24 ;  /* 0x0012701801007387 */ /* 0x000fe80000100800 */
[----:B------:R-:W-:Y:S04]  /*3dae0*/  STL [R1+0x1944], R6 ;  /* 0x0019440601007387 */ /* 0x000fe80000100800 */
[----:B------:R-:W-:Y:S04]  /*3daf0*/  STL [R1+0x1664], R25 ;  /* 0x0016641901007387 */ /* 0x000fe80000100800 */
[----:B------:R-:W-:Y:S01]  /*3db00*/  STL [R1+0x193c], R26 ;  /* 0x00193c1a01007387 */ /* 0x000fe20000100800 */
[----:B------:R-:W-:-:S03]  /*3db10*/  IADD3.X R9, R9, UR7, RZ, P5, !PT ;  /* 0x0000000709097c10 */ /* 0x000fc6000affe4ff */
[----:B------:R-:W-:Y:S01]  /*3db20*/  STL [R1+0x1660], R27 ;  /* 0x0016601b01007387 */ /* 0x000fe20000100800 */
[----:B------:R-:W-:-:S03]  /*3db30*/  IADD3 R8, P5, R8, UR10, RZ ;  /* 0x0000000a08087c10 */ /* 0x000fc6000ffbe0ff */
        /* <DEDUP_REMOVED lines=10> */
[----:B------:R-:W-:-:S02]  /*3dbe0*/  IADD3 R19, P6, R19, UR10, RZ ;  /* 0x0000000a13137c10 */ /* 0x000fc4000ffde0ff */
[----:B------:R-:W-:Y:S02]  /*3dbf0*/  IADD3.X R20, R20, UR7, RZ, P5, !PT ;  /* 0x0000000714147c10 */ /* 0x000fe4000affe4ff */
[----:B------:R-:W-:Y:S01]  /*3dc00*/  IADD3 R21, P5, R21, UR10, RZ ;  /* 0x0000000a15157c10 */ /* 0x000fe2000ffbe0ff */
[----:B0-----:R-:W2:Y:S04]  /*3dc10*/  LDL.LU R2, [R1+0x1908] ;  /* 0x0019080001027983 */ /* 0x001ea80000300800 */
[----:B------:R-:W-:Y:S04]  /*3dc20*/  STL [R1+0x1938], R16 ;  /* 0x0019381001007387 */ /* 0x000fe80000100800 */
[----:B------:R0:W-:Y:S01]  /*3dc30*/  STL [R1+0x1904], R28 ;  /* 0x0019041c01007387 */ /* 0x0001e20000100800 */
[----:B------:R-:W-:-:S02]  /*3dc40*/  IADD3.X R22, R22, UR7, RZ, P3, !PT ;  /* 0x0000000716167c10 */ /* 0x000fc40009ffe4ff */
[----:B------:R-:W-:Y:S02]  /*3dc50*/  IADD3 R23, P3, R23, UR10, RZ ;  /* 0x0000000a17177c10 */ /* 0x000fe4000ff7e0ff */
[----:B------:R-:W-:Y:S01]  /*3dc60*/  IADD3.X R13, R13, UR7, RZ, P2, !PT ;  /* 0x000000070d0d7c10 */ /* 0x000fe200097fe4ff */
[----:B0-----:R-:W3:Y:S04]  /*3dc70*/  LDL.LU R28, [R1+0x18dc] ;  /* 0x0018dc00011c7983 */ /* 0x001ee80000300800 */
[----:B------:R-:W-:Y:S04]  /*3dc80*/  STL [R1+0x1930], R17 ;  /* 0x0019301101007387 */ /* 0x000fe80000100800 */
[----:B------:R-:W-:Y:S04]  /*3dc90*/  STL [R1+0x1928], R18 ;  /* 0x0019281201007387 */ /* 0x000fe80000100800 */
[----:B------:R-:W-:Y:S04]  /*3dca0*/  STL [R1+0x18fc], R19 ;  /* 0x0018fc1301007387 */ /* 0x000fe80000100800 */
[----:B------:R-:W-:Y:S04]  /*3dcb0*/  STL [R1+0x1920], R20 ;  /* 0x0019201401007387 */ /* 0x000fe80000100800 */
[----:B------:R-:W-:Y:S04]  /*3dcc0*/  STL [R1+0x18f4], R21 ;  /* 0x0018f41501007387 */ /* 0x000fe80000100800 */
[----:B------:R-:W-:Y:S01]  /*3dcd0*/  STL [R1+0x1918], R22 ;  /* 0x0019181601007387 */ /* 0x000fe20000100800 */
[----:B------:R-:W-:-:S03]  /*3dce0*/  IADD3 R29, P2, R29, UR10, RZ ;  /* 0x0000000a1d1d7c10 */ /* 0x000fc6000ff5e0ff */
[----:B------:R-:W4:Y:S04]  /*3dcf0*/  LDL.LU R0, [R1+0x1900] ;  /* 0x0019000001007983 */ /* 0x000f280000300800 */
[----:B------:R-:W-:Y:S04]  /*3dd00*/  STL [R1+0x18ec], R23 ;  /* 0x0018ec1701007387 */ /* 0x000fe80000100800 */
[----:B------:R-:W4:Y:S04]  /*3dd10*/  LDL.LU R12, [R1+0x18d4] ;  /* 0x0018d400010c7983 */ /* 0x000f280000300800 */
[----:B------:R-:W-:Y:S04]  /*3dd20*/  STL [R1+0x1910], R13 ;  /* 0x0019100d01007387 */ /* 0x000fe80000100800 */
        /* <DEDUP_REMOVED lines=17> */
[----:B0-----:R-:W4:Y:S04]  /*3de40*/  LDL.LU R29, [R1+0x18b8] ;  /* 0x0018b800011d7983 */ /* 0x001f280000300800 */
[----:B------:R-:W4:Y:S01]  /*3de50*/  LDL.LU R17, [R1+0x188c] ;  /* 0x00188c0001117983 */ /* 0x000f220000300800 */
[----:B--2---:R-:W-:-:S05]  /*3de60*/  IADD3.X R2, R2, UR7, RZ, P1, !PT ;  /* 0x0000000702027c10 */ /* 0x004fca0008ffe4ff */
[----:B------:R0:W-:Y:S01]  /*3de70*/  STL [R1+0x1908], R2 ;  /* 0x0019080201007387 */ /* 0x0001e20000100800 */
[----:B---3--:R-:W-:-:S03]  /*3de80*/  IADD3 R28, P1, R28, UR10, RZ ;  /* 0x0000000a1c1c7c10 */ /* 0x008fc6000ff3e0ff */
[----:B0-----:R-:W2:Y:S04]  /*3de90*/  LDL.LU R2, [R1+0x18b0] ;  /* 0x0018b00001027983 */ /* 0x001ea80000300800 */
[----:B------:R-:W3:Y:S04]  /*3dea0*/  LDL.LU R18, [R1+0x1884] ;  /* 0x0018840001127983 */ /* 0x000ee80000300800 */
[----:B------:R-:W3:Y:S04]  /*3deb0*/  LDL.LU R19, [R1+0x18a8] ;  /* 0x0018a80001137983 */ /* 0x000ee80000300800 */
[----:B------:R-:W3:Y:S04]  /*3dec0*/  LDL.LU R20, [R1+0x187c] ;  /* 0x00187c0001147983 */ /* 0x000ee80000300800 */
[----:B------:R0:W-:Y:S04]  /*3ded0*/  STL [R1+0x18dc], R28 ;  /* 0x0018dc1c01007387 */ /* 0x0001e80000100800 */
[----:B------:R-:W3:Y:S04]  /*3dee0*/  LDL.LU R21, [R1+0x18a0] ;  /* 0x0018a00001157983 */ /* 0x000ee80000300800 */
[----:B------:R-:W3:Y:S04]  /*3def0*/  LDL.LU R22, [R1+0x1874] ;  /* 0x0018740001167983 */ /* 0x000ee80000300800 */
[----:B------:R-:W3:Y:S04]  /*3df00*/  LDL.LU R23, [R1+0x1898] ;  /* 0x0018980001177983 */ /* 0x000ee80000300800 */
[----:B------:R-:W3:Y:S01]  /*3df10*/  LDL.LU R13, [R1+0x186c] ;  /* 0x00186c00010d7983 */ /* 0x000ee20000300800 */
[----:B----4-:R-:W-:-:S02]  /*3df20*/  IADD3.X R0, R0, UR7, RZ, P4, !PT ;  /* 0x0000000700007c10 */ /* 0x010fc4000a7fe4ff */
[----:B------:R-:W-:Y:S02]  /*3df30*/  IADD3 R12, P4, R12, UR10, RZ ;  /* 0x0000000a0c0c7c10 */ /* 0x000fe4000ff9e0ff */
[----:B------:R-:W-:Y:S02]  /*3df40*/  IADD3.X R3, R3, UR7, RZ, P6, !PT ;  /* 0x0000000703037c10 */ /* 0x000fe4000b7fe4ff */
[----:B------:R-:W-:Y:S01]  /*3df50*/  IADD3 R24, P6, R24, UR10, RZ ;  /* 0x0000000a18187c10 */ /* 0x000fe2000ffde0ff */
[----:B0-----:R-:W4:Y:S01]  /*3df60*/  LDL.LU R28, [R1+0x1890] ;  /* 0x00189000011c7983 */ /* 0x001f220000300800 */
[----:B------:R-:W-:-:S03]  /*3df70*/  IADD3.X R6, R6, UR7, RZ, P5, !PT ;  /* 0x0000000706067c10 */ /* 0x000fc6000affe4ff */
[----:B------:R-:W-:Y:S01]  /*3df80*/  STL [R1+0x1900], R0 ;  /* 0x0019000001007387 */ /* 0x000fe20000100800 */
[----:B------:R-:W-:-:S03]  /*3df90*/  IADD3 R25, P5, R25, UR10, RZ ;  /* 0x0000000a19197c10 */ /* 0x000fc6000ffbe0ff */
[----:B------:R-:W-:Y:S01]  /*3dfa0*/  STL [R1+0x18d4], R12 ;  /* 0x0018d40c01007387 */ /* 0x000fe20000100800 */
        /* <DEDUP_REMOVED lines=22> */
[----:B------:R-:W-:-:S03]  /*3e110*/  IADD3.X R15, R15, UR7, RZ, P5, !PT ;  /* 0x000000070f0f7c10 */ /* 0x000fc6000affe4ff */
[----:B------:R-:W-:Y:S04]  /*3e120*/  STL [R1+0x18a4], R10 ;  /* 0x0018a40a01007387 */ /* 0x000fe80000100800 */
[----:B------:R-:W-:Y:S04]  /*3e130*/  STL [R1+0x18c8], R11 ;  /* 0x0018c80b01007387 */ /* 0x000fe80000100800 */
[----:B------:R-:W-:Y:S04]  /*3e140*/  STL [R1+0x189c], R14 ;  /* 0x00189c0e01007387 */ /* 0x000fe80000100800 */
[----:B------:R0:W-:Y:S04]  /*3e150*/  STL [R1+0x18b8], R29 ;  /* 0x0018b81d01007387 */ /* 0x0001e80000100800 */
[----:B------:R-:W-:Y:S04]  /*3e160*/  STL [R1+0x18c0], R15 ;  /* 0x0018c00f01007387 */ /* 0x000fe80000100800 */
[----:B0-----:R-:W4:Y:S01]  /*3e170*/  LDL.LU R29, [R1+0x1864] ;  /* 0x00186400011d7983 */ /* 0x001f220000300800 */
[----:B------:R-:W-:-:S02]  /*3e180*/  IADD3 R16, P5, R16, UR10, RZ ;  /* 0x0000000a10107c10 */ /* 0x000fc4000ffbe0ff */
[----:B------:R-:W-:-:S03]  /*3e190*/  IADD3 R17, P3, R17, UR10, RZ ;  /* 0x0000000a11117c10 */ /* 0x000fc6000ff7e0ff */
[----:B------:R-:W-:Y:S01]  /*3e1a0*/  STL [R1+0x1894], R16 ;  /* 0x0018941001007387 */ /* 0x000fe20000100800 */
[----:B--2---:R-:W-:Y:S02]  /*3e1b0*/  IADD3.X R2, R2, UR7, RZ, P2, !PT ;  /* 0x0000000702027c10 */ /* 0x004fe400097fe4ff */
[----:B---3--:R-:W-:Y:S02]  /*3e1c0*/  IADD3 R18, P2, R18, UR10, RZ ;  /* 0x0000000a12127c10 */ /* 0x008fe4000ff5e0ff */
[----:B------:R-:W-:Y:S02]  /*3e1d0*/  IADD3.X R19, R19, UR7, RZ, P1, !PT ;  /* 0x0000000713137c10 */ /* 0x000fe40008ffe4ff */
[----:B------:R-:W-:Y:S01]  /*3e1e0*/  IADD3 R20, P1, R20, UR10, RZ ;  /* 0x0000000a14147c10 */ /* 0x000fe2000ff3e0ff */
[----:B------:R0:W-:Y:S01]  /*3e1f0*/  STL [R1+0x18b0], R2 ;  /* 0x0018b00201007387 */ /* 0x0001e20000100800 */
[----:B------:R-:W-:Y:S02]  /*3e200*/  IADD3.X R21, R21, UR7, RZ, P4, !PT ;  /* 0x0000000715157c10 */ /* 0x000fe4000a7fe4ff */
[----:B------:R-:W-:-:S02]  /*3e210*/  IADD3 R22, P4, R22, UR10, RZ ;  /* 0x0000000a16167c10 */ /* 0x000fc4000ff9e0ff */
[----:B------:R-:W-:Y:S02]  /*3e220*/  IADD3.X R23, R23, UR7, RZ, P6, !PT ;  /* 0x0000000717177c10 */ /* 0x000fe4000b7fe4ff */
[----:B------:R-:W-:Y:S01]  /*3e230*/  IADD3 R13, P6, R13, UR10, RZ ;  /* 0x0000000a0d0d7c10 */ /* 0x000fe2000ffde0ff */
[----:B0-----:R-:W2:Y:S04]  /*3e240*/  LDL.LU R2, [R1+0x1888] ;  /* 0x0018880001027983 */ /* 0x001ea80000300800 */
[----:B------:R-:W-:Y:S04]  /*3e250*/  STL [R1+0x188c], R17 ;  /* 0x00188c1101007387 */ /* 0x000fe80000100800 */
[----:B------:R-:W-:Y:S04]  /*3e260*/  STL [R1+0x1884], R18 ;  /* 0x0018841201007387 */ /* 0x000fe80000100800 */
[----:B------:R-:W-:Y:S04]  /*3e270*/  STL [R1+0x18a8], R19 ;  /* 0x0018a81301007387 */ /* 0x000fe80000100800 */
[----:B------:R-:W-:Y:S04]  /*3e280*/  STL [R1+0x187c], R20 ;  /* 0x00187c1401007387 */ /* 0x000fe80000100800 */
[----:B------:R-:W-:Y:S04]  /*3e290*/  STL [R1+0x18a0], R21 ;  /* 0x0018a01501007387 */ /* 0x000fe80000100800 */
[----:B------:R-:W-:Y:S01]  /*3e2a0*/  STL [R1+0x1874], R22 ;  /* 0x0018741601007387 */ /* 0x000fe20000100800 */
[----:B----4-:R-:W-:-:S03]  /*3e2b0*/  IADD3.X R28, R28, UR7, RZ, P5, !PT ;  /* 0x000000071c1c7c10 */ /* 0x010fc6000affe4ff */
[----:B------:R-:W3:Y:S04]  /*3e2c0*/  LDL.LU R0, [R1+0x185c] ;  /* 0x00185c0001007983 */ /* 0x000ee80000300800 */
        /* <DEDUP_REMOVED lines=22> */
[----:B------:R-:W-:-:S05]  /*3e430*/  IADD3 R29, P5, R29, UR10, RZ ;  /* 0x0000000a1d1d7c10 */ /* 0x000fca000ffbe0ff */
[----:B------:R0:W-:Y:S04]  /*3e440*/  STL [R1+0x1864], R29 ;  /* 0x0018641d01007387 */ /* 0x0001e80000100800 */
[----:B0-----:R-:W4:Y:S04]  /*3e450*/  LDL.LU R29, [R1+0x180c] ;  /* 0x00180c00011d7983 */ /* 0x001f280000300800 */
[----:B------:R-:W4:Y:S04]  /*3e460*/  LDL.LU R18, [R1+0x1830] ;  /* 0x0018300001127983 */ /* 0x000f280000300800 */
[----:B------:R-:W4:Y:S04]  /*3e470*/  LDL.LU R19, [R1+0x1804] ;  /* 0x0018040001137983 */ /* 0x000f280000300800 */
[----:B------:R-:W4:Y:S01]  /*3e480*/  LDL.LU R20, [R1+0x1828] ;  /* 0x0018280001147983 */ /* 0x000f220000300800 */
[----:B--2---:R-:W-:-:S05]  /*3e490*/  IADD3.X R2, R2, UR7, RZ, P3, !PT ;  /* 0x0000000702027c10 */ /* 0x004fca0009ffe4ff */
[----:B------:R0:W-:Y:S04]  /*3e4a0*/  STL [R1+0x1888], R2 ;  /* 0x0018880201007387 */ /* 0x0001e80000100800 */
[----:B------:R-:W2:Y:S04]  /*3e4b0*/  LDL.LU R21, [R1+0x17fc] ;  /* 0x0017fc0001157983 */ /* 0x000ea80000300800 */
[----:B------:R-:W2:Y:S04]  /*3e4c0*/  LDL.LU R22, [R1+0x1820] ;  /* 0x0018200001167983 */ /* 0x000ea80000300800 */
[----:B------:R-:W2:Y:S01]  /*3e4d0*/  LDL.LU R23, [R1+0x17f4] ;  /* 0x0017f40001177983 */ /* 0x000ea20000300800 */
[----:B---3--:R-:W-:-:S03]  /*3e4e0*/  IADD3 R0, P3, R0, UR10, RZ ;  /* 0x0000000a00007c10 */ /* 0x008fc6000ff7e0ff */
[----:B------:R-:W3:Y:S01]  /*3e4f0*/  LDL.LU R13, [R1+0x1818] ;  /* 0x00181800010d7983 */ /* 0x000ee20000300800 */
[----:B----4-:R-:W-:Y:S02]  /*3e500*/  IADD3.X R12, R12, UR7, RZ, P2, !PT ;  /* 0x000000070c0c7c10 */ /* 0x010fe400097fe4ff */
[----:B------:R-:W-:Y:S02]  /*3e510*/  IADD3 R3, P2, R3, UR10, RZ ;  /* 0x0000000a03037c10 */ /* 0x000fe4000ff5e0ff */
[----:B------:R-:W-:Y:S01]  /*3e520*/  IADD3.X R24, R24, UR7, RZ, P1, !PT ;  /* 0x0000000718187c10 */ /* 0x000fe20008ffe4ff */
[----:B0-----:R-:W4:Y:S01]  /*3e530*/  LDL.LU R2, [R1+0x17ec] ;  /* 0x0017ec0001027983 */ /* 0x001f220000300800 */
        /* <DEDUP_REMOVED lines=22> */
[----:B------:R-:W-:Y:S02]  /*3e6a0*/  IADD3.X R14, R14, UR7, RZ, P1, !PT ;  /* 0x000000070e0e7c10 */ /* 0x000fe40008ffe4ff */
[----:B------:R-:W-:Y:S01]  /*3e6b0*/  IADD3.X R16, R16, UR7, RZ, P4, !PT ;  /* 0x0000000710107c10 */ /* 0x000fe2000a7fe4ff */
[----:B------:R-:W-:Y:S01]  /*3e6c0*/  STL [R1+0x1858], R9 ;  /* 0x0018580901007387 */ /* 0x000fe20000100800 */
[----:B------:R-:W-:-:S03]  /*3e6d0*/  IADD3 R28, P4, R28, UR10, RZ ;  /* 0x0000000a1c1c7c10 */ /* 0x000fc6000ff9e0ff */
[----:B------:R-:W-:Y:S01]  /*3e6e0*/  STL [R1+0x182c], R8 ;  /* 0x00182c0801007387 */ /* 0x000fe20000100800 */
[----:B------:R-:W-:-:S03]  /*3e6f0*/  IADD3 R15, P1, R15, UR10, RZ ;  /* 0x0000000a0f0f7c10 */ /* 0x000fc6000ff3e0ff */
[----:B------:R-:W-:Y:S04]  /*3e700*/  STL [R1+0x1850], R10 ;  /* 0x0018500a01007387 */ /* 0x000fe80000100800 */
[----:B------:R-:W-:Y:S04]  /*3e710*/  STL [R1+0x1824], R11 ;  /* 0x0018240b01007387 */ /* 0x000fe80000100800 */
[----:B------:R-:W-:Y:S04]  /*3e720*/  STL [R1+0x1848], R14 ;  /* 0x0018480e01007387 */ /* 0x000fe80000100800 */
[----:B------:R0:W-:Y:S04]  /*3e730*/  STL [R1+0x1814], R28 ;  /* 0x0018141c01007387 */ /* 0x0001e80000100800 */
[----:B------:R-:W-:Y:S01]  /*3e740*/  STL [R1+0x181c], R15 ;  /* 0x00181c0f01007387 */ /* 0x000fe20000100800 */
[----:B------:R-:W-:-:S02]  /*3e750*/  IADD3.X R17, R17, UR7, RZ, P6, !PT ;  /* 0x0000000711117c10 */ /* 0x000fc4000b7fe4ff */
[----:B------:R-:W-:Y:S01]  /*3e760*/  IADD3 R29, P6, R29, UR10, RZ ;  /* 0x0000000a1d1d7c10 */ /* 0x000fe2000ffde0ff */
[----:B0-----:R-:W4:Y:S04]  /*3e770*/  LDL.LU R28, [R1+0x1810] ;  /* 0x00181000011c7983 */ /* 0x001f280000300800 */
[----:B------:R-:W-:Y:S04]  /*3e780*/  STL [R1+0x1840], R16 ;  /* 0x0018401001007387 */ /* 0x000fe80000100800 */
[----:B------:R0:W-:Y:S04]  /*3e790*/  STL [R1+0x180c], R29 ;  /* 0x00180c1d01007387 */ /* 0x0001e80000100800 */
[----:B0-----:R-:W4:Y:S01]  /*3e7a0*/  LDL.LU R29, [R1+0x17e4] ;  /* 0x0017e400011d7983 */ /* 0x001f220000300800 */
[----:B------:R-:W-:-:S02]  /*3e7b0*/  IADD3.X R18, R18, UR7, RZ, P5, !PT ;  /* 0x0000000712127c10 */ /* 0x000fc4000affe4ff */
[----:B------:R-:W-:Y:S02]  /*3e7c0*/  IADD3 R19, P5, R19, UR10, RZ ;  /* 0x0000000a13137c10 */ /* 0x000fe4000ffbe0ff */
[----:B------:R-:W-:Y:S01]  /*3e7d0*/  IADD3.X R20, R20, UR7, RZ, P3, !PT ;  /* 0x0000000714147c10 */ /* 0x000fe20009ffe4ff */
[----:B------:R-:W-:Y:S04]  /*3e7e0*/  STL [R1+0x1838], R17 ;  /* 0x0018381101007387 */ /* 0x000fe80000100800 */
[----:B------:R-:W-:Y:S04]  /*3e7f0*/  STL [R1+0x1830], R18 ;  /* 0x0018301201007387 */ /* 0x000fe80000100800 */
[----:B------:R-:W-:Y:S04]  /*3e800*/  STL [R1+0x1804], R19 ;  /* 0x0018041301007387 */ /* 0x000fe80000100800 */
[----:B------:R-:W-:Y:S01]  /*3e810*/  STL [R1+0x1828], R20 ;  /* 0x0018281401007387 */ /* 0x000fe20000100800 */
[----:B--2---:R-:W-:-:S02]  /*3e820*/  IADD3 R21, P3, R21, UR10, RZ ;  /* 0x0000000a15157c10 */ /* 0x004fc4000ff7e0ff */
[----:B------:R-:W-:Y:S02]  /*3e830*/  IADD3.X R22, R22, UR7, RZ, P2, !PT ;  /* 0x0000000716167c10 */ /* 0x000fe400097fe4ff */
[----:B------:R-:W-:Y:S02]  /*3e840*/  IADD3 R23, P2, R23, UR10, RZ ;  /* 0x0000000a17177c10 */ /* 0x000fe4000ff5e0ff */
[----:B---3--:R-:W-:Y:S01]  /*3e850*/  IADD3.X R13, R13, UR7, RZ, P1, !PT ;  /* 0x000000070d0d7c10 */ /* 0x008fe20008ffe4ff */
[----:B------:R-:W-:Y:S04]  /*3e860*/  STL [R1+0x17fc], R21 ;  /* 0x0017fc1501007387 */ /* 0x000fe80000100800 */
[----:B------:R-:W-:Y:S04]  /*3e870*/  STL [R1+0x1820], R22 ;  /* 0x0018201601007387 */ /* 0x000fe80000100800 */
[----:B------:R-:W2:Y:S04]  /*3e880*/  LDL.LU R0, [R1+0x1808] ;  /* 0x0018080001007983 */ /* 0x000ea80000300800 */
[----:B------:R-:W-:Y:S01]  /*3e890*/  STL [R1+0x17f4], R23 ;  /* 0x0017f41701007387 */ /* 0x000fe20000100800 */
[----:B----4-:R-:W-:-:S03]  /*3e8a0*/  IADD3 R2, P1, R2, UR10, RZ ;  /* 0x0000000a02027c10 */ /* 0x010fc6000ff3e0ff */
[----:B------:R-:W3:Y:S04]  /*3e8b0*/  LDL.LU R12, [R1+0x17dc] ;  /* 0x0017dc00010c7983 */ /* 0x000ee80000300800 */
        /* <DEDUP_REMOVED lines=20> */
[----:B------:R-:W-:-:S05]  /*3ea00*/  IADD3.X R28, R28, UR7, RZ, P4, !PT ;  /* 0x000000071c1c7c10 */ /* 0x000fca000a7fe4ff */
[----:B------:R0:W-:Y:S01]  /*3ea10*/  STL [R1+0x1810], R28 ;  /* 0x0018101c01007387 */ /* 0x0001e20000100800 */
[----:B------:R-:W-:-:S03]  /*3ea20*/  IADD3 R29, P4, R29, UR10, RZ ;  /* 0x0000000a1d1d7c10 */ /* 0x000fc6000ff9e0ff */
[----:B0-----:R-:W4:Y:S04]  /*3ea30*/  LDL.LU R28, [R1+0x17b8] ;  /* 0x0017b800011c7983 */ /* 0x001f280000300800 */
        /* <DEDUP_REMOVED lines=8> */
[----:B0-----:R-:W4:Y:S01]  /*3eac0*/  LDL.LU R29, [R1+0x1798] ;  /* 0x00179800011d7983 */ /* 0x001f220000300800 */
[----:B--2---:R-:W-:-:S02]  /*3ead0*/  IADD3.X R0, R0, UR7, RZ, P6, !PT ;  /* 0x0000000700007c10 */ /* 0x004fc4000b7fe4ff */
[----:B---3--:R-:W-:Y:S02]  /*3eae0*/  IADD3 R12, P6, R12, UR10, RZ ;  /* 0x0000000a0c0c7c10 */ /* 0x008fe4000ffde0ff */
[----:B----4-:R-:W-:Y:S01]  /*3eaf0*/  IADD3.X R3, R3, UR7, RZ, P5, !PT ;  /* 0x0000000703037c10 */ /* 0x010fe2000affe4ff */
[----:B------:R-:W-:Y:S01]  /*3eb00*/  STL [R1+0x1808], R0 ;  /* 0x0018080001007387 */ /* 0x000fe20000100800 */
[----:B------:R-:W-:Y:S02]  /*3eb10*/  IADD3 R24, P5, R24, UR10, RZ ;  /* 0x0000000a18187c10 */ /* 0x000fe4000ffbe0ff */
[----:B------:R-:W-:Y:S02]  /*3eb20*/  IADD3.X R6, R6, UR7, RZ, P3, !PT ;  /* 0x0000000706067c10 */ /* 0x000fe40009ffe4ff */
[----:B------:R-:W-:Y:S01]  /*3eb30*/  IADD3 R25, P3, R25, UR10, RZ ;  /* 0x0000000a19197c10 */ /* 0x000fe2000ff7e0ff */
        /* <DEDUP_REMOVED lines=25> */
[----:B------:R-:W-:Y:S01]  /*3ecd0*/  STL [R1+0x17d0], R11 ;  /* 0x0017d00b01007387 */ /* 0x000fe20000100800 */
[----:B------:R-:W-:-:S03]  /*3ece0*/  IADD3 R16, P3, R16, UR10, RZ ;  /* 0x0000000a10107c10 */ /* 0x000fc6000ff7e0ff */
[----:B------:R-:W-:Y:S04]  /*3ecf0*/  STL [R1+0x17a4], R14 ;  /* 0x0017a40e01007387 */ /* 0x000fe80000100800 */
[----:B------:R0:W-:Y:S04]  /*3ed00*/  STL [R1+0x17c0], R2 ;  /* 0x0017c00201007387 */ /* 0x0001e80000100800 */
[----:B------:R-:W-:Y:S01]  /*3ed10*/  STL [R1+0x17c8], R15 ;  /* 0x0017c80f01007387 */ /* 0x000fe20000100800 */
[----:B------:R-:W-:-:S03]  /*3ed20*/  IADD3 R17, P2, R17, UR10, RZ ;  /* 0x0000000a11117c10 */ /* 0x000fc6000ff5e0ff */
[----:B0-----:R-:W2:Y:S04]  /*3ed30*/  LDL.LU R2, [R1+0x176c] ;  /* 0x00176c0001027983 */ /* 0x001ea80000300800 */
[----:B------:R-:W-:Y:S01]  /*3ed40*/  STL [R1+0x179c], R16 ;  /* 0x00179c1001007387 */ /* 0x000fe20000100800 */
[----:B------:R-:W-:Y:S02]  /*3ed50*/  IADD3.X R28, R28, UR7, RZ, P1, !PT ;  /* 0x000000071c1c7c10 */ /* 0x000fe40008ffe4ff */
[----:B------:R-:W-:Y:S02]  /*3ed60*/  IADD3 R18, P1, R18, UR10, RZ ;  /* 0x0000000a12127c10 */ /* 0x000fe4000ff3e0ff */
[----:B------:R-:W-:Y:S02]  /*3ed70*/  IADD3.X R19, R19, UR7, RZ, P4, !PT ;  /* 0x0000000713137c10 */ /* 0x000fe4000a7fe4ff */
[----:B------:R-:W-:Y:S01]  /*3ed80*/  IADD3 R20, P4, R20, UR10, RZ ;  /* 0x0000000a14147c10 */ /* 0x000fe2000ff9e0ff */
[----:B------:R0:W-:Y:S01]  /*3ed90*/  STL [R1+0x17b8], R28 ;  /* 0x0017b81c01007387 */ /* 0x0001e20000100800 */
[----:B------:R-:W-:-:S02]  /*3eda0*/  IADD3.X R21, R21, UR7, RZ, P6, !PT ;  /* 0x0000000715157c10 */ /* 0x000fc4000b7fe4ff */
[----:B------:R-:W-:Y:S02]  /*3edb0*/  IADD3 R22, P6, R22, UR10, RZ ;  /* 0x0000000a16167c10 */ /* 0x000fe4000ffde0ff */
[----:B------:R-:W-:Y:S02]  /*3edc0*/  IADD3.X R23, R23, UR7, RZ, P5, !PT ;  /* 0x0000000717177c10 */ /* 0x000fe4000affe4ff */
[----:B------:R-:W-:Y:S01]  /*3edd0*/  IADD3 R13, P5, R13, UR10, RZ ;  /* 0x0000000a0d0d7c10 */ /* 0x000fe2000ffbe0ff */
[----:B0-----:R-:W3:Y:S04]  /*3ede0*/  LDL.LU R28, [R1+0x1790] ;  /* 0x00179000011c7983 */ /* 0x001ee80000300800 */
[----:B------:R-:W-:Y:S04]  /*3edf0*/  STL [R1+0x1794], R17 ;  /* 0x0017941101007387 */ /* 0x000fe80000100800 */
[----:B------:R-:W-:Y:S04]  /*3ee00*/  STL [R1+0x178c], R18 ;  /* 0x00178c1201007387 */ /* 0x000fe80000100800 */
[----:B------:R-:W-:Y:S04]  /*3ee10*/  STL [R1+0x17b0], R19 ;  /* 0x0017b01301007387 */ /* 0x000fe80000100800 */
[----:B------:R-:W-:Y:S04]  /*3ee20*/  STL [R1+0x1784], R20 ;  /* 0x0017841401007387 */ /* 0x000fe80000100800 */
[----:B------:R-:W-:Y:S04]  /*3ee30*/  STL [R1+0x17a8], R21 ;  /* 0x0017a81501007387 */ /* 0x000fe80000100800 */
[----:B------:R-:W-:Y:S01]  /*3ee40*/  STL [R1+0x177c], R22 ;  /* 0x00177c1601007387 */ /* 0x000fe20000100800 */
[----:B------:R-:W-:-:S03]  /*3ee50*/  IADD3.X R29, R29, UR7, RZ, P3, !PT ;  /* 0x000000071d1d7c10 */ /* 0x000fc60009ffe4ff */
        /* <DEDUP_REMOVED lines=23> */
[----:B--2---:R-:W-:-:S05]  /*3efd0*/  IADD3 R2, P3, R2, UR10, RZ ;  /* 0x0000000a02027c10 */ /* 0x004fca000ff7e0ff */
[----:B------:R0:W-:Y:S04]  /*3efe0*/  STL [R1+0x176c], R2 ;  /* 0x00176c0201007387 */ /* 0x0001e80000100800 */
[----:B0-----:R-:W2:Y:S04]  /*3eff0*/  LDL.LU R2, [R1+0x1714] ;  /* 0x0017140001027983 */ /* 0x001ea80000300800 */
[----:B------:R-:W2:Y:S04]  /*3f000*/  LDL.LU R18, [R1+0x1738] ;  /* 0x0017380001127983 */ /* 0x000ea80000300800 */
[----:B------:R-:W2:Y:S04]  /*3f010*/  LDL.LU R19, [R1+0x170c] ;  /* 0x00170c0001137983 */ /* 0x000ea80000300800 */
[----:B------:R-:W2:Y:S01]  /*3f020*/  LDL.LU R20, [R1+0x1730] ;  /* 0x0017300001147983 */ /* 0x000ea20000300800 */
[----:B---3--:R-:W-:-:S05]  /*3f030*/  IADD3.X R28, R28, UR7, RZ, P2, !PT ;  /* 0x000000071c1c7c10 */ /* 0x008fca00097fe4ff */
[----:B------:R0:W-:Y:S04]  /*3f040*/  STL [R1+0x1790], R28 ;  /* 0x0017901c01007387 */ /* 0x0001e80000100800 */
[----:B------:R-:W3:Y:S04]  /*3f050*/  LDL.LU R21, [R1+0x1704] ;  /* 0x0017040001157983 */ /* 0x000ee80000300800 */
[----:B------:R-:W3:Y:S04]  /*3f060*/  LDL.LU R22, [R1+0x1728] ;  /* 0x0017280001167983 */ /* 0x000ee80000300800 */
[----:B------:R-:W3:Y:S01]  /*3f070*/  LDL.LU R23, [R1+0x16fc] ;  /* 0x0016fc0001177983 */ /* 0x000ee20000300800 */
[----:B----4-:R-:W-:-:S03]  /*3f080*/  IADD3 R0, P2, R0, UR10, RZ ;  /* 0x0000000a00007c10 */ /* 0x010fc6000ff5e0ff */
[----:B------:R-:W4:Y:S01]  /*3f090*/  LDL.LU R13, [R1+0x1720] ;  /* 0x00172000010d7983 */ /* 0x000f220000300800 */
[----:B------:R-:W-:Y:S02]  /*3f0a0*/  IADD3.X R12, R12, UR7, RZ, P1, !PT ;  /* 0x000000070c0c7c10 */ /* 0x000fe40008ffe4ff */
        /* <DEDUP_REMOVED lines=35> */
[----:B------:R-:W-:Y:S04]  /*3f2e0*/  STL [R1+0x1724], R15 ;  /* 0x0017240f01007387 */ /* 0x000fe80000100800 */
[----:B0-----:R-:W4:Y:S01]  /*3f2f0*/  LDL.LU R29, [R1+0x1718] ;  /* 0x00171800011d7983 */ /* 0x001f220000300800 */
[----:B------:R-:W-:-:S03]  /*3f300*/  IADD3.X R17, R17, UR7, RZ, P5, !PT ;  /* 0x0000000711117c10 */ /* 0x000fc6000affe4ff */
[----:B------:R-:W-:Y:S01]  /*3f310*/  STL [R1+0x1748], R16 ;  /* 0x0017481001007387 */ /* 0x000fe20000100800 */
[----:B--2---:R-:W-:Y:S02]  /*3f320*/  IADD3 R2, P5, R2, UR10, RZ ;  /* 0x0000000a02027c10 */ /* 0x004fe4000ffbe0ff */
[----:B------:R-:W-:Y:S02]  /*3f330*/  IADD3.X R18, R18, UR7, RZ, P3, !PT ;  /* 0x0000000712127c10 */ /* 0x000fe40009ffe4ff */
[----:B------:R-:W-:Y:S02]  /*3f340*/  IADD3 R19, P3, R19, UR10, RZ ;  /* 0x0000000a13137c10 */ /* 0x000fe4000ff7e0ff */
[----:B------:R-:W-:Y:S01]  /*3f350*/  IADD3.X R20, R20, UR7, RZ, P2, !PT ;  /* 0x0000000714147c10 */ /* 0x000fe200097fe4ff */
[----:B------:R0:W-:Y:S04]  /*3f360*/  STL [R1+0x1714], R2 ;  /* 0x0017140201007387 */ /* 0x0001e80000100800 */
[----:B0-----:R-:W2:Y:S01]  /*3f370*/  LDL.LU R2, [R1+0x16ec] ;  /* 0x0016ec0001027983 */ /* 0x001ea20000300800 */
[----:B---3--:R-:W-:-:S03]  /*3f380*/  IADD3 R21, P2, R21, UR10, RZ ;  /* 0x0000000a15157c10 */ /* 0x008fc6000ff5e0ff */
[----:B------:R-:W-:Y:S01]  /*3f390*/  STL [R1+0x1740], R17 ;  /* 0x0017401101007387 */ /* 0x000fe20000100800 */
[----:B------:R-:W-:-:S03]  /*3f3a0*/  IADD3.X R22, R22, UR7, RZ, P1, !PT ;  /* 0x0000000716167c10 */ /* 0x000fc60008ffe4ff */
[----:B------:R-:W-:Y:S04]  /*3f3b0*/  STL [R1+0x1738], R18 ;  /* 0x0017381201007387 */ /* 0x000fe80000100800 */
[----:B------:R-:W-:Y:S01]  /*3f3c0*/  STL [R1+0x170c], R19 ;  /* 0x00170c1301007387 */ /* 0x000fe20000100800 */
[----:B------:R-:W-:-:S03]  /*3f3d0*/  IADD3 R23, P1, R23, UR10, RZ ;  /* 0x0000000a17177c10 */ /* 0x000fc6000ff3e0ff */
[----:B------:R-:W-:Y:S01]  /*3f3e0*/  STL [R1+0x1730], R20 ;  /* 0x0017301401007387 */ /* 0x000fe20000100800 */
[----:B----4-:R-:W-:-:S03]  /*3f3f0*/  IADD3.X R13, R13, UR7, RZ, P4, !PT ;  /* 0x000000070d0d7c10 */ /* 0x010fc6000a7fe4ff */
[----:B------:R-:W-:Y:S04]  /*3f400*/  STL [R1+0x1704], R21 ;  /* 0x0017041501007387 */ /* 0x000fe80000100800 */
[----:B------:R-:W-:Y:S01]  /*3f410*/  STL [R1+0x1728], R22 ;  /* 0x0017281601007387 */ /* 0x000fe20000100800 */
[----:B------:R-:W-:-:S03]  /*3f420*/  IADD3 R28, P4, R28, UR10, RZ ;  /* 0x0000000a1c1c7c10 */ /* 0x000fc6000ff9e0ff */
        /* <DEDUP_REMOVED lines=24> */
[----:B------:R0:W-:Y:S04]  /*3f5b0*/  STL [R1+0x1718], R29 ;  /* 0x0017181d01007387 */ /* 0x0001e80000100800 */
[----:B0-----:R-:W4:Y:S04]  /*3f5c0*/  LDL.LU R29, [R1+0x16c0] ;  /* 0x0016c000011d7983 */ /* 0x001f280000300800 */
[----:B------:R-:W4:Y:S04]  /*3f5d0*/  LDL.LU R18, [R1+0x1694] ;  /* 0x0016940001127983 */ /* 0x000f280000300800 */
[----:B------:R-:W4:Y:S04]  /*3f5e0*/  LDL.LU R19, [R1+0x16b8] ;  /* 0x0016b80001137983 */ /* 0x000f280000300800 */
[----:B------:R-:W4:Y:S01]  /*3f5f0*/  LDL.LU R20, [R1+0x168c] ;  /* 0x00168c0001147983 */ /* 0x000f220000300800 */
[----:B--2---:R-:W-:-:S05]  /*3f600*/  IADD3 R2, P6, R2, UR10, RZ ;  /* 0x0000000a02027c10 */ /* 0x004fca000ffde0ff */
[----:B------:R0:W-:Y:S04]  /*3f610*/  STL [R1+0x16ec], R2 ;  /* 0x0016ec0201007387 */ /* 0x0001e80000100800 */
[----:B------:R-:W2:Y:S04]  /*3f620*/  LDL.LU R21, [R1+0x16b0] ;  /* 0x0016b00001157983 */ /* 0x000ea80000300800 */
[----:B------:R-:W2:Y:S04]  /*3f630*/  LDL.LU R22, [R1+0x1960] ;  /* 0x0019600001167983 */ /* 0x000ea80000300800 */
[----:B------:R-:W2:Y:S04]  /*3f640*/  LDL.LU R23, [R1+0x16a8] ;  /* 0x0016a80001177983 */ /* 0x000ea80000300800 */
[----:B------:R-:W2:Y:S01]  /*3f650*/  LDL.LU R13, [R1+0x1968] ;  /* 0x00196800010d7983 */ /* 0x000ea20000300800 */
[----:B---3--:R-:W-:-:S02]  /*3f660*/  IADD3.X R0, R0, UR7, RZ, P5, !PT ;  /* 0x0000000700007c10 */ /* 0x008fc4000affe4ff */
[----:B----4-:R-:W-:Y:S01]  /*3f670*/  IADD3 R12, P5, R12, UR10, RZ ;  /* 0x0000000a0c0c7c10 */ /* 0x010fe2000ffbe0ff */
[----:B0-----:R-:W3:Y:S01]  /*3f680*/  LDL.LU R2, [R1+0x16a0] ;  /* 0x0016a00001027983 */ /* 0x001ee20000300800 */
[----:B------:R-:W-:Y:S02]  /*3f690*/  IADD3.X R3, R3, UR7, RZ, P3, !PT ;  /* 0x0000000703037c10 */ /* 0x000fe40009ffe4ff */
[----:B------:R-:W-:Y:S02]  /*3f6a0*/  IADD3 R24, P3, R24, UR10, RZ ;  /* 0x0000000a18187c10 */ /* 0x000fe4000ff7e0ff */
[----:B------:R-:W-:Y:S01]  /*3f6b0*/  IADD3.X R6, R6, UR7, RZ, P2, !PT ;  /* 0x0000000706067c10 */ /* 0x000fe200097fe4ff */
        /* <DEDUP_REMOVED lines=31> */
[----:B------:R-:W-:Y:S04]  /*3f8b0*/  STL [R1+0x16d0], R15 ;  /* 0x0016d00f01007387 */ /* 0x000fe80000100800 */
[----:B0-----:R-:W4:Y:S04]  /*3f8c0*/  LDL.LU R28, [R1+0x1970] ;  /* 0x00197000011c7983 */ /* 0x001f280000300800 */
[----:B------:R-:W-:Y:S01]  /*3f8d0*/  STL [R1+0x16a4], R16 ;  /* 0x0016a41001007387 */ /* 0x000fe20000100800 */
[----:B------:R-:W-:-:S05]  /*3f8e0*/  IADD3.X R29, R29, UR7, RZ, P4, !PT ;  /* 0x000000071d1d7c10 */ /* 0x000fca000a7fe4ff */
[----:B------:R0:W-:Y:S04]  /*3f8f0*/  STL [R1+0x16c0], R29 ;  /* 0x0016c01d01007387 */ /* 0x0001e80000100800 */
[----:B0-----:R-:W4:Y:S01]  /*3f900*/  LDL.LU R29, [R1+0x1698] ;  /* 0x00169800011d7983 */ /* 0x001f220000300800 */
[----:B------:R-:W-:Y:S02]  /*3f910*/  IADD3 R17, P1, R17, UR10, RZ ;  /* 0x0000000a11117c10 */ /* 0x000fe4000ff3e0ff */
[----:B------:R-:W-:Y:S02]  /*3f920*/  IADD3 R18, P4, R18, UR10, RZ ;  /* 0x0000000a12127c10 */ /* 0x000fe4000ff9e0ff */
[----:B------:R-:W-:Y:S02]  /*3f930*/  IADD3.X R19, R19, UR7, RZ, P6, !PT ;  /* 0x0000000713137c10 */ /* 0x000fe4000b7fe4ff */
[----:B------:R-:W-:Y:S01]  /*3f940*/  IADD3 R20, P6, R20, UR10, RZ ;  /* 0x0000000a14147c10 */ /* 0x000fe2000ffde0ff */
[----:B------:R-:W-:Y:S04]  /*3f950*/  STL [R1+0x169c], R17 ;  /* 0x00169c1101007387 */ /* 0x000fe80000100800 */
[----:B------:R-:W-:Y:S04]  /*3f960*/  STL [R1+0x1694], R18 ;  /* 0x0016941201007387 */ /* 0x000fe80000100800 */
[----:B------:R-:W-:Y:S04]  /*3f970*/  STL [R1+0x16b8], R19 ;  /* 0x0016b81301007387 */ /* 0x000fe80000100800 */
[----:B------:R-:W-:Y:S01]  /*3f980*/  STL [R1+0x168c], R20 ;  /* 0x00168c1401007387 */ /* 0x000fe20000100800 */
[----:B--2---:R-:W-:-:S02]  /*3f990*/  IADD3.X R21, R21, UR7, RZ, P5, !PT ;  /* 0x0000000715157c10 */ /* 0x004fc4000affe4ff */
[----:B------:R-:W-:Y:S02]  /*3f9a0*/  IADD3 R22, P5, R22, UR10, RZ ;  /* 0x0000000a16167c10 */ /* 0x000fe4000ffbe0ff */
[----:B------:R-:W-:Y:S02]  /*3f9b0*/  IADD3.X R23, R23, UR7, RZ, P3, !PT ;  /* 0x0000000717177c10 */ /* 0x000fe40009ffe4ff */
[----:B------:R-:W-:Y:S01]  /*3f9c0*/  IADD3 R13, P3, R13, UR10, RZ ;  /* 0x0000000a0d0d7c10 */ /* 0x000fe2000ff7e0ff */
[----:B------:R-:W-:Y:S04]  /*3f9d0*/  STL [R1+0x16b0], R21 ;  /* 0x0016b01501007387 */ /* 0x000fe80000100800 */
[----:B------:R0:W-:Y:S04]  /*3f9e0*/  STL [R1+0x1960], R22 ;  /* 0x0019601601007387 */ /* 0x0001e80000100800 */
[----:B------:R-:W2:Y:S04]  /*3f9f0*/  LDL.LU R0, [R1+0x1978] ;  /* 0x0019780001007983 */ /* 0x000ea80000300800 */
[----:B------:R1:W-:Y:S01]  /*3fa00*/  STL [R1+0x16a8], R23 ;  /* 0x0016a81701007387 */ /* 0x0003e20000100800 */
[----:B---3--:R-:W-:-:S03]  /*3fa10*/  IADD3.X R2, R2, UR7, RZ, P2, !PT ;  /* 0x0000000702027c10 */ /* 0x008fc600097fe4ff */
[----:B------:R-:W3:Y:S04]  /*3fa20*/  LDL.LU R12, [R1+0x1690] ;  /* 0x00169000010c7983 */ /* 0x000ee80000300800 */
[----:B------:R4:W-:Y:S04]  /*3fa30*/  STL [R1+0x1968], R13 ;  /* 0x0019680d01007387 */ /* 0x0009e80000100800 */
[----:B------:R-:W3:Y:S04]  /*3fa40*/  LDL.LU R3, [R1+0x1980] ;  /* 0x0019800001037983 */ /* 0x000ee80000300800 */
[----:B------:R4:W-:Y:S04]  /*3fa50*/  STL [R1+0x16a0], R2 ;  /* 0x0016a00201007387 */ /* 0x0009e80000100800 */
        /* <DEDUP_REMOVED lines=15> */
[----:B0-----:R-:W3:Y:S04]  /*3fb50*/  LDL.LU R22, [R1+0x19c0] ;  /* 0x0019c00001167983 */ /* 0x001ee80000300800 */
[----:B------:R-:W3:Y:S04]  /*3fb60*/  LDL.LU R17, [R1+0x195c] ;  /* 0x00195c0001117983 */ /* 0x000ee80000300800 */
[----:B-1----:R-:W3:Y:S01]  /*3fb70*/  LDL.LU R23, [R1+0x19c8] ;  /* 0x0019c80001177983 */ /* 0x002ee20000300800 */
[----:B----4-:R-:W-:-:S05]  /*3fb80*/  IADD3 R28, P2, R28, UR10, RZ ;  /* 0x0000000a1c1c7c10 */ /* 0x010fca000ff5e0ff */
[----:B------:R0:W-:Y:S04]  /*3fb90*/  STL [R1+0x1970], R28 ;  /* 0x0019701c01007387 */ /* 0x0001e80000100800 */
[----:B------:R-:W4:Y:S04]  /*3fba0*/  LDL.LU R18, [R1+0x1964] ;  /* 0x0019640001127983 */ /* 0x000f280000300800 */
[----:B------:R-:W4:Y:S04]  /*3fbb0*/  LDL.LU R19, [R1+0x19d0] ;  /* 0x0019d00001137983 */ /* 0x000f280000300800 */
[----:B------:R-:W4:Y:S01]  /*3fbc0*/  LDL.LU R20, [R1+0x196c] ;  /* 0x00196c0001147983 */ /* 0x000f220000300800 */
[----:B------:R-:W-:-:S05]  /*3fbd0*/  IADD3.X R29, R29, UR7, RZ, P1, !PT ;  /* 0x000000071d1d7c10 */ /* 0x000fca0008ffe4ff */
[----:B------:R1:W-:Y:S04]  /*3fbe0*/  STL [R1+0x1698], R29 ;  /* 0x0016981d01007387 */ /* 0x0003e80000100800 */
[----:B------:R-:W4:Y:S04]  /*3fbf0*/  LDL.LU R21, [R1+0x19d8] ;  /* 0x0019d80001157983 */ /* 0x000f280000300800 */
[----:B------:R-:W4:Y:S04]  /*3fc00*/  LDL.LU R13, [R1+0x1974] ;  /* 0x00197400010d7983 */ /* 0x000f280000300800 */
[----:B------:R-:W4:Y:S04]  /*3fc10*/  LDL.LU R2, [R1+0x19e0] ;  /* 0x0019e00001027983 */ /* 0x000f280000300800 */
[----:B0-----:R-:W4:Y:S04]  /*3fc20*/  LDL.LU R28, [R1+0x197c] ;  /* 0x00197c00011c7983 */ /* 0x001f280000300800 */
[----:B-1----:R-:W4:Y:S01]  /*3fc30*/  LDL.LU R29, [R1+0x19e8] ;  /* 0x0019e800011d7983 */ /* 0x002f220000300800 */
[----:B--2---:R-:W-:-:S02]  /*3fc40*/  IADD3 R0, P1, R0, UR10, RZ ;  /* 0x0000000a00007c10 */ /* 0x004fc4000ff3e0ff */
[----:B---3--:R-:W-:Y:S02]  /*3fc50*/  IADD3.X R12, R12, UR7, RZ, P4, !PT ;  /* 0x000000070c0c7c10 */ /* 0x008fe4000a7fe4ff */
[----:B------:R-:W-:Y:S01]  /*3fc60*/  IADD3 R3, P4, R3, UR10, RZ ;  /* 0x0000000a03037c10 */ /* 0x000fe2000ff9e0ff */
[----:B------:R-:W-:Y:S01]  /*3fc70*/  STL [R1+0x1978], R0 ;  /* 0x0019780001007387 */ /* 0x000fe20000100800 */
        /* <DEDUP_REMOVED lines=29> */
[----:B------:R-:W-:Y:S01]  /*3fe50*/  STL [R1+0x19b0], R11 ;  /* 0x0019b00b01007387 */ /* 0x000fe20000100800 */
[----:B------:R-:W-:-:S03]  /*3fe60*/  IADD3.X R17, R17, UR7, RZ, P3, !PT ;  /* 0x0000000711117c10 */ /* 0x000fc60009ffe4ff */
[----:B------:R-:W-:Y:S01]  /*3fe70*/  STL [R1+0x1670], R14 ;  /* 0x0016700e01007387 */ /* 0x000fe20000100800 */
[----:B------:R-:W-:-:S03]  /*3fe80*/  IADD3 R23, P3, R23, UR10, RZ ;  /* 0x0000000a17177c10 */ /* 0x000fc6000ff7e0ff */
[----:B------:R0:W-:Y:S04]  /*3fe90*/  STL [R1+0x19c0], R22 ;  /* 0x0019c01601007387 */ /* 0x0001e80000100800 */
[----:B------:R-:W-:Y:S04]  /*3fea0*/  STL [R1+0x19b8], R15 ;  /* 0x0019b80f01007387 */ /* 0x000fe80000100800 */
[----:B0-----:R-:W2:Y:S04]  /*3feb0*/  LDL.LU R22, [R1+0x1984] ;  /* 0x0019840001167983 */ /* 0x001ea80000300800 */
[----:B------:R-:W-:Y:S01]  /*3fec0*/  STL [R1+0x166c], R16 ;  /* 0x00166c1001007387 */ /* 0x000fe20000100800 */
[----:B----4-:R-:W-:-:S02]  /*3fed0*/  IADD3.X R18, R18, UR7, RZ, P2, !PT ;  /* 0x0000000712127c10 */ /* 0x010fc400097fe4ff */
[----:B------:R-:W-:Y:S01]  /*3fee0*/  IADD3 R19, P2, R19, UR10, RZ ;  /* 0x0000000a13137c10 */ /* 0x000fe2000ff5e0ff */
[----:B------:R0:W-:Y:S01]  /*3fef0*/  STL [R1+0x19c8], R23 ;  /* 0x0019c81701007387 */ /* 0x0001e20000100800 */
[----:B------:R-:W-:-:S03]  /*3ff00*/  IADD3.X R20, R20, UR7, RZ, P1, !PT ;  /* 0x0000000714147c10 */ /* 0x000fc60008ffe4ff */
[----:B0-----:R-:W3:Y:S04]  /*3ff10*/  LDL.LU R23, [R1+0x19f0] ;  /* 0x0019f00001177983 */ /* 0x001ee80000300800 */
[----:B------:R-:W-:Y:S04]  /*3ff20*/  STL [R1+0x195c], R17 ;  /* 0x00195c1101007387 */ /* 0x000fe80000100800 */
[----:B------:R-:W-:Y:S04]  /*3ff30*/  STL [R1+0x1964], R18 ;  /* 0x0019641201007387 */ /* 0x000fe80000100800 */
[----:B------:R-:W-:Y:S04]  /*3ff40*/  STL [R1+0x19d0], R19 ;  /* 0x0019d01301007387 */ /* 0x000fe80000100800 */
[----:B------:R-:W-:Y:S01]  /*3ff50*/  STL [R1+0x196c], R20 ;  /* 0x00196c1401007387 */ /* 0x000fe20000100800 */
[----:B------:R-:W-:-:S02]  /*3ff60*/  IADD3 R21, P1, R21, UR10, RZ ;  /* 0x0000000a15157c10 */ /* 0x000fc4000ff3e0ff */
[----:B------:R-:W-:Y:S02]  /*3ff70*/  IADD3.X R13, R13, UR7, RZ, P4, !PT ;  /* 0x000000070d0d7c10 */ /* 0x000fe4000a7fe4ff */
[----:B------:R-:W-:Y:S02]  /*3ff80*/  IADD3 R2, P4, R2, UR10, RZ ;  /* 0x0000000a02027c10 */ /* 0x000fe4000ff9e0ff */
[----:B------:R-:W-:Y:S01]  /*3ff90*/  IADD3.X R28, R28, UR7, RZ, P6, !PT ;  /* 0x000000071c1c7c10 */ /* 0x000fe2000b7fe4ff */
[----:B------:R-:W-:Y:S04]  /*3ffa0*/  STL [R1+0x19d8], R21 ;  /* 0x0019d81501007387 */ /* 0x000fe80000100800 */
[----:B------:R0:W-:Y:S04]  /*3ffb0*/  STL [R1+0x1974], R13 ;  /* 0x0019740d01007387 */ /* 0x0001e80000100800 */
[----:B------:R-:W4:Y:S04]  /*3ffc0*/  LDL.LU R0, [R1+0x198c] ;  /* 0x00198c0001007983 */ /* 0x000f280000300800 */
[----:B------:R1:W-:Y:S01]  /*3ffd0*/  STL [R1+0x19e0], R2 ;  /* 0x0019e00201007387 */ /* 0x0003e20000100800 */
[----:B------:R-:W-:-:S03]  /*3ffe0*/  IADD3 R29, P6, R29, UR10, RZ ;  /* 0x0000000a1d1d7c10 */ /* 0x000fc6000ffde0ff */
[----:B------:R-:W4:Y:S04]  /*3fff0*/  LDL.LU R6, [R1+0x19f8] ;  /* 0x0019f80001067983 */ /* 0x000f280000300800 */
[----:B------:R1:W-:Y:S04]  /*40000*/  STL [R1+0x197c], R28 ;  /* 0x00197c1c01007387 */ /* 0x0003e80000100800 */
[----:B------:R-:W4:Y:S04]  /*40010*/  LDL.LU R24, [R1+0x1994] ;  /* 0x0019940001187983 */ /* 0x000f280000300800 */
[----:B------:R1:W-:Y:S04]  /*40020*/  STL [R1+0x19e8], R29 ;  /* 0x0019e81d01007387 */ /* 0x0003e80000100800 */
[----:B------:R-:W4:Y:S04]  /*40030*/  LDL.LU R5, [R1+0x1a00] ;  /* 0x001a000001057983 */ /* 0x000f280000300800 */
[----:B------:R-:W4:Y:S04]  /*40040*/  LDL.LU R4, [R1+0x199c] ;  /* 0x00199c0001047983 */ /* 0x000f280000300800 */
[----:B------:R-:W4:Y:S04]  /*40050*/  LDL.LU R9, [R1+0x1a08] ;  /* 0x001a080001097983 */ /* 0x000f280000300800 */
[----:B------:R-:W4:Y:S04]  /*40060*/  LDL.LU R8, [R1+0x19a4] ;  /* 0x0019a40001087983 */ /* 0x000f280000300800 */
[----:B0-----:R-:W4:Y:S04]  /*40070*/  LDL.LU R13, [R1+0x1a10] ;  /* 0x001a1000010d7983 */ /* 0x001f280000300800 */
[----:B-1----:R-:W4:Y:S04]  /*40080*/  LDL.LU R2, [R1+0x19ac] ;  /* 0x0019ac0001027983 */ /* 0x002f280000300800 */
        /* <DEDUP_REMOVED lines=17> */
[----:B---3--:R-:W-:-:S05]  /*401a0*/  IADD3 R23, P5, R23, UR10, RZ ;  /* 0x0000000a17177c10 */ /* 0x008fca000ffbe0ff */
[----:B------:R1:W-:Y:S04]  /*401b0*/  STL [R1+0x19f0], R23 ;  /* 0x0019f01701007387 */ /* 0x0003e80000100800 */
[----:B------:R-:W3:Y:S04]  /*401c0*/  LDL.LU R19, [R1+0x19f4] ;  /* 0x0019f40001137983 */ /* 0x000ee80000300800 */
[----:B------:R-:W3:Y:S04]  /*401d0*/  LDL.LU R20, [R1+0x1a34] ;  /* 0x001a340001147983 */ /* 0x000ee80000300800 */
[----:B------:R-:W3:Y:S04]  /*401e0*/  LDL.LU R21, [R1+0x19fc] ;  /* 0x0019fc0001157983 */ /* 0x000ee80000300800 */
[----:B0-----:R-:W3:Y:S04]  /*401f0*/  LDL.LU R22, [R1+0x1a04] ;  /* 0x001a040001167983 */ /* 0x001ee80000300800 */
[----:B-1----:R-:W3:Y:S01]  /*40200*/  LDL.LU R23, [R1+0x1a0c] ;  /* 0x001a0c0001177983 */ /* 0x002ee20000300800 */
[----:B----4-:R-:W-:-:S02]  /*40210*/  IADD3.X R0, R0, UR7, RZ, P3, !PT ;  /* 0x0000000700007c10 */ /* 0x010fc40009ffe4ff */
[----:B------:R-:W-:Y:S02]  /*40220*/  IADD3 R6, P3, R6, UR10, RZ ;  /* 0x0000000a06067c10 */ /* 0x000fe4000ff7e0ff */
[----:B------:R-:W-:Y:S01]  /*40230*/  IADD3.X R24, R24, UR7, RZ, P2, !PT ;  /* 0x0000000718187c10 */ /* 0x000fe200097fe4ff */
[----:B------:R0:W-:Y:S01]  /*40240*/  STL [R1+0x198c], R0 ;  /* 0x00198c0001007387 */ /* 0x0001e20000100800 */
[----:B------:R-:W-:Y:S02]  /*40250*/  IADD3 R5, P2, R5, UR10, RZ ;  /* 0x0000000a05057c10 */ /* 0x000fe4000ff5e0ff */
[----:B------:R-:W-:Y:S02]  /*40260*/  IADD3.X R4, R4, UR7, RZ, P1, !PT ;  /* 0x0000000704047c10 */ /* 0x000fe40008ffe4ff */
[----:B------:R-:W-:Y:S01]  /*40270*/  IADD3 R9, P1, R9, UR10, RZ ;  /* 0x0000000a09097c10 */ /* 0x000fe2000ff3e0ff */
[----:B0-----:R1:W5:Y:S04]  /*40280*/  LDL.LU R0, [R1+0x1ab4] ;  /* 0x001ab40001007983 */ /* 0x0013680000300800 */
[----:B------:R0:W-:Y:S01]  /*40290*/  STL [R1+0x19f8], R6 ;  /* 0x0019f80601007387 */ /* 0x0001e20000100800 */
[----:B------:R-:W-:-:S02]  /*402a0*/  IADD3.X R8, R8, UR7, RZ, P4, !PT ;  /* 0x0000000708087c10 */ /* 0x000fc4000a7fe4ff */
[----:B------:R-:W-:Y:S01]  /*402b0*/  IADD3 R13, P4, R13, UR10, RZ ;  /* 0x0000000a0d0d7c10 */ /* 0x000fe2000ff9e0ff */
[----:B0-----:R1:W5:Y:S04]  /*402c0*/  LDL.LU R6, [R1+0x1ab0] ;  /* 0x001ab00001067983 */ /* 0x0013680000300800 */
[----:B------:R0:W-:Y:S01]  /*402d0*/  STL [R1+0x1994], R24 ;  /* 0x0019941801007387 */ /* 0x0001e20000100800 */
[----:B------:R-:W-:Y:S02]  /*402e0*/  IADD3.X R2, R2, UR7, RZ, P6, !PT ;  /* 0x0000000702027c10 */ /* 0x000fe4000b7fe4ff */
[----:B------:R-:W-:Y:S01]  /*402f0*/  IADD3 R28, P6, R28, UR10, RZ ;  /* 0x0000000a1c1c7c10 */ /* 0x000fe2000ffde0ff */
[----:B0-----:R1:W5:Y:S04]  /*40300*/  LDL.LU R24, [R1+0x1aac] ;  /* 0x001aac0001187983 */ /* 0x0013680000300800 */
[----:B------:R0:W-:Y:S04]  /*40310*/  STL [R1+0x1a00], R5 ;  /* 0x001a000501007387 */ /* 0x0001e80000100800 */
[----:B0-----:R-:W4:Y:S04]  /*40320*/  LDL.LU R5, [R1+0x1aa8] ;  /* 0x001aa80001057983 */ /* 0x001f280000300800 */
[----:B------:R0:W-:Y:S01]  /*40330*/  STL [R1+0x199c], R4 ;  /* 0x00199c0401007387 */ /* 0x0001e20000100800 */
[----:B------:R-:W-:-:S03]  /*40340*/  IADD3.X R29, R29, UR7, RZ, P5, !PT ;  /* 0x000000071d1d7c10 */ /* 0x000fc6000affe4ff */
[----:B0-----:R-:W4:Y:S04]  /*40350*/  LDL.LU R4, [R1+0x1aa4] ;  /* 0x001aa40001047983 */ /* 0x001f280000300800 */
[----:B------:R0:W-:Y:S04]  /*40360*/  STL [R1+0x1a08], R9 ;  /* 0x001a080901007387 */ /* 0x0001e80000100800 */
[----:B0-----:R-:W4:Y:S04]  /*40370*/  LDL.LU R9, [R1+0x1aa0] ;  /* 0x001aa00001097983 */ /* 0x001f280000300800 */
[----:B------:R0:W-:Y:S04]  /*40380*/  STL [R1+0x19a4], R8 ;  /* 0x0019a40801007387 */ /* 0x0001e80000100800 */
[----:B0-----:R-:W4:Y:S04]  /*40390*/  LDL.LU R8, [R1+0x1a9c] ;  /* 0x001a9c0001087983 */ /* 0x001f280000300800 */
[----:B------:R0:W-:Y:S04]  /*403a0*/  STL [R1+0x1a10], R13 ;  /* 0x001a100d01007387 */ /* 0x0001e80000100800 */
[----:B0-----:R1:W5:Y:S04]  /*403b0*/  LDL.LU R13, [R1+0x1a98] ;  /* 0x001a9800010d7983 */ /* 0x0013680000300800 */
[----:B------:R0:W-:Y:S04]  /*403c0*/  STL [R1+0x19ac], R2 ;  /* 0x0019ac0201007387 */ /* 0x0001e80000100800 */
[----:B0-----:R-:W4:Y:S04]  /*403d0*/  LDL.LU R2, [R1+0x1a94] ;  /* 0x001a940001027983 */ /* 0x001f280000300800 */
[----:B------:R0:W-:Y:S04]  /*403e0*/  STL [R1+0x1a18], R28 ;  /* 0x001a181c01007387 */ /* 0x0001e80000100800 */
[----:B0-----:R-:W2:Y:S04]  /*403f0*/  LDL.LU R28, [R1+0x1a90] ;  /* 0x001a9000011c7983 */ /* 0x001ea80000300800 */
[----:B------:R0:W-:Y:S04]  /*40400*/  STL [R1+0x19b4], R29 ;  /* 0x0019b41d01007387 */ /* 0x0001e80000100800 */
[----:B0-----:R-:W3:Y:S01]  /*40410*/  LDL.LU R29, [R1+0x1a8c] ;  /* 0x001a8c00011d7983 */ /* 0x001ee20000300800 */
[----:B------:R-:W-:-:S02]  /*40420*/  IADD3 R12, P5, R12, UR10, RZ ;  /* 0x0000000a0c0c7c10 */ /* 0x000fc4000ffbe0ff */
[----:B------:R-:W-:Y:S02]  /*40430*/  IADD3.X R3, R3, UR7, RZ, P3, !PT ;  /* 0x0000000703037c10 */ /* 0x000fe40009ffe4ff */
[----:B------:R-:W-:Y:S02]  /*40440*/  IADD3 R25, P3, R25, UR10, RZ ;  /* 0x0000000a19197c10 */ /* 0x000fe4000ff7e0ff */
[----:B------:R-:W-:Y:S02]  /*40450*/  IADD3.X R26, R26, UR7, RZ, P2, !PT ;  /* 0x000000071a1a7c10 */ /* 0x000fe400097fe4ff */
[----:B------:R-:W-:Y:S01]  /*40460*/  IADD3 R27, P2, R27, UR10, RZ ;  /* 0x0000000a1b1b7c10 */ /* 0x000fe2000ff5e0ff */
[----:B------:R-:W-:Y:S01]  /*40470*/  STL [R1+0x1a20], R12 ;  /* 0x001a200c01007387 */ /* 0x000fe20000100800 */
[----:B------:R-:W-:Y:S02]  /*40480*/  IADD3.X R7, R7, UR7, RZ, P1, !PT ;  /* 0x0000000707077c10 */ /* 0x000fe40008ffe4ff */
[----:B------:R-:W-:Y:S01]  /*40490*/  IADD3.X R11, R11, UR7, RZ, P4, !PT ;  /* 0x000000070b0b7c10 */ /* 0x000fe2000a7fe4ff */
[----:B------:R-:W-:Y:S04]  /*404a0*/  STL [R1+0x19bc], R3 ;  /* 0x0019bc0301007387 */ /* 0x000fe80000100800 */
[----:B------:R-:W-:Y:S01]  /*404b0*/  STL [R1+0x1a28], R25 ;  /* 0x001a281901007387 */ /* 0x000fe20000100800 */
[----:B------:R-:W-:-:S03]  /*404c0*/  IADD3 R10, P1, R10, UR10, RZ ;  /* 0x0000000a0a0a7c10 */ /* 0x000fc6000ff3e0ff */
[----:B------:R-:W-:Y:S04]  /*404d0*/  STL [R1+0x19c4], R26 ;  /* 0x0019c41a01007387 */ /* 0x000fe80000100800 */
[----:B------:R-:W-:Y:S04]  /*404e0*/  STL [R1+0x1a2c], R27 ;  /* 0x001a2c1b01007387 */ /* 0x000fe80000100800 */
[----:B------:R-:W-:Y:S01]  /*404f0*/  STL [R1+0x19cc], R7 ;  /* 0x0019cc0701007387 */ /* 0x000fe20000100800 */
[----:B------:R-:W-:Y:S02]  /*40500*/  IADD3.X R14, R14, UR7, RZ, P6, !PT ;  /* 0x000000070e0e7c10 */ /* 0x000fe4000b7fe4ff */
[----:B--2---:R-:W-:-:S05]  /*40510*/  IADD3 R28, P4, R28, UR10, RZ ;  /* 0x0000000a1c1c7c10 */ /* 0x004fca000ff9e0ff */
[----:B------:R0:W-:Y:S04]  /*40520*/  STL [R1+0x1a44], R28 ;  /* 0x001a441c01007387 */ /* 0x0001e80000100800 */
[----:B------:R-:W-:Y:S01]  /*40530*/  STL [R1+0x1a48], R10 ;  /* 0x001a480a01007387 */ /* 0x000fe20000100800 */
[----:B---3--:R-:W-:-:S03]  /*40540*/  IADD3.X R29, R29, UR7, RZ, P5, !PT ;  /* 0x000000071d1d7c10 */ /* 0x008fc6000affe4ff */
[----:B0-----:R-:W2:Y:S04]  /*40550*/  LDL.LU R28, [R1+0x1a88] ;  /* 0x001a8800011c7983 */ /* 0x001ea80000300800 */
[----:B------:R-:W-:Y:S04]  /*40560*/  STL [R1+0x19d4], R11 ;  /* 0x0019d40b01007387 */ /* 0x000fe80000100800 */
[----:B------:R0:W-:Y:S04]  /*40570*/  STL [R1+0x19e4], R29 ;  /* 0x0019e41d01007387 */ /* 0x0001e80000100800 */
[----:B------:R-:W-:Y:S04]  /*40580*/  STL [R1+0x19dc], R14 ;  /* 0x0019dc0e01007387 */ /* 0x000fe80000100800 */
[----:B0-----:R-:W3:Y:S01]  /*40590*/  LDL.LU R29, [R1+0x1a84] ;  /* 0x001a8400011d7983 */ /* 0x001ee20000300800 */
[----:B------:R-:W-:-:S02]  /*405a0*/  IADD3 R15, P6, R15, UR10, RZ ;  /* 0x0000000a0f0f7c10 */ /* 0x000fc4000ffde0ff */
[----:B------:R-:W-:Y:S02]  /*405b0*/  IADD3 R16, P5, R16, UR10, RZ ;  /* 0x0000000a10107c10 */ /* 0x000fe4000ffbe0ff */
[----:B------:R-:W-:Y:S02]  /*405c0*/  IADD3.X R17, R17, UR7, RZ, P3, !PT ;  /* 0x0000000711117c10 */ /* 0x000fe40009ffe4ff */
[----:B------:R-:W-:Y:S02]  /*405d0*/  IADD3 R18, P3, R18, UR10, RZ ;  /* 0x0000000a12127c10 */ /* 0x000fe4000ff7e0ff */
[----:B------:R-:W-:Y:S01]  /*405e0*/  IADD3.X R19, R19, UR7, RZ, P2, !PT ;  /* 0x0000000713137c10 */ /* 0x000fe200097fe4ff */
[----:B------:R-:W-:Y:S01]  /*405f0*/  STL [R1+0x1a40], R15 ;  /* 0x001a400f01007387 */ /* 0x000fe20000100800 */
[----:B------:R-:W-:-:S03]  /*40600*/  IADD3 R20, P2, R20, UR10, RZ ;  /* 0x0000000a14147c10 */ /* 0x000fc6000ff5e0ff */
[----:B------:R-:W-:Y:S01]  /*40610*/  STL [R1+0x1a3c], R16 ;  /* 0x001a3c1001007387 */ /* 0x000fe20000100800 */
[----:B------:R-:W-:-:S03]  /*40620*/  IADD3.X R21, R21, UR7, RZ, P1, !PT ;  /* 0x0000000715157c10 */ /* 0x000fc60008ffe4ff */
[----:B------:R-:W-:Y:S04]  /*40630*/  STL [R1+0x19ec], R17 ;  /* 0x0019ec1101007387 */ /* 0x000fe80000100800 */
[----:B------:R-:W-:Y:S01]  /*40640*/  STL [R1+0x1a38], R18 ;  /* 0x001a381201007387 */ /* 0x000fe20000100800 */
[----:B------:R-:W-:-:S03]  /*40650*/  IADD3.X R22, R22, UR7, RZ, P4, !PT ;  /* 0x0000000716167c10 */ /* 0x000fc6000a7fe4ff */
[----:B------:R-:W-:Y:S01]  /*40660*/  STL [R1+0x19f4], R19 ;  /* 0x0019f41301007387 */ /* 0x000fe20000100800 */
[----:B------:R-:W-:-:S03]  /*40670*/  IADD3.X R23, R23, UR7, RZ, P6, !PT ;  /* 0x0000000717177c10 */ /* 0x000fc6000b7fe4ff */
[----:B------:R-:W-:Y:S04]  /*40680*/  STL [R1+0x1a34], R20 ;  /* 0x001a341401007387 */ /* 0x000fe80000100800 */
[----:B------:R-:W-:Y:S01]  /*40690*/  STL [R1+0x19fc], R21 ;  /* 0x0019fc1501007387 */ /* 0x000fe20000100800 */
[----:B----4-:R-:W-:Y:S01]  /*406a0*/  IADD3.X R2, R2, UR7, RZ, P2, !PT ;  /* 0x0000000702027c10 */ /* 0x010fe200097fe4ff */
[----:B------:R-:W-:Y:S02]  /*406b0*/  IMAD.MOV.U32 R11, RZ, RZ, R4 ;  /* 0x000000ffff0b7224 */ /* 0x000fe400078e0004 */
[----:B------:R-:W-:Y:S02]  /*406c0*/  IMAD.MOV.U32 R4, RZ, RZ, R9 ;  /* 0x000000ffff047224 */ /* 0x000fe400078e0009 */
[----:B------:R-:W-:Y:S01]  /*406d0*/  IMAD.MOV.U32 R10, RZ, RZ, R8 ;  /* 0x000000ffff0a7224 */ /* 0x000fe200078e0008 */
[----:B--2---:R-:W-:-:S02]  /*406e0*/  IADD3.X R28, R28, UR7, RZ, P3, !PT ;  /* 0x000000071c1c7c10 */ /* 0x004fc40009ffe4ff */
[----:B---3--:R-:W-:-:S05]  /*406f0*/  IADD3.X R29, R29, UR7, RZ, P5, !PT ;  /* 0x000000071d1d7c10 */ /* 0x008fca000affe4ff */
[----:B------:R0:W-:Y:S04]  /*40700*/  STL [R1+0x1a14], R29 ;  /* 0x001a141d01007387 */ /* 0x0001e80000100800 */
[----:B------:R-:W-:Y:S04]  /*40710*/  STL [R1+0x1a04], R22 ;  /* 0x001a041601007387 */ /* 0x000fe80000100800 */
[----:B0-----:R1:W5:Y:S04]  /*40720*/  LDL.LU R29, [R1+0x1a80] ;  /* 0x001a8000011d7983 */ /* 0x0013680000300800 */
[----:B------:R-:W-:Y:S04]  /*40730*/  STL [R1+0x1a0c], R23 ;  /* 0x001a0c1701007387 */ /* 0x000fe80000100800 */
[----:B------:R0:W-:Y:S04]  /*40740*/  STL [R1+0x1a1c], R28 ;  /* 0x001a1c1c01007387 */ /* 0x0001e80000100800 */
[----:B0-----:R1:W5:Y:S04]  /*40750*/  LDL.LU R28, [R1+0x1a7c] ;  /* 0x001a7c00011c7983 */ /* 0x0013680000300800 */
[----:B------:R0:W-:Y:S02]  /*40760*/  STL [R1+0x1a24], R2 ;  /* 0x001a240201007387 */ /* 0x0001e40000100800 */
[----:B0-----:R-:W0:Y:S02]  /*40770*/  S2R R2, SR_TID.X ;  /* 0x0000000000027919 */ /* 0x001e240000002100 */
[----:B------:R1:W-:Y:S04]  /*40780*/  STL.64 [R1+0x10e0], R4 ;  /* 0x0010e00401007387 */ /* 0x0003e80000100a00 */
[----:B------:R1:W-:Y:S01]  /*40790*/  STL.64 [R1+0x10f0], R10 ;  /* 0x0010f00a01007387 */ /* 0x0003e20000100a00 */
[----:B0-----:R-:W-:-:S05]  /*407a0*/  LOP3.LUT R2, R2, 0x3f, RZ, 0xc0, !PT ;  /* 0x0000003f02027812 */ /* 0x001fca00078ec0ff */
[----:B------:R-:W-:Y:S01]  /*407b0*/  IMAD.SHL.U32 R2, R2, 0x2, RZ ;  /* 0x0000000202027824 */ /* 0x000fe200078e00ff */
[----:B-1----:R-:W-:Y:S06]  /*407c0*/  @P0 BRA `(.L_x_1) ;  /* 0xfffffd4000b40947 */ /* 0x002fec000383ffff */
[----:B------:R-:W2:Y:S04]  /*407d0*/  LDL.LU R27, [R1+0x1fc] ;  /* 0x0001fc00011b7983 */ /* 0x000ea80000300800 */
        /* <DEDUP_REMOVED lines=13> */
[----:B-----5:R-:W-:Y:S04]  /*408b0*/  STL [R1+0x1b28], R13 ;  /* 0x001b280d01007387 */ /* 0x020fe80000100800 */
[----:B------:R-:W-:Y:S04]  /*408c0*/  STL [R1+0x1a80], R29 ;  /* 0x001a801d01007387 */ /* 0x000fe80000100800 */
[----:B------:R-:W-:Y:S01]  /*408d0*/  STL [R1+0x1a7c], R28 ;  /* 0x001a7c1c01007387 */ /* 0x000fe20000100800 */
[----:B--2---:R-:W-:-:S02]  /*408e0*/  F2FP.F16.F32.PACK_AB R2, R24, R27 ;  /* 0x0000001b1802723e */ /* 0x004fc400000000ff */
[----:B---3--:R-:W-:-:S03]  /*408f0*/  F2FP.F16.F32.PACK_AB R0, R6, R7 ;  /* 0x000000070600723e */ /* 0x008fc600000000ff */
[----:B------:R0:W-:Y:S04]  /*40900*/  STL [R1+0x124c], R2 ;  /* 0x00124c0201007387 */ /* 0x0001e80000100800 */
[----:B------:R1:W-:Y:S01]  /*40910*/  STL [R1+0x1248], R0 ;  /* 0x0012480001007387 */ /* 0x0003e20000100800 */
[----:B----4-:R-:W-:-:S05]  /*40920*/  F2FP.F16.F32.PACK_AB R3, R10, R11 ;  /* 0x0000000b0a03723e */ /* 0x010fca00000000ff */
[----:B------:R2:W-:Y:S01]  /*40930*/  STL [R1+0x1244], R3 ;  /* 0x0012440301007387 */ /* 0x0005e20000100800 */
[----:B0-----:R-:W-:-:S05]  /*40940*/  F2FP.F16.F32.PACK_AB R2, R14, R15 ;  /* 0x0000000f0e02723e */ /* 0x001fca00000000ff */
[----:B------:R0:W-:Y:S01]  /*40950*/  STL [R1+0x1240], R2 ;  /* 0x0012400201007387 */ /* 0x0001e20000100800 */
[----:B-1----:R-:W-:-:S05]  /*40960*/  F2FP.F16.F32.PACK_AB R0, R16, R17 ;  /* 0x000000111000723e */ /* 0x002fca00000000ff */
[----:B------:R1:W-:Y:S01]  /*40970*/  STL [R1+0x123c], R0 ;  /* 0x00123c0001007387 */ /* 0x0003e20000100800 */
[----:B--2---:R-:W-:-:S05]  /*40980*/  F2FP.F16.F32.PACK_AB R3, R18, R19 ;  /* 0x000000131203723e */ /* 0x004fca00000000ff */
[----:B------:R-:W-:Y:S01]  /*40990*/  STL [R1+0x1238], R3 ;  /* 0x0012380301007387 */ /* 0x000fe20000100800 */
[----:B0-----:R-:W-:-:S03]  /*409a0*/  F2FP.F16.F32.PACK_AB R2, R20, R21 ;  /* 0x000000151402723e */ /* 0x001fc600000000ff */
[----:B------:R-:W2:Y:S04]  /*409b0*/  LDL.LU R28, [R1+0x240] ;  /* 0x00024000011c7983 */ /* 0x000ea80000300800 */
[----:B------:R-:W-:Y:S01]  /*409c0*/  STL [R1+0x1234], R2 ;  /* 0x0012340201007387 */ /* 0x000fe20000100800 */
[----:B-1----:R-:W-:-:S03]  /*409d0*/  F2FP.F16.F32.PACK_AB R0, R22, R23 ;  /* 0x000000171600723e */ /* 0x002fc600000000ff */
[----:B--2---:R0:W-:Y:S04]  /*409e0*/  STL [R1+0x229c], R28 ;  /* 0x00229c1c01007387 */ /* 0x0041e80000100800 */
[----:B------:R-:W-:Y:S04]  /*409f0*/  STL [R1+0x1230], R0 ;  /* 0x0012300001007387 */ /* 0x000fe80000100800 */
[----:B0-----:R-:W2:Y:S04]  /*40a00*/  LDL.LU R28, [R1+0x248] ;  /* 0x00024800011c7983 */ /* 0x001ea80000300800 */
[----:B--2---:R0:W-:Y:S04]  /*40a10*/  STL [R1+0x22a4], R28 ;  /* 0x0022a41c01007387 */ /* 0x0041e80000100800 */
        /* <DEDUP_REMOVED lines=31> */
[----:B------:R-:W3:Y:S04]  /*40c10*/  LDL.LU R29, [R1+0x708] ;  /* 0x00070800011d7983 */ /* 0x000ee80000300800 */
[----:B---3--:R0:W-:Y:S04]  /*40c20*/  STL [R1+0x2298], R29 ;  /* 0x0022981d01007387 */ /* 0x0081e80000100800 */
[----:B0-----:R-:W3:Y:S04]  /*40c30*/  LDL.LU R29, [R1+0x6c0] ;  /* 0x0006c000011d7983 */ /* 0x001ee80000300800 */
        /* <DEDUP_REMOVED lines=33> */
[----:B0-----:R-:W2:Y:S04]  /*40e50*/  LDL.LU R29, [R1+0x6cc] ;  /* 0x0006cc00011d7983 */ /* 0x001ea80000300800 */
[----:B------:R-:W3:Y:S04]  /*40e60*/  LDL.LU R13, [R1+0x258] ;  /* 0x00025800010d7983 */ /* 0x000ee80000300800 */
        /* <DEDUP_REMOVED lines=26> */
[----:B--2---:R-:W-:-:S03]  /*41010*/  F2FP.F16.F32.PACK_AB R28, R29, R28 ;  /* 0x0000001c1d1c723e */ /* 0x004fc600000000ff */
[----:B------:R-:W2:Y:S04]  /*41020*/  LDL.LU R29, [R1+0x2320] ;  /* 0x00232000011d7983 */ /* 0x000ea80000300800 */
[----:B------:R0:W-:Y:S04]  /*41030*/  STL [R1+0x121c], R28 ;  /* 0x00121c1c01007387 */ /* 0x0001e80000100800 */
[----:B0-----:R-:W2:Y:S02]  /*41040*/  LDL.LU R28, [R1+0x231c] ;  /* 0x00231c00011c7983 */ /* 0x001ea40000300800 */
[----:B--2---:R-:W-:-:S02]  /*41050*/  F2FP.F16.F32.PACK_AB R28, R29, R28 ;  /* 0x0000001c1d1c723e */ /* 0x004fc400000000ff */
        /* <DEDUP_REMOVED lines=64> */
[----:B------:R-:W2:Y:S01]  /*41460*/  LDL.LU R29, [R1+0x2298] ;  /* 0x00229800011d7983 */ /* 0x000ea20000300800 */
[----:B----4-:R-:W-:Y:S02]  /*41470*/  F2FP.F16.F32.PACK_AB R0, R2, R0 ;  /* 0x000000000200723e */ /* 0x010fe400000000ff */
[----:B---3--:R-:W-:Y:S01]  /*41480*/  F2FP.F16.F32.PACK_AB R5, R9, R5 ;  /* 0x000000050905723e */ /* 0x008fe200000000ff */
[----:B------:R-:W-:Y:S01]  /*41490*/  STL [R1+0x11e8], R28 ;  /* 0x0011e81c01007387 */ /* 0x000fe20000100800 */
[----:B------:R-:W-:Y:S02]  /*414a0*/  F2FP.F16.F32.PACK_AB R2, R8, R4 ;  /* 0x000000040802723e */ /* 0x000fe400000000ff */
[----:B--2---:R-:W-:-:S05]  /*414b0*/  F2FP.F16.F32.PACK_AB R13, R29, R13 ;  /* 0x0000000d1d0d723e */ /* 0x004fca00000000ff */
[----:B------:R-:W-:Y:S04]  /*414c0*/  STL [R1+0x11e4], R13 ;  /* 0x0011e40d01007387 */ /* 0x000fe80000100800 */
[----:B------:R0:W-:Y:S04]  /*414d0*/  STL [R1+0x11e0], R0 ;  /* 0x0011e00001007387 */ /* 0x0001e80000100800 */
[----:B------:R-:W-:Y:S01]  /*414e0*/  STL [R1+0x11dc], R5 ;  /* 0x0011dc0501007387 */ /* 0x000fe20000100800 */
[----:B0-----:R-:W-:Y:S02]  /*414f0*/  F2FP.F16.F32.PACK_AB R0, R12, R3 ;  /* 0x000000030c00723e */ /* 0x001fe400000000ff */
[----:B------:R-:W-:Y:S01]  /*41500*/  F2FP.F16.F32.PACK_AB R3, R24, R25 ;  /* 0x000000191803723e */ /* 0x000fe200000000ff */
[----:B------:R0:W-:Y:S04]  /*41510*/  STL [R1+0x11d8], R2 ;  /* 0x0011d80201007387 */ /* 0x0001e80000100800 */
[----:B------:R1:W-:Y:S04]  /*41520*/  STL [R1+0x11d4], R0 ;  /* 0x0011d40001007387 */ /* 0x0003e80000100800 */
[----:B------:R2:W-:Y:S01]  /*41530*/  STL [R1+0x11d0], R3 ;  /* 0x0011d00301007387 */ /* 0x0005e20000100800 */
[----:B0-----:R-:W-:-:S02]  /*41540*/  F2FP.F16.F32.PACK_AB R2, R26, R27 ;  /* 0x0000001b1a02723e */ /* 0x001fc400000000ff */
[----:B-1----:R-:W-:-:S03]  /*41550*/  F2FP.F16.F32.PACK_AB R0, R6, R7 ;  /* 0x000000070600723e */ /* 0x002fc600000000ff */
[----:B------:R0:W-:Y:S01]  /*41560*/  STL [R1+0x119c], R2 ;  /* 0x00119c0201007387 */ /* 0x0001e20000100800 */
[----:B--2---:R-:W-:-:S03]  /*41570*/  F2FP.F16.F32.PACK_AB R3, R10, R11 ;  /* 0x0000000b0a03723e */ /* 0x004fc600000000ff */
[----:B------:R1:W-:Y:S04]  /*41580*/  STL [R1+0x1198], R0 ;  /* 0x0011980001007387 */ /* 0x0003e80000100800 */
[----:B------:R2:W-:Y:S01]  /*41590*/  STL [R1+0x1194], R3 ;  /* 0x0011940301007387 */ /* 0x0005e20000100800 */
[----:B0-----:R-:W-:Y:S02]  /*415a0*/  F2FP.F16.F32.PACK_AB R2, R14, R15 ;  /* 0x0000000f0e02723e */ /* 0x001fe400000000ff */
[----:B-1----:R-:W-:-:S03]  /*415b0*/  F2FP.F16.F32.PACK_AB R0, R16, R17 ;  /* 0x000000111000723e */ /* 0x002fc600000000ff */
[----:B------:R0:W-:Y:S01]  /*415c0*/  STL [R1+0x1190], R2 ;  /* 0x0011900201007387 */ /* 0x0001e20000100800 */
[----:B--2---:R-:W-:-:S03]  /*415d0*/  F2FP.F16.F32.PACK_AB R3, R18, R19 ;  /* 0x000000131203723e */ /* 0x004fc600000000ff */
[----:B------:R1:W-:Y:S04]  /*415e0*/  STL [R1+0x11ac], R0 ;  /* 0x0011ac0001007387 */ /* 0x0003e80000100800 */
[----:B------:R-:W-:Y:S04]  /*415f0*/  STL [R1+0x11a8], R3 ;  /* 0x0011a80301007387 */ /* 0x000fe80000100800 */
[----:B------:R-:W2:Y:S01]  /*41600*/  LDL.LU R28, [R1+0x7e0] ;  /* 0x0007e000011c7983 */ /* 0x000ea20000300800 */
[----:B0-----:R-:W-:Y:S02]  /*41610*/  F2FP.F16.F32.PACK_AB R2, R20, R21 ;  /* 0x000000151402723e */ /* 0x001fe400000000ff */
[----:B-1----:R-:W-:-:S03]  /*41620*/  F2FP.F16.F32.PACK_AB R0, R22, R23 ;  /* 0x000000171600723e */ /* 0x002fc600000000ff */
        /* <DEDUP_REMOVED lines=962> */
[----:B----4-:R-:W-:-:S03]  /*45250*/  F2FP.F16.F32.PACK_AB R0, R2, R0 ;  /* 0x000000000200723e */ /* 0x010fc600000000ff */
[----:B------:R-:W-:Y:S01]  /*45260*/  STL [R1+0x8c8], R28 ;  /* 0x0008c81c01007387 */ /* 0x000fe20000100800 */
[----:B---3--:R-:W-:Y:S02]  /*45270*/  F2FP.F16.F32.PACK_AB R5, R9, R5 ;  /* 0x000000050905723e */ /* 0x008fe400000000ff */
[----:B------:R-:W-:Y:S02]  /*45280*/  F2FP.F16.F32.PACK_AB R2, R8, R4 ;  /* 0x000000040802723e */ /* 0x000fe400000000ff */
[----:B--2---:R-:W-:-:S05]  /*45290*/  F2FP.F16.F32.PACK_AB R13, R29, R13 ;  /* 0x0000000d1d0d723e */ /* 0x004fca00000000ff */
[----:B------:R-:W-:Y:S04]  /*452a0*/  STL [R1+0x8c4], R13 ;  /* 0x0008c40d01007387 */ /* 0x000fe80000100800 */
[----:B------:R0:W-:Y:S04]  /*452b0*/  STL [R1+0x8c0], R0 ;  /* 0x0008c00001007387 */ /* 0x0001e80000100800 */
[----:B------:R-:W-:Y:S04]  /*452c0*/  STL [R1+0x82c], R5 ;  /* 0x00082c0501007387 */ /* 0x000fe80000100800 */
[----:B------:R1:W-:Y:S01]  /*452d0*/  STL [R1+0x828], R2 ;  /* 0x0008280201007387 */ /* 0x0003e20000100800 */
[----:B0-----:R-:W-:-:S02]  /*452e0*/  F2FP.F16.F32.PACK_AB R0, R12, R3 ;  /* 0x000000030c00723e */ /* 0x001fc400000000ff */
[----:B------:R-:W-:Y:S02]  /*452f0*/  F2FP.F16.F32.PACK_AB R3, R24, R25 ;  /* 0x000000191803723e */ /* 0x000fe400000000ff */
[----:B-1----:R-:W-:Y:S01]  /*45300*/  F2FP.F16.F32.PACK_AB R2, R26, R27 ;  /* 0x0000001b1a02723e */ /* 0x002fe200000000ff */
[----:B------:R0:W-:Y:S04]  /*45310*/  STL [R1+0x824], R0 ;  /* 0x0008240001007387 */ /* 0x0001e80000100800 */
[----:B------:R1:W-:Y:S04]  /*45320*/  STL [R1+0x820], R3 ;  /* 0x0008200301007387 */ /* 0x0003e80000100800 */
[----:B------:R2:W-:Y:S01]  /*45330*/  STL [R1+0x7ec], R2 ;  /* 0x0007ec0201007387 */ /* 0x0005e20000100800 */
[----:B0-----:R-:W-:-:S02]  /*45340*/  F2FP.F16.F32.PACK_AB R0, R6, R7 ;  /* 0x000000070600723e */ /* 0x001fc400000000ff */
[----:B-1----:R-:W-:Y:S02]  /*45350*/  F2FP.F16.F32.PACK_AB R3, R10, R11 ;  /* 0x0000000b0a03723e */ /* 0x002fe400000000ff */
[----:B--2---:R-:W-:Y:S01]  /*45360*/  F2FP.F16.F32.PACK_AB R2, R14, R15 ;  /* 0x0000000f0e02723e */ /* 0x004fe200000000ff */
[----:B------:R0:W-:Y:S04]  /*45370*/  STL [R1+0x7e8], R0 ;  /* 0x0007e80001007387 */ /* 0x0001e80000100800 */
[----:B------:R1:W-:Y:S04]  /*45380*/  STL [R1+0x7e4], R3 ;  /* 0x0007e40301007387 */ /* 0x0003e80000100800 */
[----:B------:R2:W-:Y:S01]  /*45390*/  STL [R1+0x7e0], R2 ;  /* 0x0007e00201007387 */ /* 0x0005e20000100800 */
[----:B0-----:R-:W-:-:S02]  /*453a0*/  F2FP.F16.F32.PACK_AB R0, R16, R17 ;  /* 0x000000111000723e */ /* 0x001fc400000000ff */
[----:B-1----:R-:W-:-:S03]  /*453b0*/  F2FP.F16.F32.PACK_AB R3, R18, R19 ;  /* 0x000000131203723e */ /* 0x002fc600000000ff */
[----:B------:R0:W-:Y:S04]  /*453c0*/  STL [R1+0x7fc], R0 ;  /* 0x0007fc0001007387 */ /* 0x0001e80000100800 */
[----:B------:R-:W-:Y:S04]  /*453d0*/  STL [R1+0x7f8], R3 ;  /* 0x0007f80301007387 */ /* 0x000fe80000100800 */
[----:B------:R-:W3:Y:S01]  /*453e0*/  LDL.LU R28, [R1+0x830] ;  /* 0x00083000011c7983 */ /* 0x000ee20000300800 */
[----:B--2---:R-:W-:Y:S02]  /*453f0*/  F2FP.F16.F32.PACK_AB R2, R20, R21 ;  /* 0x000000151402723e */ /* 0x004fe400000000ff */
[----:B0-----:R-:W-:-:S03]  /*45400*/  F2FP.F16.F32.PACK_AB R0, R22, R23 ;  /* 0x000000171600723e */ /* 0x001fc600000000ff */
[----:B------:R-:W-:Y:S04]  /*45410*/  STL [R1+0x7f4], R2 ;  /* 0x0007f40201007387 */ /* 0x000fe80000100800 */
[----:B---3--:R0:W-:Y:S04]  /*45420*/  STL [R1+0x1f54], R28 ;  /* 0x001f541c01007387 */ /* 0x0081e80000100800 */
        /* <DEDUP_REMOVED lines=1692> */
[----:B------:R-:W-:Y:S02]  /*4bdf0*/  F2FP.F16.F32.PACK_AB R7, R26, R7 ;  /* 0x000000071a07723e */ /* 0x000fe400000000ff */
[----:B------:R-:W-:Y:S02]  /*4be00*/  F2FP.F16.F32.PACK_AB R6, R27, R6 ;  /* 0x000000061b06723e */ /* 0x000fe400000000ff */
[----:B------:R-:W-:-:S02]  /*4be10*/  F2FP.F16.F32.PACK_AB R5, R10, R11 ;  /* 0x0000000b0a05723e */ /* 0x000fc400000000ff */
[----:B------:R-:W-:Y:S02]  /*4be20*/  F2FP.F16.F32.PACK_AB R11, R16, R17 ;  /* 0x00000011100b723e */ /* 0x000fe400000000ff */
[----:B------:R-:W-:Y:S02]  /*4be30*/  F2FP.F16.F32.PACK_AB R10, R18, R19 ;  /* 0x00000013120a723e */ /* 0x000fe400000000ff */
[----:B------:R-:W-:Y:S02]  /*4be40*/  F2FP.F16.F32.PACK_AB R9, R20, R21 ;  /* 0x000000151409723e */ /* 0x000fe400000000ff */
[----:B--2---:R-:W-:-:S05]  /*4be50*/  F2FP.F16.F32.PACK_AB R13, R29, R13 ;  /* 0x0000000d1d0d723e */ /* 0x004fca00000000ff */
[----:B------:R-:W-:Y:S04]  /*4be60*/  STL [R1+0x54], R13 ;  /* 0x0000540d01007387 */ /* 0x000fe80000100800 */
[----:B------:R0:W-:Y:S04]  /*4be70*/  STL [R1+0x50], R2 ;  /* 0x0000500201007387 */ /* 0x0001e80000100800 */
[----:B------:R1:W-:Y:S04]  /*4be80*/  STL [R1+0x4c], R0 ;  /* 0x00004c0001007387 */ /* 0x0003e80000100800 */
[----:B------:R2:W-:Y:S01]  /*4be90*/  STL [R1+0x48], R4 ;  /* 0x0000480401007387 */ /* 0x0005e20000100800 */
[----:B0-----:R-:W-:-:S02]  /*4bea0*/  F2FP.F16.F32.PACK_AB R2, R12, R3 ;  /* 0x000000030c02723e */ /* 0x001fc400000000ff */
[----:B-1----:R-:W-:Y:S02]  /*4beb0*/  F2FP.F16.F32.PACK_AB R0, R24, R25 ;  /* 0x000000191800723e */ /* 0x002fe400000000ff */
[----:B--2---:R-:W-:Y:S01]  /*4bec0*/  F2FP.F16.F32.PACK_AB R4, R14, R15 ;  /* 0x0000000f0e04723e */ /* 0x004fe200000000ff */
        /* <DEDUP_REMOVED lines=9> */
[----:B------:R-:W2:Y:S04]  /*4bf60*/  LDL.LU R15, [R1+0x100c] ;  /* 0x00100c00010f7983 */ /* 0x000ea80000300800 */
[----:B------:R-:W3:Y:S04]  /*4bf70*/  LDL.LU R13, [R1+0xfd4] ;  /* 0x000fd400010d7983 */ /* 0x000ee80000300800 */
[----:B---3--:R0:W-:Y:S04]  /*4bf80*/  STL [R1+0x1b2c], R13 ;  /* 0x001b2c0d01007387 */ /* 0x0081e80000100800 */
[----:B0-----:R-:W2:Y:S04]  /*4bf90*/  LDL.LU R13, [R1+0xfdc] ;  /* 0x000fdc00010d7983 */ /* 0x001ea80000300800 */
[----:B------:R-:W3:Y:S04]  /*4bfa0*/  LDL.LU R14, [R1+0x1004] ;  /* 0x00100400010e7983 */ /* 0x000ee80000300800 */
[----:B------:R-:W4:Y:S04]  /*4bfb0*/  LDL.LU R12, [R1+0x1024] ;  /* 0x00102400010c7983 */ /* 0x000f280000300800 */
[----:B----4-:R0:W-:Y:S04]  /*4bfc0*/  STL [R1+0x1b24], R12 ;  /* 0x001b240c01007387 */ /* 0x0101e80000100800 */
[----:B0-----:R-:W4:Y:S04]  /*4bfd0*/  LDL.LU R12, [R1+0xfec] ;  /* 0x000fec00010c7983 */ /* 0x001f280000300800 */
[----:B------:R-:W2:Y:S04]  /*4bfe0*/  LDL.LU R19, [R1+0x103c] ;  /* 0x00103c0001137983 */ /* 0x000ea80000300800 */
[----:B--2---:R0:W-:Y:S04]  /*4bff0*/  STL [R1+0x1b20], R19 ;  /* 0x001b201301007387 */ /* 0x0041e80000100800 */
[----:B0-----:R-:W2:Y:S04]  /*4c000*/  LDL.LU R19, [R1+0xfe4] ;  /* 0x000fe40001137983 */ /* 0x001ea80000300800 */
[----:B------:R-:W3:Y:S04]  /*4c010*/  LDL.LU R18, [R1+0x1034] ;  /* 0x0010340001127983 */ /* 0x000ee80000300800 */
[----:B---3--:R0:W-:Y:S04]  /*4c020*/  STL [R1+0x1b1c], R18 ;  /* 0x001b1c1201007387 */ /* 0x0081e80000100800 */
[----:B0-----:R-:W3:Y:S04]  /*4c030*/  LDL.LU R18, [R1+0xffc] ;  /* 0x000ffc0001127983 */ /* 0x001ee80000300800 */
[----:B------:R-:W4:Y:S04]  /*4c040*/  LDL.LU R17, [R1+0x105c] ;  /* 0x00105c0001117983 */ /* 0x000f280000300800 */
[----:B----4-:R0:W-:Y:S04]  /*4c050*/  STL [R1+0x1b18], R17 ;  /* 0x001b181101007387 */ /* 0x0101e80000100800 */
[----:B0-----:R-:W4:Y:S04]  /*4c060*/  LDL.LU R17, [R1+0xff4] ;  /* 0x000ff40001117983 */ /* 0x001f280000300800 */
[----:B------:R-:W2:Y:S01]  /*4c070*/  LDL.LU R16, [R1+0x1054] ;  /* 0x0010540001107983 */ /* 0x000ea20000300800 */
[----:B------:R-:W-:-:S03]  /*4c080*/  F2FP.F16.F32.PACK_AB R8, R22, R23 ;  /* 0x000000171608723e */ /* 0x000fc600000000ff */
        /* <DEDUP_REMOVED lines=26> */
[----:B------:R0:W-:Y:S04]  /*4c230*/  STL [R1+0x1aa0], R8 ;  /* 0x001aa00801007387 */ /* 0x0001e80000100800 */
        /* <DEDUP_REMOVED lines=39> */
[----:B0-----:R-:W3:Y:S01]  /*4c4b0*/  LDL.LU R9, [R1+0xfd0] ;  /* 0x000fd00001097983 */ /* 0x001ee20000300800 */
[----:B------:R-:W-:-:S03]  /*4c4c0*/  F2FP.F16.F32.PACK_AB R15, R13, R15 ;  /* 0x0000000f0d0f723e */ /* 0x000fc600000000ff */
        /* <DEDUP_REMOVED lines=13> */
[----:B------:R-:W4:Y:S02]  /*4c5a0*/  LDL.LU R13, [R1+0x1b2c] ;  /* 0x001b2c00010d7983 */ /* 0x000f240000300800 */
[----:B----4-:R-:W-:-:S02]  /*4c5b0*/  F2FP.F16.F32.PACK_AB R14, R13, R14 ;  /* 0x0000000e0d0e723e */ /* 0x010fc400000000ff */
[----:B------:R-:W4:Y:S02]  /*4c5c0*/  LDL.LU R13, [R1+0x1b28] ;  /* 0x001b2800010d7983 */ /* 0x000f240000300800 */
[----:B----4-:R-:W-:Y:S02]  /*4c5d0*/  F2FP.F16.F32.PACK_AB R13, R12, R13 ;  /* 0x0000000d0c0d723e */ /* 0x010fe400000000ff */
[----:B------:R-:W4:Y:S02]  /*4c5e0*/  LDL.LU R12, [R1+0x1b24] ;  /* 0x001b2400010c7983 */ /* 0x000f240000300800 */
[----:B----4-:R-:W-:Y:S02]  /*4c5f0*/  F2FP.F16.F32.PACK_AB R12, R19, R12 ;  /* 0x0000000c130c723e */ /* 0x010fe400000000ff */
        /* <DEDUP_REMOVED lines=22> */
[----:B------:R-:W2:Y:S02]  /*4c760*/  LDL.LU R24, [R1+0x1af4] ;  /* 0x001af40001187983 */ /* 0x000ea40000300800 */
[----:B--2---:R-:W-:Y:S02]  /*4c770*/  F2FP.F16.F32.PACK_AB R24, R8, R24 ;  /* 0x000000180818723e */ /* 0x004fe400000000ff */
[----:B------:R-:W3:Y:S02]  /*4c780*/  LDL.LU R8, [R1+0x1af0] ;  /* 0x001af00001087983 */ /* 0x000ee40000300800 */
[----:B---3--:R-:W-:-:S02]  /*4c790*/  F2FP.F16.F32.PACK_AB R8, R9, R8 ;  /* 0x000000080908723e */ /* 0x008fc400000000ff */
        /* <DEDUP_REMOVED lines=13> */
[----:B------:R0:W-:Y:S04]  /*4c870*/  STL [R1], R8 ;  /* 0x0000000801007387 */ /* 0x0001e80000100800 */
        /* <DEDUP_REMOVED lines=23> */
[----:B------:R0:W-:Y:S01]  /*4c9f0*/  STL [R1+0x28], R8 ;  /* 0x0000280801007387 */ /* 0x0001e20000100800 */
[----:B------:R-:W-:Y:S02]  /*4ca00*/  F2FP.F16.F32.PACK_AB R4, R11, R4 ;  /* 0x000000040b04723e */ /* 0x000fe400000000ff */
[----:B------:R-:W-:Y:S02]  /*4ca10*/  F2FP.F16.F32.PACK_AB R6, R5, R6 ;  /* 0x000000060506723e */ /* 0x000fe400000000ff */
[----:B------:R-:W-:Y:S01]  /*4ca20*/  F2FP.F16.F32.PACK_AB R29, R7, R29 ;  /* 0x0000001d071d723e */ /* 0x000fe200000000ff */
[----:B0-----:R1:W5:Y:S01]  /*4ca30*/  LDL.LU R8, [R1+0x1aa0] ;  /* 0x001aa00001087983 */ /* 0x0013620000300800 */
[----:B------:R-:W-:-:S02]  /*4ca40*/  F2FP.F16.F32.PACK_AB R0, R0, R3 ;  /* 0x000000030000723e */ /* 0x000fc400000000ff */
[----:B------:R-:W-:Y:S02]  /*4ca50*/  F2FP.F16.F32.PACK_AB R2, R28, R2 ;  /* 0x000000021c02723e */ /* 0x000fe400000000ff */
[----:B--2---:R-:W-:Y:S02]  /*4ca60*/  F2FP.F16.F32.PACK_AB R10, R9, R10 ;  /* 0x0000000a090a723e */ /* 0x004fe400000000ff */
[----:B------:R1:W5:Y:S04]  /*4ca70*/  LDL.LU R9, [R1+0x1a9c] ;  /* 0x001a9c0001097983 */ /* 0x0003680000300800 */
[----:B------:R0:W-:Y:S04]  /*4ca80*/  STL [R1+0x24], R10 ;  /* 0x0000240a01007387 */ /* 0x0001e80000100800 */
[----:B0-----:R1:W5:Y:S04]  /*4ca90*/  LDL.LU R10, [R1+0x1a98] ;  /* 0x001a9800010a7983 */ /* 0x0013680000300800 */
        /* <DEDUP_REMOVED lines=11> */
[----:B------:R1:W-:Y:S02]  /*4cb50*/  STL [R1+0x34], R2 ;  /* 0x0000340201007387 */ /* 0x0003e40000100800 */
.L_x_0:
[----:B------:R-:W-:Y:S01]  /*4cb60*/  STL [R1+0x1e8c], R23 ;  /* 0x001e8c1701007387 */ /* 0x000fe20000100800 */
[----:B01----:R-:W0:Y:S01]  /*4cb70*/  S2R R0, SR_CgaCtaId ;  /* 0x0000000000007919 */ /* 0x003e220000008800 */
[----:B------:R-:W-:Y:S01]  /*4cb80*/  MOV R2, 0x400 ;  /* 0x0000040000027802 */ /* 0x000fe20000000f00 */
[----:B------:R-:W-:Y:S01]  /*4cb90*/  ULDC.64 UR14, c[0x0][0x228] ;  /* 0x00008a00000e7ab9 */ /* 0x000fe20000000a00 */
[----:B------:R-:W-:Y:S01]  /*4cba0*/  ULDC.64 UR12, c[0x0][0x228] ;  /* 0x00008a00000c7ab9 */ /* 0x000fe20000000a00 */
[----:B-----5:R-:W-:Y:S01]  /*4cbb0*/  STL [R1+0x1e88], R29 ;  /* 0x001e881d01007387 */ /* 0x020fe20000100800 */
[----:B------:R-:W-:Y:S01]  /*4cbc0*/  ULDC UR4, c[0x0][0x244] ;  /* 0x0000910000047ab9 */ /* 0x000fe20000000800 */
[----:B------:R-:W-:Y:S01]  /*4cbd0*/  ULDC.64 UR6, c[0x0][0x220] ;  /* 0x0000880000067ab9 */ /* 0x000fe20000000a00 */
[----:B------:R-:W-:Y:S01]  /*4cbe0*/  ULDC.64 UR16, c[0x0][0x228] ;  /* 0x00008a0000107ab9 */ /* 0x000fe20000000a00 */
[----:B------:R-:W-:Y:S01]  /*4cbf0*/  STL.64 [R1+0x1e80], R18 ;  /* 0x001e801201007387 */ /* 0x000fe20000100a00 */
[----:B------:R-:W-:Y:S01]  /*4cc00*/  ULDC.64 UR10, c[0x0][0x220] ;  /* 0x00008800000a7ab9 */ /* 0x000fe20000000a00 */
[----:B------:R-:W-:Y:S01]  /*4cc10*/  ULDC.64 UR18, c[0x0][0x228] ;  /* 0x00008a0000127ab9 */ /* 0x000fe20000000a00 */
[----:B------:R-:W-:Y:S01]  /*4cc20*/  ULDC.64 UR22, c[0x0][0x228] ;  /* 0x00008a0000167ab9 */ /* 0x000fe20000000a00 */
[----:B------:R-:W-:Y:S01]  /*4cc30*/  STL.64 [R1+0x1e78], R16 ;  /* 0x001e781001007387 */ /* 0x000fe20000100a00 */
[----:B------:R-:W-:Y:S01]  /*4cc40*/  ULDC.64 UR20, c[0x0][0x228] ;  /* 0x00008a0000147ab9 */ /* 0x000fe20000000a00 */
[----:B------:R-:W-:Y:S01]  /*4cc50*/  ULDC.64 UR24, c[0x0][0x228] ;  /* 0x00008a0000187ab9 */ /* 0x000fe20000000a00 */
[----:B------:R-:W-:Y:S01]  /*4cc60*/  ULDC UR26, c[0x0][0x248] ;  /* 0x00009200001a7ab9 */ /* 0x000fe20000000800 */
[----:B------:R-:W-:Y:S01]  /*4cc70*/  STL.64 [R1+0x1e70], R14 ;  /* 0x001e700e01007387 */ /* 0x000fe20000100a00 */
[----:B------:R-:W-:Y:S01]  /*4cc80*/  ULDC UR28, c[0x0][0x248] ;  /* 0x00009200001c7ab9 */ /* 0x000fe20000000800 */
[----:B------:R-:W-:Y:S01]  /*4cc90*/  ULDC UR30, c[0x0][0x248] ;  /* 0x00009200001e7ab9 */ /* 0x000fe20000000800 */
[----:B------:R-:W-:Y:S01]  /*4cca0*/  ULDC UR32, c[0x0][0x248] ;  /* 0x0000920000207ab9 */ /* 0x000fe20000000800 */
[----:B------:R1:W-:Y:S01]  /*4ccb0*/  STL.64 [R1+0x1e68], R12 ;  /* 0x001e680c01007387 */ /* 0x0003e20000100a00 */
[----:B------:R-:W-:Y:S01]  /*4ccc0*/  ULDC UR34, c[0x0][0x248] ;  /* 0x0000920000227ab9 */ /* 0x000fe20000000800 */
        /* <DEDUP_REMOVED lines=10> */
[----:B-1----:R-:W2:Y:S01]  /*4cd70*/  LDL.LU R12, [R1+0x20] ;  /* 0x00002000010c7983 */ /* 0x002ea20000300800 */
[----:B------:R-:W-:Y:S01]  /*4cd80*/  ULDC UR40, c[0x0][0x248] ;  /* 0x0000920000287ab9 */ /* 0x000fe20000000800 */
[----:B------:R-:W-:Y:S01]  /*4cd90*/  ULDC UR44, c[0x0][0x248] ;  /* 0x00009200002c7ab9 */ /* 0x000fe20000000800 */
[----:B------:R-:W-:Y:S01]  /*4cda0*/  ULDC UR43, c[0x0][0x248] ;  /* 0x00009200002b7ab9 */ /* 0x000fe20000000800 */
[----:B------:R-:W2:Y:S01]  /*4cdb0*/  LDL.LU R13, [R1+0x24] ;  /* 0x00002400010d7983 */ /* 0x000ea20000300800 */
        /* <DEDUP_REMOVED lines=11> */
[----:B------:R-:W3:Y:S01]  /*4ce70*/  LDL.LU R16, [R1+0x30] ;  /* 0x0000300001107983 */ /* 0x000ee20000300800 */
[----:B------:R-:W-:Y:S01]  /*4ce80*/  ULDC UR27, c[0x0][0x22c] ;  /* 0x00008b00001b7ab9 */ /* 0x000fe20000000800 */
[----:B------:R-:W-:Y:S01]  /*4ce90*/  ULDC UR29, c[0x0][0x22c] ;  /* 0x00008b00001d7ab9 */ /* 0x000fe20000000800 */
[----:B------:R-:W-:Y:S01]  /*4cea0*/  ULDC UR31, c[0x0][0x22c] ;  /* 0x00008b00001f7ab9 */ /* 0x000fe20000000800 */
[----:B------:R-:W3:Y:S01]  /*4ceb0*/  LDL.LU R17, [R1+0x34] ;  /* 0x0000340001117983 */ /* 0x000ee20000300800 */
[----:B------:R-:W-:Y:S01]  /*4cec0*/  ULDC UR33, c[0x0][0x22c] ;  /* 0x00008b0000217ab9 */ /* 0x000fe20000000800 */
[----:B------:R-:W-:-:S02]  /*4ced0*/  ULDC UR35, c[0x0][0x22c] ;  /* 0x00008b0000237ab9 */ /* 0x000fc40000000800 */
[----:B------:R-:W3:Y:S04]  /*4cee0*/  LDL.LU R18, [R1+0x38] ;  /* 0x0000380001127983 */ /* 0x000ee80000300800 */
[----:B------:R-:W3:Y:S04]  /*4cef0*/  LDL.LU R19, [R1+0x3c] ;  /* 0x00003c0001137983 */ /* 0x000ee80000300800 */
[----:B------:R-:W-:Y:S04]  /*4cf00*/  STL.64 [R1+0x1e60], R10 ;  /* 0x001e600a01007387 */ /* 0x000fe80000100a00 */
[----:B------:R1:W-:Y:S04]  /*4cf10*/  STL.64 [R1+0x1e58], R8 ;  /* 0x001e580801007387 */ /* 0x0003e80000100a00 */
[----:B-1----:R-:W4:Y:S04]  /*4cf20*/  LDL.LU R8, [R1+0x10] ;  /* 0x0000100001087983 */ /* 0x002f280000300800 */
[----:B------:R-:W4:Y:S04]  /*4cf30*/  LDL.LU R9, [R1+0x14] ;  /* 0x0000140001097983 */ /* 0x000f280000300800 */
[----:B------:R-:W4:Y:S04]  /*4cf40*/  LDL.LU R10, [R1+0x18] ;  /* 0x00001800010a7983 */ /* 0x000f280000300800 */
[----:B------:R-:W4:Y:S04]  /*4cf50*/  LDL.LU R11, [R1+0x1c] ;  /* 0x00001c00010b7983 */ /* 0x000f280000300800 */
[----:B------:R-:W-:Y:S04]  /*4cf60*/  STL.64 [R1+0x1e50], R6 ;  /* 0x001e500601007387 */ /* 0x000fe80000100a00 */
[----:B------:R1:W-:Y:S04]  /*4cf70*/  STL.64 [R1+0x1e48], R4 ;  /* 0x001e480401007387 */ /* 0x0003e80000100a00 */
[----:B-1----:R-:W4:Y:S04]  /*4cf80*/  LDL.LU R4, [R1] ;  /* 0x0000000001047983 */ /* 0x002f280000300800 */
[----:B------:R-:W4:Y:S04]  /*4cf90*/  LDL.LU R5, [R1+0x4] ;  /* 0x0000040001057983 */ /* 0x000f280000300800 */
[----:B------:R-:W4:Y:S04]  /*4cfa0*/  LDL.LU R6, [R1+0x8] ;  /* 0x0000080001067983 */ /* 0x000f280000300800 */
[----:B------:R-:W4:Y:S01]  /*4cfb0*/  LDL.LU R7, [R1+0xc] ;  /* 0x00000c0001077983 */ /* 0x000f220000300800 */
[----:B0-----:R-:W-:Y:S01]  /*4cfc0*/  LEA R29, R0, R2, 0x18 ;  /* 0x00000002001d7211 */ /* 0x001fe200078ec0ff */
[----:B------:R-:W-:-:S02]  /*4cfd0*/  VIADD R0, R28, 0x1 ;  /* 0x000000011c007836 */ /* 0x000fc40000000000 */
[----:B------:R0:W-:Y:S01]  /*4cfe0*/  STL [R1+0x1aec], R3 ;  /* 0x001aec0301007387 */ /* 0x0001e20000100800 */
[----:B------:R-:W-:Y:S06]  /*4cff0*/  BAR.SYNC.DEFER_BLOCKING 0x0 ;  /* 0x0000000000007b1d */ /* 0x000fec0000010000 */
[----:B0-----:R-:W0:Y:S01]  /*4d000*/  S2R R3, SR_TID.X ;  /* 0x0000000000037919 */ /* 0x001e220000002100 */
[----:B------:R-:W-:Y:S01]  /*4d010*/  ISETP.GE.AND P1, PT, R0, UR15, PT ;  /* 0x0000000f00007c0c */ /* 0x000fe2000bf26270 */
[----:B------:R1:W-:Y:S01]  /*4d020*/  STL [R1+0x194], R29 ;  /* 0x0001941d01007387 */ /* 0x0003e20000100800 */
[----:B0-----:R-:W-:-:S02]  /*4d030*/  LOP3.LUT R2, R3, 0x20, RZ, 0xc0, !PT ;  /* 0x0000002003027812 */ /* 0x001fc400078ec0ff */
[----:B------:R-:W-:-:S03]  /*4d040*/  LOP3.LUT R23, R3, 0x1f, RZ, 0xc0, !PT ;  /* 0x0000001f03177812 */ /* 0x000fc600078ec0ff */
[----:B------:R-:W-:Y:S01]  /*4d050*/  IMAD R2, R2, 0x20, R29 ;  /* 0x0000002002027824 */ /* 0x000fe200078e021d */
[----:B------:R-:W-:Y:S01]  /*4d060*/  LOP3.LUT R3, R3, 0x3f, RZ, 0xc0, !PT ;  /* 0x0000003f03037812 */ /* 0x000fe200078ec0ff */
[----:B-1----:R-:W-:Y:S02]  /*4d070*/  VIADD R29, R28, 0x2 ;  /* 0x000000021c1d7836 */ /* 0x002fe40000000000 */
[----:B------:R-:W-:Y:S02]  /*4d080*/  IMAD R2, R23, 0x10, R2 ;  /* 0x0000001017027824 */ /* 0x000fe400078e0202 */
[----:B------:R-:W4:Y:S04]  /*4d090*/  LDL.LU R23, [R1+0x1e8c] ;  /* 0x001e8c0001177983 */ /* 0x000f280000300800 */
[----:B------:R-:W4:Y:S01]  /*4d0a0*/  LDL.LU R0, [R1+0x194] ;  /* 0x0001940001007983 */ /* 0x000f220000300800 */
[----:B------:R-:W-:Y:S01]  /*4d0b0*/  ISETP.GE.AND P0, PT, R29, UR13, PT ;  /* 0x0000000d1d007c0c */ /* 0x000fe2000bf06270 */
[----:B------:R-:W-:-:S02]  /*4d0c0*/  ULDC UR13, c[0x0][0x228] ;  /* 0x00008a00000d7ab9 */ /* 0x000fc40000000800 */
[----:B------:R-:W4:Y:S04]  /*4d0d0*/  LDL.LU R29, [R1+0x1e88] ;  /* 0x001e8800011d7983 */ /* 0x000f280000300800 */
[----:B---3--:R0:W-:Y:S04]  /*4d0e0*/  STSM.16.M88.4 [R2], R16 ;  /* 0x0000001002007844 */ /* 0x0081e80000000200 */
[----:B--2---:R-:W-:Y:S04]  /*4d0f0*/  STSM.16.M88.4 [R2+0x200], R12 ;  /* 0x0002000c02007844 */ /* 0x004fe80000000200 */
[----:B0-----:R-:W2:Y:S04]  /*4d100*/  LDL.LU.64 R18, [R1+0x1e80] ;  /* 0x001e800001127983 */ /* 0x001ea80000300a00 */
[----:B------:R-:W2:Y:S01]  /*4d110*/  LDL.LU.64 R16, [R1+0x1e78] ;  /* 0x001e780001107983 */ /* 0x000ea20000300a00 */
[----:B------:R-:W-:Y:S01]  /*4d120*/  BAR.SYNC.DEFER_BLOCKING 0x0 ;  /* 0x0000000000007b1d */ /* 0x000fe20000010000 */
[----:B----4-:R-:W-:-:S05]  /*4d130*/  IMAD R0, R3, 0x10, R0 ;  /* 0x0000001003007824 */ /* 0x010fca00078e0200 */
[----:B------:R-:W0:Y:S04]  /*4d140*/  LDS.128 R12, [R0] ;  /* 0x00000000000c7984 */ /* 0x000e280000000c00 */
[----:B0-----:R-:W-:Y:S04]  /*4d150*/  STL.64 [R1+0x20], R12 ;  /* 0x0000200c01007387 */ /* 0x001fe80000100a00 */
[----:B------:R-:W-:Y:S04]  /*4d160*/  STL.64 [R1+0x28], R14 ;  /* 0x0000280e01007387 */ /* 0x000fe80000100a00 */
[----:B------:R-:W0:Y:S01]  /*4d170*/  LDS.128 R12, [R0+0x400] ;  /* 0x00040000000c7984 */ /* 0x000e220000000c00 */
[----:B------:R-:W-:Y:S06]  /*4d180*/  BAR.SYNC.DEFER_BLOCKING 0x0 ;  /* 0x0000000000007b1d */ /* 0x000fec0000010000 */
[----:B------:R-:W-:Y:S04]  /*4d190*/  STSM.16.M88.4 [R2], R8 ;  /* 0x0000000802007844 */ /* 0x000fe80000000200 */
[----:B------:R-:W-:Y:S01]  /*4d1a0*/  STSM.16.M88.4 [R2+0x200], R4 ;  /* 0x0002000402007844 */ /* 0x000fe20000000200 */
[----:B------:R-:W-:Y:S06]  /*4d1b0*/  BAR.SYNC.DEFER_BLOCKING 0x0 ;  /* 0x0000000000007b1d */ /* 0x000fec0000010000 */
[----:B------:R-:W1:Y:S04]  /*4d1c0*/  LDS.128 R4, [R0] ;  /* 0x0000000000047984 */ /* 0x000e680000000c00 */
[----:B0-----:R-:W-:Y:S04]  /*4d1d0*/  STL.64 [R1+0x1a0], R12 ;  /* 0x0001a00c01007387 */ /* 0x001fe80000100a00 */
[----:B------:R0:W-:Y:S04]  /*4d1e0*/  STL.64 [R1+0x1a8], R14 ;  /* 0x0001a80e01007387 */ /* 0x0001e80000100a00 */
[----:B0-----:R-:W3:Y:S04]  /*4d1f0*/  LDL.LU.64 R14, [R1+0x1e70] ;  /* 0x001e7000010e7983 */ /* 0x001ee80000300a00 */
[----:B------:R-:W3:Y:S04]  /*4d200*/  LDL.LU.64 R12, [R1+0x1e68] ;  /* 0x001e6800010c7983 */ /* 0x000ee80000300a00 */
[----:B------:R-:W4:Y:S04]  /*4d210*/  LDL.LU.64 R10, [R1+0x1e60] ;  /* 0x001e6000010a7983 */ /* 0x000f280000300a00 */
[----:B------:R-:W4:Y:S04]  /*4d220*/  LDL.LU.64 R8, [R1+0x1e58] ;  /* 0x001e580001087983 */ /* 0x000f280000300a00 */
[----:B-1----:R-:W-:Y:S04]  /*4d230*/  STL.64 [R1], R4 ;  /* 0x0000000401007387 */ /* 0x002fe80000100a00 */
[----:B------:R-:W-:Y:S04]  /*4d240*/  STL.64 [R1+0x8], R6 ;  /* 0x0000080601007387 */ /* 0x000fe80000100a00 */
[----:B------:R-:W0:Y:S01]  /*4d250*/  LDS.128 R4, [R0+0x400] ;  /* 0x0004000000047984 */ /* 0x000e220000000c00 */
[----:B------:R-:W-:Y:S06]  /*4d260*/  BAR.SYNC.DEFER_BLOCKING 0x0 ;  /* 0x0000000000007b1d */ /* 0x000fec0000010000 */
[----:B0-----:R-:W-:Y:S04]  /*4d270*/  STL.64 [R1+0x190], R4 ;  /* 0x0001900401007387 */ /* 0x001fe80000100a00 */
[----:B------:R0:W-:Y:S04]  /*4d280*/  STL.64 [R1+0x198], R6 ;  /* 0x0001980601007387 */ /* 0x0001e80000100a00 */
[----:B0-----:R-:W4:Y:S04]  /*4d290*/  LDL.LU.64 R6, [R1+0x1e50] ;  /* 0x001e500001067983 */ /* 0x001f280000300a00 */
[----:B------:R-:W4:Y:S04]  /*4d2a0*/  LDL.LU.64 R4, [R1+0x1e48] ;  /* 0x001e480001047983 */ /* 0x000f280000300a00 */
[----:B------:R-:W-:Y:S04]  /*4d2b0*/  STSM.16.M88.4 [R2], R24 ;  /* 0x0000001802007844 */ /* 0x000fe80000000200 */
[----:B------:R0:W-:Y:S01]  /*4d2c0*/  STSM.16.M88.4 [R2+0x200], R20 ;  /* 0x0002001402007844 */ /* 0x0001e20000000200 */
[----:B------:R-:W-:Y:S06]  /*4d2d0*/  BAR.SYNC.DEFER_BLOCKING 0x0 ;  /* 0x0000000000007b1d */ /* 0x000fec0000010000 */
[----:B------:R-:W1:Y:S04]  /*4d2e0*/  LDS.128 R24, [R0] ;  /* 0x0000000000187984 */ /* 0x000e680000000c00 */
[----:B------:R2:W-:Y:S04]  /*4d2f0*/  STL [R1+0x1b08], R23 ;  /* 0x001b081701007387 */ /* 0x0005e80000100800 */
[----:B0-----:R-:W4:Y:S04]  /*4d300*/  LDL.LU R20, [R1+0x40] ;  /* 0x0000400001147983 */ /* 0x001f280000300800 */
[----:B------:R-:W4:Y:S04]  /*4d310*/  LDL.LU R21, [R1+0x44] ;  /* 0x0000440001157983 */ /* 0x000f280000300800 */
[----:B------:R-:W4:Y:S04]  /*4d320*/  LDL.LU R22, [R1+0x48] ;  /* 0x0000480001167983 */ /* 0x000f280000300800 */
[----:B--2---:R-:W2:Y:S04]  /*4d330*/  LDL.LU R23, [R1+0x4c] ;  /* 0x00004c0001177983 */ /* 0x004ea80000300800 */
[----:B-1----:R-:W-:Y:S04]  /*4d340*/  STL.64 [R1+0x10], R24 ;  /* 0x0000101801007387 */ /* 0x002fe80000100a00 */
[----:B------:R-:W-:Y:S04]  /*4d350*/  STL.64 [R1+0x18], R26 ;  /* 0x0000181a01007387 */ /* 0x000fe80000100a00 */
[----:B------:R-:W0:Y:S01]  /*4d360*/  LDS.128 R24, [R0+0x400] ;  /* 0x0004000000187984 */ /* 0x000e220000000c00 */
[----:B------:R-:W-:Y:S06]  /*4d370*/  BAR.SYNC.DEFER_BLOCKING 0x0 ;  /* 0x0000000000007b1d */ /* 0x000fec0000010000 */
[----:B------:R-:W-:Y:S04]  /*4d380*/  STSM.16.M88.4 [R2], R16 ;  /* 0x0000001002007844 */ /* 0x000fe80000000200 */
[----:B0-----:R-:W-:Y:S04]  /*4d390*/  STL.64 [R1+0x1b0], R24 ;  /* 0x0001b01801007387 */ /* 0x001fe80000100a00 */
[----:B------:R-:W-:Y:S04]  /*4d3a0*/  STL.64 [R1+0x1b8], R26 ;  /* 0x0001b81a01007387 */ /* 0x000fe80000100a00 */
[----:B------:R-:W-:Y:S04]  /*4d3b0*/  STL [R1+0x1b0c], R19 ;  /* 0x001b0c1301007387 */ /* 0x000fe80000100800 */
[----:B---3--:R-:W-:Y:S01]  /*4d3c0*/  STSM.16.M88.4 [R2+0x200], R12 ;  /* 0x0002000c02007844 */ /* 0x008fe20000000200 */
[----:B------:R-:W-:Y:S06]  /*4d3d0*/  BAR.SYNC.DEFER_BLOCKING 0x0 ;  /* 0x0000000000007b1d */ /* 0x000fec0000010000 */
[----:B------:R-:W0:Y:S04]  /*4d3e0*/  LDS.128 R24, [R0] ;  /* 0x0000000000187984 */ /* 0x000e280000000c00 */
[----:B------:R-:W1:Y:S01]  /*4d3f0*/  LDS.128 R12, [R0+0x400] ;  /* 0x00040000000c7984 */ /* 0x000e620000000c00 */
[----:B------:R-:W-:Y:S06]  /*4d400*/  BAR.SYNC.DEFER_BLOCKING 0x0 ;  /* 0x0000000000007b1d */ /* 0x000fec0000010000 */
[----:B----4-:R-:W-:Y:S04]  /*4d410*/  STSM.16.M88.4 [R2], R8 ;  /* 0x0000000802007844 */ /* 0x010fe80000000200 */
[----:B------:R-:W-:Y:S01]  /*4d420*/  STSM.16.M88.4 [R2+0x200], R4 ;  /* 0x0002000402007844 */ /* 0x000fe20000000200 */
[----:B------:R-:W-:Y:S06]  /*4d430*/  BAR.SYNC.DEFER_BLOCKING 0x0 ;  /* 0x0000000000007b1d */ /* 0x000fec0000010000 */
[----:B0-----:R-:W-:Y:S04]  /*4d440*/  STL [R1+0x1b04], R25 ;  /* 0x001b041901007387 */ /* 0x001fe80000100800 */
[----:B------:R-:W-:Y:S04]  /*4d450*/  STL [R1+0x1b00], R26 ;  /* 0x001b001a01007387 */ /* 0x000fe80000100800 */
[----:B------:R-:W-:Y:S04]  /*4d460*/  STL [R1+0x1afc], R27 ;  /* 0x001afc1b01007387 */ /* 0x000fe80000100800 */
[----:B------:R-:W-:Y:S04]  /*4d470*/  STL [R1+0x1b10], R24 ;  /* 0x001b101801007387 */ /* 0x000fe80000100800 */
[----:B-1----:R-:W-:Y:S04]  /*4d480*/  STL.64 [R1+0x30], R12 ;  /* 0x0000300c01007387 */ /* 0x002fe80000100a00 */
[----:B------:R-:W-:Y:S04]  /*4d490*/  STL.64 [R1+0x38], R14 ;  /* 0x0000380e01007387 */ /* 0x000fe80000100a00 */
[----:B------:R-:W0:Y:S04]  /*4d4a0*/  LDS.128 R8, [R0] ;  /* 0x0000000000087984 */ /* 0x000e280000000c00 */
[----:B------:R-:W-:Y:S04]  /*4d4b0*/  STL [R1+0x1adc], R6 ;  /* 0x001adc0601007387 */ /* 0x000fe80000100800 */
[----:B------:R-:W1:Y:S01]  /*4d4c0*/  LDS.128 R4, [R0+0x400] ;  /* 0x0004000000047984 */ /* 0x000e620000000c00 */
[----:B------:R-:W-:Y:S06]  /*4d4d0*/  BAR.SYNC.DEFER_BLOCKING 0x0 ;  /* 0x0000000000007b1d */ /* 0x000fec0000010000 */
[----:B0-----:R-:W-:Y:S04]  /*4d4e0*/  STL.64 [R1+0x1c0], R8 ;  /* 0x0001c00801007387 */ /* 0x001fe80000100a00 */
[----:B------:R-:W-:Y:S04]  /*4d4f0*/  STL.64 [R1+0x1c8], R10 ;  /* 0x0001c80a01007387 */ /* 0x000fe80000100a00 */
[----:B-1----:R-:W-:Y:S04]  /*4d500*/  STL.64 [R1+0x1e0], R4 ;  /* 0x0001e00401007387 */ /* 0x002fe80000100a00 */
[----:B------:R-:W-:Y:S04]  /*4d510*/  STL.64 [R1+0x1e8], R6 ;  /* 0x0001e80601007387 */ /* 0x000fe80000100a00 */
        /* <DEDUP_REMOVED lines=34> */
[----:B--2---:R0:W-:Y:S04]  /*4d740*/  STSM.16.M88.4 [R2], R20 ;  /* 0x0000001402007844 */ /* 0x0041e80000000200 */
[----:B------:R-:W2:Y:S04]  /*4d750*/  LDL.LU R4, [R1+0xa0] ;  /* 0x0000a00001047983 */ /* 0x000ea80000300800 */
[----:B------:R-:W2:Y:S04]  /*4d760*/  LDL.LU R5, [R1+0xa4] ;  /* 0x0000a40001057983 */ /* 0x000ea80000300800 */
[----:B------:R-:W2:Y:S04]  /*4d770*/  LDL.LU R6, [R1+0xa8] ;  /* 0x0000a80001067983 */ /* 0x000ea80000300800 */
        /* <DEDUP_REMOVED lines=14> */
[----:B------:R-:W4:Y:S04]  /*4d860*/  LDL.LU R21, [R1+0x104] ;  /* 0x0001040001157983 */ /* 0x000f280000300800 */
[----:B------:R-:W4:Y:S04]  /*4d870*/  LDL.LU R22, [R1+0x108] ;  /* 0x0001080001167983 */ /* 0x000f280000300800 */
[----:B------:R-:W4:Y:S04]  /*4d880*/  LDL.LU R23, [R1+0x10c] ;  /* 0x00010c0001177983 */ /* 0x000f280000300800 */
[----:B---3--:R-:W-:Y:S01]  /*4d890*/  STSM.16.M88.4 [R2+0x200], R12 ;  /* 0x0002000c02007844 */ /* 0x008fe20000000200 */
[----:B------:R-:W-:Y:S06]  /*4d8a0*/  BAR.SYNC.DEFER_BLOCKING 0x0 ;  /* 0x0000000000007b1d */ /* 0x000fec0000010000 */
[----:B------:R-:W0:Y:S04]  /*4d8b0*/  LDS.128 R12, [R0] ;  /* 0x00000000000c7984 */ /* 0x000e280000000c00 */
[----:B0-----:R-:W-:Y:S04]  /*4d8c0*/  STL.64 [R1+0x50], R12 ;  /* 0x0000500c01007387 */ /* 0x001fe80000100a00 */
[----:B------:R-:W-:Y:S04]  /*4d8d0*/  STL.64 [R1+0x58], R14 ;  /* 0x0000580e01007387 */ /* 0x000fe80000100a00 */
[----:B------:R-:W0:Y:S04]  /*4d8e0*/  LDS.128 R12, [R0+0x400] ;  /* 0x00040000000c7984 */ /* 0x000e280000000c00 */
[----:B0-----:R-:W-:Y:S04]  /*4d8f0*/  STL.64 [R1+0x1d0], R12 ;  /* 0x0001d00c01007387 */ /* 0x001fe80000100a00 */
[----:B------:R0:W-:Y:S04]  /*4d900*/  STL.64 [R1+0x1d8], R14 ;  /* 0x0001d80e01007387 */ /* 0x0001e80000100a00 */
[----:B0-----:R-:W3:Y:S04]  /*4d910*/  LDL.LU.64 R14, [R1+0x1e40] ;  /* 0x001e4000010e7983 */ /* 0x001ee80000300a00 */
[----:B------:R-:W3:Y:S01]  /*4d920*/  LDL.LU.64 R12, [R1+0x1e38] ;  /* 0x001e3800010c7983 */ /* 0x000ee20000300a00 */
[----:B------:R-:W-:Y:S06]  /*4d930*/  BAR.SYNC.DEFER_BLOCKING 0x0 ;  /* 0x0000000000007b1d */ /* 0x000fec0000010000 */
[----:B---3--:R0:W-:Y:S04]  /*4d940*/  STSM.16.M88.4 [R2], R12 ;  /* 0x0000000c02007844 */ /* 0x0081e80000000200 */
[----:B0-----:R-:W3:Y:S04]  /*4d950*/  LDL.LU.64 R14, [R1+0x1e30] ;  /* 0x001e3000010e7983 */ /* 0x001ee80000300a00 */
[----:B------:R-:W3:Y:S04]  /*4d960*/  LDL.LU.64 R12, [R1+0x1e28] ;  /* 0x001e2800010c7983 */ /* 0x000ee80000300a00 */
        /* <DEDUP_REMOVED lines=19> */
[----:B------:R-:W0:Y:S01]  /*4daa0*/  LDS.128 R12, [R0+0x400] ;  /* 0x00040000000c7984 */ /* 0x000e220000000c00 */
[----:B------:R-:W-:Y:S06]  /*4dab0*/  BAR.SYNC.DEFER_BLOCKING 0x0 ;  /* 0x0000000000007b1d */ /* 0x000fec0000010000 */
[----:B0-----:R-:W-:Y:S04]  /*4dac0*/  STL.64 [R1+0x60], R12 ;  /* 0x0000600c01007387 */ /* 0x001fe80000100a00 */
[----:B------:R0:W-:Y:S04]  /*4dad0*/  STL.64 [R1+0x68], R14 ;  /* 0x0000680e01007387 */ /* 0x0001e80000100a00 */
[----:B0-----:R-:W3:Y:S04]  /*4dae0*/  LDL.LU.64 R14, [R1+0x1e00] ;  /* 0x001e0000010e7983 */ /* 0x001ee80000300a00 */
[----:B------:R-:W3:Y:S04]  /*4daf0*/  LDL.LU.64 R12, [R1+0x1df8] ;  /* 0x001df800010c7983 */ /* 0x000ee80000300a00 */
[----:B--2---:R-:W-:Y:S04]  /*4db00*/  STSM.16.M88.4 [R2], R4 ;  /* 0x0000000402007844 */ /* 0x004fe80000000200 */
[----:B----4-:R-:W-:Y:S01]  /*4db10*/  STSM.16.M88.4 [R2+0x200], R8 ;  /* 0x0002000802007844 */ /* 0x010fe20000000200 */
[----:B------:R-:W-:Y:S06]  /*4db20*/  BAR.SYNC.DEFER_BLOCKING 0x0 ;  /* 0x0000000000007b1d */ /* 0x000fec0000010000 */
[----:B------:R-:W0:Y:S04]  /*4db30*/  LDS.128 R8, [R0] ;  /* 0x0000000000087984 */ /* 0x000e280000000c00 */
[----:B------:R-:W1:Y:S01]  /*4db40*/  LDS.128 R4, [R0+0x400] ;  /* 0x0004000000047984 */ /* 0x000e620000000c00 */
[----:B------:R-:W-:Y:S06]  /*4db50*/  BAR.SYNC.DEFER_BLOCKING 0x0 ;  /* 0x0000000000007b1d */ /* 0x000fec0000010000 */
[----:B------:R-:W-:Y:S04]  /*4db60*/  STSM.16.M88.4 [R2], R24 ;  /* 0x0000001802007844 */ /* 0x000fe80000000200 */
[----:B0-----:R-:W-:Y:S04]  /*4db70*/  STL.64 [R1+0xb0], R8 ;  /* 0x0000b00801007387 */ /* 0x001fe80000100a00 */
[----:B------:R-:W-:Y:S04]  /*4db80*/  STL.64 [R1+0xb8], R10 ;  /* 0x0000b80a01007387 */ /* 0x000fe80000100a00 */
[----:B-1----:R-:W-:Y:S04]  /*4db90*/  STL.64 [R1+0x290], R4 ;  /* 0x0002900401007387 */ /* 0x002fe80000100a00 */
[----:B------:R-:W-:Y:S04]  /*4dba0*/  STL.64 [R1+0x298], R6 ;  /* 0x0002980601007387 */ /* 0x000fe80000100a00 */
[----:B---3--:R-:W-:Y:S01]  /*4dbb0*/  STSM.16.M88.4 [R2+0x200], R12 ;  /* 0x0002000c02007844 */ /* 0x008fe20000000200 */
[----:B------:R-:W-:Y:S06]  /*4dbc0*/  BAR.SYNC.DEFER_BLOCKING 0x0 ;  /* 0x0000000000007b1d */ /* 0x000fec0000010000 */
[----:B------:R-:W0:Y:S04]  /*4dbd0*/  LDS.128 R8, [R0] ;  /* 0x0000000000087984 */ /* 0x000e280000000c00 */
[----:B------:R-:W1:Y:S01]  /*4dbe0*/  LDS.128 R4, [R0+0x400] ;  /* 0x0004000000047984 */ /* 0x000e620000000c00 */
[----:B------:R-:W-:Y:S06]  /*4dbf0*/  BAR.SYNC.DEFER_BLOCKING 0x0 ;  /* 0x0000000000007b1d */ /* 0x000fec0000010000 */
[----:B------:R-:W-:Y:S04]  /*4dc00*/  STSM.16.M88.4 [R2], R16 ;  /* 0x0000001002007844 */ /* 0x000fe80000000200 */
[----:B------:R-:W-:Y:S04]  /*4dc10*/  STSM.16.M88.4 [R2+0x200], R20 ;  /* 0x0002001402007844 */ /* 0x000fe80000000200 */
[----:B0-----:R-:W-:Y:S04]  /*4dc20*/  STL.64 [R1+0xa0], R8 ;  /* 0x0000a00801007387 */ /* 0x001fe80000100a00 */
[----:B------:R-:W-:Y:S01]  /*4dc30*/  STL.64 [R1+0xa8], R10 ;  /* 0x0000a80a01007387 */ /* 0x000fe20000100a00 */
[----:B------:R-:W-:Y:S06]  /*4dc40*/  BAR.SYNC.DEFER_BLOCKING 0x0 ;  /* 0x0000000000007b1d */ /* 0x000fec0000010000 */
[----:B-1----:R-:W-:Y:S04]  /*4dc50*/  STL.64 [R1+0x230], R4 ;  /* 0x0002300401007387 */ /* 0x002fe80000100a00 */
[----:B------:R-:W-:Y:S04]  /*4dc60*/  STL.64 [R1+0x238], R6 ;  /* 0x0002380601007387 */ /* 0x000fe80000100a00 */
[----:B------:R-:W2:Y:S04]  /*4dc70*/  LDL.LU R24, [R1+0x180] ;  /* 0x0001800001187983 */ /* 0x000ea80000300800 */
[----:B------:R-:W0:Y:S04]  /*4dc80*/  LDS.128 R8, [R0] ;  /* 0x0000000000087984 */ /* 0x000e280000000c00 */
[----:B------:R-:W1:Y:S04]  /*4dc90*/  LDS.128 R4, [R0+0x400] ;  /* 0x0004000000047984 */ /* 0x000e680000000c00 */
[----:B0-----:R-:W-:Y:S04]  /*4dca0*/  STL.64 [R1+0xc0], R8 ;  /* 0x0000c00801007387 */ /* 0x001fe80000100a00 */
[----:B------:R-:W-:Y:S04]  /*4dcb0*/  STL.64 [R1+0xc8], R10 ;  /* 0x0000c80a01007387 */ /* 0x000fe80000100a00 */
[----:B-1----:R-:W-:Y:S04]  /*4dcc0*/  STL.64 [R1+0x100], R4 ;  /* 0x0001000401007387 */ /* 0x002fe80000100a00 */
[----:B------:R-:W-:Y:S04]  /*4dcd0*/  STL.64 [R1+0x108], R6 ;  /* 0x0001080601007387 */ /* 0x000fe80000100a00 */
[----:B------:R-:W2:Y:S04]  /*4dce0*/  LDL.LU R25, [R1+0x184] ;  /* 0x0001840001197983 */ /* 0x000ea80000300800 */
[----:B------:R-:W3:Y:S04]  /*4dcf0*/  LDL.LU R26, [R1+0x188] ;  /* 0x00018800011a7983 */ /* 0x000ee80000300800 */
[----:B------:R-:W3:Y:S01]  /*4dd00*/  LDL.LU R27, [R1+0x18c] ;  /* 0x00018c00011b7983 */ /* 0x000ee20000300800 */
[----:B------:R-:W-:Y:S06]  /*4dd10*/  BAR.SYNC.DEFER_BLOCKING 0x0 ;  /* 0x0000000000007b1d */ /* 0x000fec0000010000 */
        /* <DEDUP_REMOVED lines=50> */
[----:B--2---:R0:W-:Y:S04]  /*4e040*/  STSM.16.M88.4 [R2], R24 ;  /* 0x0000001802007844 */ /* 0x0041e80000000200 */
[----:B0-----:R-:W2:Y:S04]  /*4e050*/  LDL.LU.64 R26, [R1+0x1df0] ;  /* 0x001df000011a7983 */ /* 0x001ea80000300a00 */
[----:B------:R-:W2:Y:S04]  /*4e060*/  LDL.LU.64 R24, [R1+0x1de8] ;  /* 0x001de80001187983 */ /* 0x000ea80000300a00 */
[----:B--2---:R-:W-:Y:S01]  /*4e070*/  STSM.16.M88.4 [R2+0x200], R24 ;  /* 0x0002001802007844 */ /* 0x004fe20000000200 */
[----:B------:R-:W-:Y:S06]  /*4e080*/  BAR.SYNC.DEFER_BLOCKING 0x0 ;  /* 0x0000000000007b1d */ /* 0x000fec0000010000 */
[----:B------:R-:W0:Y:S04]  /*4e090*/  LDS.128 R24, [R0] ;  /* 0x0000000000187984 */ /* 0x000e280000000c00 */
[----:B0-----:R-:W-:Y:S04]  /*4e0a0*/  STL.64 [R1+0x70], R24 ;  /* 0x0000701801007387 */ /* 0x001fe80000100a00 */
[----:B------:R-:W-:Y:S04]  /*4e0b0*/  STL.64 [R1+0x78], R26 ;  /* 0x0000781a01007387 */ /* 0x000fe80000100a00 */
[----:B------:R-:W0:Y:S04]  /*4e0c0*/  LDS.128 R24, [R0+0x400] ;  /* 0x0004000000187984 */ /* 0x000e280000000c00 */
[----:B0-----:R-:W-:Y:S04]  /*4e0d0*/  STL.64 [R1+0xd0], R24 ;  /* 0x0000d01801007387 */ /* 0x001fe80000100a00 */
[----:B------:R0:W-:Y:S04]  /*4e0e0*/  STL.64 [R1+0xd8], R26 ;  /* 0x0000d81a01007387 */ /* 0x0001e80000100a00 */
[----:B0-----:R-:W2:Y:S04]  /*4e0f0*/  LDL.LU.64 R26, [R1+0x1de0] ;  /* 0x001de000011a7983 */ /* 0x001ea80000300a00 */
[----:B------:R-:W2:Y:S01]  /*4e100*/  LDL.LU.64 R24, [R1+0x1dd8] ;  /* 0x001dd80001187983 */ /* 0x000ea20000300a00 */
[----:B------:R-:W-:Y:S06]  /*4e110*/  BAR.SYNC.DEFER_BLOCKING 0x0 ;  /* 0x0000000000007b1d */ /* 0x000fec0000010000 */
        /* <DEDUP_REMOVED lines=17> */
[----:B---3--:R-:W-:Y:S01]  /*4e230*/  STSM.16.M88.4 [R2+0x200], R4 ;  /* 0x0002000402007844 */ /* 0x008fe20000000200 */
[----:B------:R-:W-:Y:S06]  /*4e240*/  BAR.SYNC.DEFER_BLOCKING 0x0 ;  /* 0x0000000000007b1d */ /* 0x000fec0000010000 */
[----:B------:R-:W0:Y:S04]  /*4e250*/  LDS.128 R4, [R0] ;  /* 0x0000000000047984 */ /* 0x000e280000000c00 */
[----:B0-----:R-:W-:Y:S04]  /*4e260*/  STL.64 [R1+0xf0], R4 ;  /* 0x0000f00401007387 */ /* 0x001fe80000100a00 */
[----:B------:R-:W-:Y:S04]  /*4e270*/  STL.64 [R1+0xf8], R6 ;  /* 0x0000f80601007387 */ /* 0x000fe80000100a00 */
[----:B------:R-:W0:Y:S01]  /*4e280*/  LDS.128 R4, [R0+0x400] ;  /* 0x0004000000047984 */ /* 0x000e220000000c00 */
[----:B------:R-:W-:Y:S06]  /*4e290*/  BAR.SYNC.DEFER_BLOCKING 0x0 ;  /* 0x0000000000007b1d */ /* 0x000fec0000010000 */
[----:B----4-:R-:W-:Y:S04]  /*4e2a0*/  STSM.16.M88.4 [R2], R8 ;  /* 0x0000000802007844 */ /* 0x010fe80000000200 */
[----:B0-----:R-:W-:Y:S04]  /*4e2b0*/  STL.64 [R1+0x140], R4 ;  /* 0x0001400401007387 */ /* 0x001fe80000100a00 */
[----:B------:R-:W-:Y:S04]  /*4e2c0*/  STL.64 [R1+0x148], R6 ;  /* 0x0001480601007387 */ /* 0x000fe80000100a00 */
[----:B--2---:R-:W-:Y:S01]  /*4e2d0*/  STSM.16.M88.4 [R2+0x200], R24 ;  /* 0x0002001802007844 */ /* 0x004fe20000000200 */
        /* <DEDUP_REMOVED lines=11> */
[----:B------:R-:W0:Y:S04]  /*4e390*/  LDS.128 R8, [R0] ;  /* 0x0000000000087984 */ /* 0x000e280000000c00 */
[----:B------:R-:W1:Y:S01]  /*4e3a0*/  LDS.128 R4, [R0+0x400] ;  /* 0x0004000000047984 */ /* 0x000e620000000c00 */
[----:B------:R-:W-:Y:S06]  /*4e3b0*/  BAR.SYNC.DEFER_BLOCKING 0x0 ;  /* 0x0000000000007b1d */ /* 0x000fec0000010000 */
[----:B0-----:R-:W-:Y:S04]  /*4e3c0*/  STL.64 [R1+0xe0], R8 ;  /* 0x0000e00801007387 */ /* 0x001fe80000100a00 */
[----:B------:R-:W-:Y:S04]  /*4e3d0*/  STL.64 [R1+0xe8], R10 ;  /* 0x0000e80a01007387 */ /* 0x000fe80000100a00 */
[----:B-1----:R-:W-:Y:S04]  /*4e3e0*/  STL.64 [R1+0x130], R4 ;  /* 0x0001300401007387 */ /* 0x002fe80000100a00 */
[----:B------:R-:W-:Y:S04]  /*4e3f0*/  STL.64 [R1+0x138], R6 ;  /* 0x0001380601007387 */ /* 0x000fe80000100a00 */
[----:B------:R-:W2:Y:S04]  /*4e400*/  LDL.LU R12, [R1+0x300] ;  /* 0x00030000010c7983 */ /* 0x000ea80000300800 */
        /* <DEDUP_REMOVED lines=33> */
[----:B------:R0:W-:Y:S04]  /*4e620*/  STSM.16.M88.4 [R2], R20 ;  /* 0x0000001402007844 */ /* 0x0001e80000000200 */
        /* <DEDUP_REMOVED lines=57> */
[----:B0-----:R-:W2:Y:S04]  /*4e9c0*/  LDL.LU.64 R14, [R1+0x1d60] ;  /* 0x001d6000010e7983 */ /* 0x001ea80000300a00 */
[----:B------:R-:W2:Y:S04]  /*4e9d0*/  LDL.LU.64 R12, [R1+0x1d58] ;  /* 0x001d5800010c7983 */ /* 0x000ea80000300a00 */
[----:B---3--:R-:W-:Y:S04]  /*4e9e0*/  STSM.16.M88.4 [R2], R4 ;  /* 0x0000000402007844 */ /* 0x008fe80000000200 */
        /* <DEDUP_REMOVED lines=492> */
[----:B------:R2:W-:Y:S04]  /*508b0*/  STSM.16.M88.4 [R2+0x200], R20 ;  /* 0x0002001402007844 */ /* 0x0005e80000000200 */
[----:B0-----:R-:W-:Y:S04]  /*508c0*/  STL.64 [R1+0x520], R8 ;  /* 0x0005200801007387 */ /* 0x001fe80000100a00 */
[----:B------:R-:W-:Y:S04]  /*508d0*/  STL.64 [R1+0x528], R10 ;  /* 0x0005280a01007387 */ /* 0x000fe80000100a00 */
[----:B-1----:R0:W-:Y:S04]  /*508e0*/  STL.64 [R1+0x540], R4 ;  /* 0x0005400401007387 */ /* 0x0021e80000100a00 */
[----:B------:R1:W-:Y:S04]  /*508f0*/  STL.64 [R1+0x548], R6 ;  /* 0x0005480601007387 */ /* 0x0003e80000100a00 */
[----:B--2---:R-:W2:Y:S04]  /*50900*/  LDL.LU R20, [R1+0xa60] ;  /* 0x000a600001147983 */ /* 0x004ea80000300800 */
[----:B------:R-:W2:Y:S04]  /*50910*/  LDL.LU R21, [R1+0xa64] ;  /* 0x000a640001157983 */ /* 0x000ea80000300800 */
[----:B------:R-:W3:Y:S04]  /*50920*/  LDL.LU R22, [R1+0xa68] ;  /* 0x000a680001167983 */ /* 0x000ee80000300800 */
[----:B------:R-:W3:Y:S01]  /*50930*/  LDL.LU R23, [R1+0xa6c] ;  /* 0x000a6c0001177983 */ /* 0x000ee20000300800 */
[----:B------:R-:W-:Y:S06]  /*50940*/  BAR.SYNC.DEFER_BLOCKING 0x0 ;  /* 0x0000000000007b1d */ /* 0x000fec0000010000 */
[----:B---3--:R-:W-:Y:S04]  /*50950*/  STL.64 [R1+0x1c10], R22 ;  /* 0x001c101601007387 */ /* 0x008fe80000100a00 */
[----:B--2---:R-:W-:Y:S04]  /*50960*/  STL.64 [R1+0x1c08], R20 ;  /* 0x001c081401007387 */ /* 0x004fe80000100a00 */
[----:B0-----:R-:W2:Y:S04]  /*50970*/  LDL.LU R4, [R1+0xa80] ;  /* 0x000a800001047983 */ /* 0x001ea80000300800 */
[----:B------:R-:W2:Y:S04]  /*50980*/  LDL.LU R5, [R1+0xa84] ;  /* 0x000a840001057983 */ /* 0x000ea80000300800 */
[----:B-1----:R-:W3:Y:S04]  /*50990*/  LDL.LU R6, [R1+0xa88] ;  /* 0x000a880001067983 */ /* 0x002ee80000300800 */
[----:B------:R-:W3:Y:S04]  /*509a0*/  LDL.LU R7, [R1+0xa8c] ;  /* 0x000a8c0001077983 */ /* 0x000ee80000300800 */
[----:B------:R-:W0:Y:S04]  /*509b0*/  LDS.128 R20, [R0] ;  /* 0x0000000000147984 */ /* 0x000e280000000c00 */
        /* <DEDUP_REMOVED lines=28> */
[----:B0-----:R-:W-:Y:S04]  /*50b80*/  STL.64 [R1+0x4f0], R20 ;  /* 0x0004f01401007387 */ /* 0x001fe80000100a00 */
[----:B------:R-:W-:Y:S04]  /*50b90*/  STL.64 [R1+0x4f8], R22 ;  /* 0x0004f81601007387 */ /* 0x000fe80000100a00 */
[----:B------:R-:W0:Y:S01]  /*50ba0*/  LDS.128 R20, [R0+0x400] ;  /* 0x0004000000147984 */ /* 0x000e220000000c00 */
[----:B------:R-:W-:Y:S06]  /*50bb0*/  BAR.SYNC.DEFER_BLOCKING 0x0 ;  /* 0x0000000000007b1d */ /* 0x000fec0000010000 */
[----:B0-----:R-:W-:Y:S04]  /*50bc0*/  STL.64 [R1+0x560], R20 ;  /* 0x0005601401007387 */ /* 0x001fe80000100a00 */
[----:B------:R0:W-:Y:S04]  /*50bd0*/  STL.64 [R1+0x568], R22 ;  /* 0x0005681601007387 */ /* 0x0001e80000100a00 */
[----:B0-----:R-:W4:Y:S04]  /*50be0*/  LDL.LU.64 R22, [R1+0x1c10] ;  /* 0x001c100001167983 */ /* 0x001f280000300a00 */
[----:B------:R-:W4:Y:S04]  /*50bf0*/  LDL.LU.64 R20, [R1+0x1c08] ;  /* 0x001c080001147983 */ /* 0x000f280000300a00 */
[----:B--2---:R-:W-:Y:S04]  /*50c00*/  STSM.16.M88.4 [R2], R4 ;  /* 0x0000000402007844 */ /* 0x004fe80000000200 */
[----:B----4-:R0:W-:Y:S01]  /*50c10*/  STSM.16.M88.4 [R2+0x200], R20 ;  /* 0x0002001402007844 */ /* 0x0101e20000000200 */
[----:B------:R-:W-:Y:S06]  /*50c20*/  BAR.SYNC.DEFER_BLOCKING 0x0 ;  /* 0x0000000000007b1d */ /* 0x000fec0000010000 */
[----:B0-----:R-:W2:Y:S04]  /*50c30*/  LDL.LU R20, [R1+0xbe0] ;  /* 0x000be00001147983 */ /* 0x001ea80000300800 */
[----:B------:R-:W2:Y:S04]  /*50c40*/  LDL.LU R21, [R1+0xbe4] ;  /* 0x000be40001157983 */ /* 0x000ea80000300800 */
[----:B------:R-:W2:Y:S04]  /*50c50*/  LDL.LU R22, [R1+0xbe8] ;  /* 0x000be80001167983 */ /* 0x000ea80000300800 */
[----:B------:R-:W0:Y:S04]  /*50c60*/  LDS.128 R4, [R0] ;  /* 0x0000000000047984 */ /* 0x000e280000000c00 */
[----:B------:R-:W2:Y:S04]  /*50c70*/  LDL.LU R23, [R1+0xbec] ;  /* 0x000bec0001177983 */ /* 0x000ea80000300800 */
[----:B0-----:R-:W-:Y:S01]  /*50c80*/  STL.64 [R1+0x570], R4 ;  /* 0x0005700401007387 */ /* 0x001fe20000100a00 */
[----:B------:R-:W-:-:S03]  /*50c90*/  IMAD.MOV.U32 R3, RZ, RZ, R6 ;  /* 0x000000ffff037224 */ /* 0x000fc600078e0006 */
[----:B------:R-:W-:Y:S04]  /*50ca0*/  STL [R1+0x57c], R7 ;  /* 0x00057c0701007387 */ /* 0x000fe80000100800 */
[----:B------:R-:W0:Y:S04]  /*50cb0*/  LDS.128 R4, [R0+0x400] ;  /* 0x0004000000047984 */ /* 0x000e280000000c00 */
[----:B------:R-:W-:Y:S04]  /*50cc0*/  STL [R1+0x1af0], R3 ;  /* 0x001af00301007387 */ /* 0x000fe80000100800 */
[----:B0-----:R-:W-:Y:S04]  /*50cd0*/  STL.64 [R1+0x5c0], R4 ;  /* 0x0005c00401007387 */ /* 0x001fe80000100a00 */
[----:B------:R0:W-:Y:S04]  /*50ce0*/  STL.64 [R1+0x5c8], R6 ;  /* 0x0005c80601007387 */ /* 0x0001e80000100a00 */
[----:B0-----:R-:W4:Y:S04]  /*50cf0*/  LDL.LU.64 R6, [R1+0x1c00] ;  /* 0x001c000001067983 */ /* 0x001f280000300a00 */
[----:B------:R-:W4:Y:S01]  /*50d00*/  LDL.LU.64 R4, [R1+0x1bf8] ;  /* 0x001bf80001047983 */ /* 0x000f220000300a00 */
[----:B------:R-:W-:Y:S06]  /*50d10*/  BAR.SYNC.DEFER_BLOCKING 0x0 ;  /* 0x0000000000007b1d */ /* 0x000fec0000010000 */
[----:B----4-:R0:W-:Y:S04]  /*50d20*/  STSM.16.M88.4 [R2], R4 ;  /* 0x0000000402007844 */ /* 0x0101e80000000200 */
[----:B0-----:R-:W4:Y:S04]  /*50d30*/  LDL.LU.64 R6, [R1+0x1bf0] ;  /* 0x001bf00001067983 */ /* 0x001f280000300a00 */
[----:B------:R-:W4:Y:S04]  /*50d40*/  LDL.LU.64 R4, [R1+0x1be8] ;  /* 0x001be80001047983 */ /* 0x000f280000300a00 */
[----:B----4-:R-:W-:Y:S01]  /*50d50*/  STSM.16.M88.4 [R2+0x200], R4 ;  /* 0x0002000402007844 */ /* 0x010fe20000000200 */
[----:B------:R-:W-:Y:S06]  /*50d60*/  BAR.SYNC.DEFER_BLOCKING 0x0 ;  /* 0x0000000000007b1d */ /* 0x000fec0000010000 */
[----:B------:R-:W0:Y:S04]  /*50d70*/  LDS.128 R4, [R0] ;  /* 0x0000000000047984 */ /* 0x000e280000000c00 */
[----:B0-----:R-:W-:Y:S04]  /*50d80*/  STL.64 [R1+0x580], R4 ;  /* 0x0005800401007387 */ /* 0x001fe80000100a00 */
[----:B------:R-:W-:Y:S04]  /*50d90*/  STL.64 [R1+0x588], R6 ;  /* 0x0005880601007387 */ /* 0x000fe80000100a00 */
[----:B------:R-:W0:Y:S01]  /*50da0*/  LDS.128 R4, [R0+0x400] ;  /* 0x0004000000047984 */ /* 0x000e220000000c00 */
[----:B------:R-:W-:Y:S06]  /*50db0*/  BAR.SYNC.DEFER_BLOCKING 0x0 ;  /* 0x0000000000007b1d */ /* 0x000fec0000010000 */
[----:B------:R-:W-:Y:S04]  /*50dc0*/  STSM.16.M88.4 [R2], R8 ;  /* 0x0000000802007844 */ /* 0x000fe80000000200 */
[----:B---3--:R-:W-:Y:S04]  /*50dd0*/  STSM.16.M88.4 [R2+0x200], R24 ;  /* 0x0002001802007844 */ /* 0x008fe80000000200 */
[----:B0-----:R-:W-:Y:S04]  /*50de0*/  STL.64 [R1+0x5b0], R4 ;  /* 0x0005b00401007387 */ /* 0x001fe80000100a00 */
[----:B------:R-:W-:Y:S01]  /*50df0*/  STL.64 [R1+0x5b8], R6 ;  /* 0x0005b80601007387 */ /* 0x000fe20000100a00 */
[----:B------:R-:W-:Y:S06]  /*50e00*/  BAR.SYNC.DEFER_BLOCKING 0x0 ;  /* 0x0000000000007b1d */ /* 0x000fec0000010000 */
[----:B------:R-:W0:Y:S04]  /*50e10*/  LDS.128 R4, [R0] ;  /* 0x0000000000047984 */ /* 0x000e280000000c00 */
[----:B0-----:R-:W-:Y:S01]  /*50e20*/  STL [R1+0x590], R4 ;  /* 0x0005900401007387 */ /* 0x001fe20000100800 */
[----:B------:R-:W-:-:S03]  /*50e30*/  IMAD.MOV.U32 R3, RZ, RZ, R5 ;  /* 0x000000ffff037224 */ /* 0x000fc600078e0005 */
[----:B------:R-:W-:Y:S04]  /*50e40*/  STL.64 [R1+0x598], R6 ;  /* 0x0005980601007387 */ /* 0x000fe80000100a00 */
[----:B------:R-:W0:Y:S01]  /*50e50*/  LDS.128 R4, [R0+0x400] ;  /* 0x0004000000047984 */ /* 0x000e220000000c00 */
[----:B------:R-:W-:Y:S06]  /*50e60*/  BAR.SYNC.DEFER_BLOCKING 0x0 ;  /* 0x0000000000007b1d */ /* 0x000fec0000010000 */
[----:B------:R-:W-:Y:S04]  /*50e70*/  STSM.16.M88.4 [R2], R12 ;  /* 0x0000000c02007844 */ /* 0x000fe80000000200 */
[----:B------:R-:W-:Y:S04]  /*50e80*/  STSM.16.M88.4 [R2+0x200], R16 ;  /* 0x0002001002007844 */ /* 0x000fe80000000200 */
[----:B------:R-:W-:Y:S04]  /*50e90*/  STL [R1+0x1af4], R3 ;  /* 0x001af40301007387 */ /* 0x000fe80000100800 */
[----:B0-----:R-:W-:Y:S04]  /*50ea0*/  STL.64 [R1+0x5e0], R4 ;  /* 0x0005e00401007387 */ /* 0x001fe80000100a00 */
[----:B------:R-:W-:Y:S01]  /*50eb0*/  STL.64 [R1+0x5e8], R6 ;  /* 0x0005e80601007387 */ /* 0x000fe20000100a00 */
[----:B------:R-:W-:Y:S06]  /*50ec0*/  BAR.SYNC.DEFER_BLOCKING 0x0 ;  /* 0x0000000000007b1d */ /* 0x000fec0000010000 */
[----:B------:R-:W0:Y:S04]  /*50ed0*/  LDS.128 R4, [R0] ;  /* 0x0000000000047984 */ /* 0x000e280000000c00 */
[----:B0-----:R-:W-:Y:S01]  /*50ee0*/  STL [R1+0x5a4], R5 ;  /* 0x0005a40501007387 */ /* 0x001fe20000100800 */
[----:B------:R-:W-:-:S03]  /*50ef0*/  IMAD.MOV.U32 R3, RZ, RZ, R4 ;  /* 0x000000ffff037224 */ /* 0x000fc600078e0004 */
[----:B------:R0:W-:Y:S04]  /*50f00*/  STL [R1+0x5a8], R6 ;  /* 0x0005a80601007387 */ /* 0x0001e80000100800 */
[----:B------:R-:W-:Y:S01]  /*50f10*/  STL [R1+0x1af8], R3 ;  /* 0x001af80301007387 */ /* 0x000fe20000100800 */
[----:B0-----:R-:W-:-:S05]  /*50f20*/  IMAD.MOV.U32 R6, RZ, RZ, R7 ;  /* 0x000000ffff067224 */ /* 0x001fca00078e0007 */
[----:B------:R-:W-:Y:S04]  /*50f30*/  STL [R1+0x1ae8], R6 ;  /* 0x001ae80601007387 */ /* 0x000fe80000100800 */
[----:B------:R-:W0:Y:S01]  /*50f40*/  LDS.128 R4, [R0+0x400] ;  /* 0x0004000000047984 */ /* 0x000e220000000c00 */
[----:B------:R-:W-:Y:S06]  /*50f50*/  BAR.SYNC.DEFER_BLOCKING 0x0 ;  /* 0x0000000000007b1d */ /* 0x000fec0000010000 */
[----:B0-----:R-:W-:Y:S04]  /*50f60*/  STL.64 [R1+0x5d0], R4 ;  /* 0x0005d00401007387 */ /* 0x001fe80000100a00 */
        /* <DEDUP_REMOVED lines=235> */
[----:B------:R-:W-:Y:S04]  /*51e20*/  STSM.16.M88.4 [R2], R20 ;  /* 0x0000001402007844 */ /* 0x000fe80000000200 */
[----:B0-----:R0:W-:Y:S04]  /*51e30*/  STL.64 [R1+0x720], R8 ;  /* 0x0007200801007387 */ /* 0x0011e80000100a00 */
[----:B------:R-:W-:Y:S04]  /*51e40*/  STL.64 [R1+0x728], R10 ;  /* 0x0007280a01007387 */ /* 0x000fe80000100a00 */
[----:B-1----:R1:W-:Y:S04]  /*51e50*/  STL.64 [R1+0x770], R4 ;  /* 0x0007700401007387 */ /* 0x0023e80000100a00 */
[----:B------:R2:W-:Y:S01]  /*51e60*/  STL.64 [R1+0x778], R6 ;  /* 0x0007780601007387 */ /* 0x0005e20000100a00 */
[----:B0-----:R-:W0:Y:S03]  /*51e70*/  LDC R8, c[0x0][0x244] ;  /* 0x00009100ff087b82 */ /* 0x001e260000000800 */
[----:B------:R-:W3:Y:S04]  /*51e80*/  LDL.LU R20, [R1+0x1190] ;  /* 0x0011900001147983 */ /* 0x000ee80000300800 */
[----:B------:R-:W3:Y:S01]  /*51e90*/  LDL.LU R21, [R1+0x1194] ;  /* 0x0011940001157983 */ /* 0x000ee20000300800 */
[----:B------:R-:W4:Y:S03]  /*51ea0*/  LDC R9, c[0x0][0x244] ;  /* 0x00009100ff097b82 */ /* 0x000f260000000800 */
[----:B------:R-:W3:Y:S04]  /*51eb0*/  LDL.LU R22, [R1+0x1198] ;  /* 0x0011980001167983 */ /* 0x000ee80000300800 */
[----:B------:R-:W3:Y:S04]  /*51ec0*/  LDL.LU R23, [R1+0x119c] ;  /* 0x00119c0001177983 */ /* 0x000ee80000300800 */
[----:B------:R-:W4:Y:S04]  /*51ed0*/  LDL.LU R12, [R1+0x11e0] ;  /* 0x0011e000010c7983 */ /* 0x000f280000300800 */
[----:B------:R-:W4:Y:S04]  /*51ee0*/  LDL.LU R13, [R1+0x11e4] ;  /* 0x0011e400010d7983 */ /* 0x000f280000300800 */
[----:B------:R-:W4:Y:S04]  /*51ef0*/  LDL.LU R14, [R1+0x11e8] ;  /* 0x0011e800010e7983 */ /* 0x000f280000300800 */
[----:B------:R-:W4:Y:S04]  /*51f00*/  LDL.LU R15, [R1+0x11ec] ;  /* 0x0011ec00010f7983 */ /* 0x000f280000300800 */
[----:B-1----:R-:W4:Y:S04]  /*51f10*/  LDL.LU R4, [R1+0x11d0] ;  /* 0x0011d00001047983 */ /* 0x002f280000300800 */
[----:B------:R-:W4:Y:S04]  /*51f20*/  LDL.LU R5, [R1+0x11d4] ;  /* 0x0011d40001057983 */ /* 0x000f280000300800 */
[----:B--2---:R-:W4:Y:S04]  /*51f30*/  LDL.LU R6, [R1+0x11d8] ;  /* 0x0011d80001067983 */ /* 0x004f280000300800 */
[----:B------:R-:W4:Y:S04]  /*51f40*/  LDL.LU R7, [R1+0x11dc] ;  /* 0x0011dc0001077983 */ /* 0x000f280000300800 */
[----:B------:R-:W2:Y:S04]  /*51f50*/  LDL.LU R24, [R1+0x1220] ;  /* 0x0012200001187983 */ /* 0x000ea80000300800 */
        /* <DEDUP_REMOVED lines=8> */
[----:B------:R-:W3:Y:S04]  /*51fe0*/  LDL.LU R27, [R1+0x120c] ;  /* 0x00120c00011b7983 */ /* 0x000ee80000300800 */
[----:B------:R-:W-:Y:S01]  /*51ff0*/  STSM.16.M88.4 [R2+0x200], R20 ;  /* 0x0002001402007844 */ /* 0x000fe20000000200 */
[----:B------:R-:W-:Y:S06]  /*52000*/  BAR.SYNC.DEFER_BLOCKING 0x0 ;  /* 0x0000000000007b1d */ /* 0x000fec0000010000 */
[----:B---3--:R-:W-:Y:S04]  /*52010*/  STL.64 [R1+0x1b30], R26 ;  /* 0x001b301a01007387 */ /* 0x008fe80000100a00 */
[----:B--2---:R1:W-:Y:S04]  /*52020*/  STL.64 [R1+0x1b28], R24 ;  /* 0x001b281801007387 */ /* 0x0043e80000100a00 */
[----:B-1----:R-:W2:Y:S04]  /*52030*/  LDL.LU R24, [R1+0x11f0] ;  /* 0x0011f00001187983 */ /* 0x002ea80000300800 */
[----:B------:R-:W2:Y:S04]  /*52040*/  LDL.LU R25, [R1+0x11f4] ;  /* 0x0011f40001197983 */ /* 0x000ea80000300800 */
[----:B------:R-:W3:Y:S04]  /*52050*/  LDL.LU R26, [R1+0x11f8] ;  /* 0x0011f800011a7983 */ /* 0x000ee80000300800 */
[----:B------:R-:W3:Y:S04]  /*52060*/  LDL.LU R27, [R1+0x11fc] ;  /* 0x0011fc00011b7983 */ /* 0x000ee80000300800 */
[----:B---3--:R-:W-:Y:S04]  /*52070*/  STL.64 [R1+0x1b40], R26 ;  /* 0x001b401a01007387 */ /* 0x008fe80000100a00 */
[----:B--2---:R-:W-:Y:S04]  /*52080*/  STL.64 [R1+0x1b38], R24 ;  /* 0x001b381801007387 */ /* 0x004fe80000100a00 */
[----:B------:R-:W1:Y:S04]  /*52090*/  LDS.128 R24, [R0] ;  /* 0x0000000000187984 */ /* 0x000e680000000c00 */
[----:B------:R-:W2:Y:S04]  /*520a0*/  LDL.LU R16, [R1+0x1210] ;  /* 0x0012100001107983 */ /* 0x000ea80000300800 */
[----:B------:R-:W2:Y:S04]  /*520b0*/  LDL.LU R17, [R1+0x1214] ;  /* 0x0012140001117983 */ /* 0x000ea80000300800 */
[----:B------:R-:W2:Y:S04]  /*520c0*/  LDL.LU R18, [R1+0x1218] ;  /* 0x0012180001127983 */ /* 0x000ea80000300800 */
[----:B------:R-:W2:Y:S04]  /*520d0*/  LDL.LU R19, [R1+0x121c] ;  /* 0x00121c0001137983 */ /* 0x000ea80000300800 */
[----:B------:R-:W3:Y:S04]  /*520e0*/  LDL.LU R20, [R1+0x1230] ;  /* 0x0012300001147983 */ /* 0x000ee80000300800 */
[----:B------:R-:W3:Y:S04]  /*520f0*/  LDL.LU R21, [R1+0x1234] ;  /* 0x0012340001157983 */ /* 0x000ee80000300800 */
[----:B------:R-:W3:Y:S04]  /*52100*/  LDL.LU R22, [R1+0x1238] ;  /* 0x0012380001167983 */ /* 0x000ee80000300800 */
[----:B------:R-:W3:Y:S04]  /*52110*/  LDL.LU R23, [R1+0x123c] ;  /* 0x00123c0001177983 */ /* 0x000ee80000300800 */
[----:B-1----:R-:W-:Y:S04]  /*52120*/  STL.64 [R1+0x710], R24 ;  /* 0x0007101801007387 */ /* 0x002fe80000100a00 */
[----:B------:R-:W-:Y:S04]  /*52130*/  STL.64 [R1+0x718], R26 ;  /* 0x0007181a01007387 */ /* 0x000fe80000100a00 */
[----:B------:R-:W1:Y:S01]  /*52140*/  LDS.128 R24, [R0+0x400] ;  /* 0x0004000000187984 */ /* 0x000e620000000c00 */
[----:B------:R-:W-:Y:S06]  /*52150*/  BAR.SYNC.DEFER_BLOCKING 0x0 ;  /* 0x0000000000007b1d */ /* 0x000fec0000010000 */
[----:B----4-:R4:W-:Y:S04]  /*52160*/  STSM.16.M88.4 [R2], R4 ;  /* 0x0000000402007844 */ /* 0x0109e80000000200 */
[----:B------:R0:W-:Y:S04]  /*52170*/  STSM.16.M88.4 [R2+0x200], R12 ;  /* 0x0002000c02007844 */ /* 0x0001e80000000200 */
[----:B-1----:R-:W-:Y:S04]  /*52180*/  STL.64 [R1+0x760], R24 ;  /* 0x0007601801007387 */ /* 0x002fe80000100a00 */
[----:B------:R-:W-:Y:S01]  /*52190*/  STL.64 [R1+0x768], R26 ;  /* 0x0007681a01007387 */ /* 0x000fe20000100a00 */
[----:B----4-:R-:W1:Y:S08]  /*521a0*/  LDC R7, c[0x0][0x244] ;  /* 0x00009100ff077b82 */ /* 0x010e700000000800 */
[----:B------:R-:W-:Y:S06]  /*521b0*/  BAR.SYNC.DEFER_BLOCKING 0x0 ;  /* 0x0000000000007b1d */ /* 0x000fec0000010000 */
[----:B0-----:R-:W4:Y:S04]  /*521c0*/  LDL.LU R12, [R1+0x1240] ;  /* 0x00124000010c7983 */ /* 0x001f280000300800 */
[----:B------:R-:W4:Y:S04]  /*521d0*/  LDL.LU R13, [R1+0x1244] ;  /* 0x00124400010d7983 */ /* 0x000f280000300800 */
[----:B------:R-:W4:Y:S04]  /*521e0*/  LDL.LU R14, [R1+0x1248] ;  /* 0x00124800010e7983 */ /* 0x000f280000300800 */
[----:B------:R-:W4:Y:S04]  /*521f0*/  LDL.LU R15, [R1+0x124c] ;  /* 0x00124c00010f7983 */ /* 0x000f280000300800 */
        /* <DEDUP_REMOVED lines=24> */
[----:B------:R-:W-:Y:S01]  /*52380*/  STSM.16.M88.4 [R2+0x200], R16 ;  /* 0x0002001002007844 */ /* 0x000fe20000000200 */
[----:B------:R-:W-:Y:S06]  /*52390*/  BAR.SYNC.DEFER_BLOCKING 0x0 ;  /* 0x0000000000007b1d */ /* 0x000fec0000010000 */
[----:B0-----:R-:W2:Y:S04]  /*523a0*/  LDL.LU R24, [R1+0x1b10] ;  /* 0x001b100001187983 */ /* 0x001ea80000300800 */
[----:B------:R-:W0:Y:S04]  /*523b0*/  LDS.128 R16, [R0] ;  /* 0x0000000000107984 */ /* 0x000e280000000c00 */
[----:B0-----:R-:W-:Y:S04]  /*523c0*/  STL.64 [R1+0x7a0], R16 ;  /* 0x0007a01001007387 */ /* 0x001fe80000100a00 */
[----:B------:R-:W-:Y:S04]  /*523d0*/  STL.64 [R1+0x7a8], R18 ;  /* 0x0007a81201007387 */ /* 0x000fe80000100a00 */
[----:B------:R-:W0:Y:S01]  /*523e0*/  LDS.128 R16, [R0+0x400] ;  /* 0x0004000000107984 */ /* 0x000e220000000c00 */
[----:B------:R-:W-:Y:S06]  /*523f0*/  BAR.SYNC.DEFER_BLOCKING 0x0 ;  /* 0x0000000000007b1d */ /* 0x000fec0000010000 */
[----:B---3--:R-:W-:Y:S04]  /*52400*/  STSM.16.M88.4 [R2], R20 ;  /* 0x0000001402007844 */ /* 0x008fe80000000200 */
[----:B0-----:R-:W-:Y:S04]  /*52410*/  STL.64 [R1+0x7b0], R16 ;  /* 0x0007b01001007387 */ /* 0x001fe80000100a00 */
[----:B------:R0:W-:Y:S04]  /*52420*/  STL.64 [R1+0x7b8], R18 ;  /* 0x0007b81201007387 */ /* 0x0001e80000100a00 */
[----:B0-----:R-:W3:Y:S04]  /*52430*/  LDL.LU R19, [R1+0x1b0c] ;  /* 0x001b0c0001137983 */ /* 0x001ee80000300800 */
[----:B------:R0:W-:Y:S04]  /*52440*/  STL [R1+0x1a7c], R0 ;  /* 0x001a7c0001007387 */ /* 0x0001e80000100800 */
[----:B------:R-:W2:Y:S04]  /*52450*/  LDL.LU R23, [R1+0x1b08] ;  /* 0x001b080001177983 */ /* 0x000ea80000300800 */
[----:B------:R-:W3:Y:S04]  /*52460*/  LDL.LU R21, [R1+0x20] ;  /* 0x0000200001157983 */ /* 0x000ee80000300800 */
[----:B------:R-:W2:Y:S04]  /*52470*/  LDL.LU R22, [R1] ;  /* 0x0000000001167983 */ /* 0x000ea80000300800 */
[----:B------:R-:W2:Y:S04]  /*52480*/  LDL.LU R25, [R1+0x10] ;  /* 0x0000100001197983 */ /* 0x000ea80000300800 */
[----:B------:R-:W2:Y:S04]  /*52490*/  LDL R3, [R1+0x10d8] ;  /* 0x0010d80001037983 */ /* 0x000ea80000100800 */
[----:B------:R-:W2:Y:S04]  /*524a0*/  LDL R6, [R1+0x10f8] ;  /* 0x0010f80001067983 */ /* 0x000ea80000100800 */
[----:B------:R-:W2:Y:S04]  /*524b0*/  LDL R27, [R1+0x10fc] ;  /* 0x0010fc00011b7983 */ /* 0x000ea80000100800 */
[----:B0-----:R-:W2:Y:S04]  /*524c0*/  LDL.LU R0, [R1+0x24] ;  /* 0x0000240001007983 */ /* 0x001ea80000300800 */
[----:B------:R-:W2:Y:S01]  /*524d0*/  LDL.LU R26, [R1+0x4] ;  /* 0x00000400011a7983 */ /* 0x000ea20000300800 */
[----:B------:R-:W-:Y:S01]  /*524e0*/  IMAD R5, R29, UR4, RZ ;  /* 0x000000041d057c24 */ /* 0x000fe2000f8e02ff */
[----:B------:R-:W-:-:S03]  /*524f0*/  ULDC.64 UR4, c[0x0][0x220] ;  /* 0x0000880000047ab9 */ /* 0x000fc60000000a00 */
[----:B------:R-:W-:Y:S01]  /*52500*/  IMAD R8, R8, 0x40, R5 ;  /* 0x0000004008087824 */ /* 0x000fe200078e0205 */
[C---:B------:R-:W-:Y:S01]  /*52510*/  LEA R10, P2, R5.reuse, UR4, 0x1 ;  /* 0x00000004050a7c11 */ /* 0x040fe2000f8408ff */
[----:B----4-:R0:W-:Y:S01]  /*52520*/  STSM.16.M88.4 [R2+0x200], R12 ;  /* 0x0002000c02007844 */ /* 0x0101e20000000200 */
[----:B------:R-:W-:Y:S01]  /*52530*/  ULDC UR4, c[0x0][0x228] ;  /* 0x00008a0000047ab9 */ /* 0x000fe20000000800 */
[----:B------:R-:W-:Y:S01]  /*52540*/  BAR.SYNC.DEFER_BLOCKING 0x0 ;  /* 0x0000000000007b1d */ /* 0x000fe20000010000 */
[C---:B------:R-:W-:Y:S02]  /*52550*/  LEA R4, P3, R8.reuse, UR6, 0x1 ;  /* 0x0000000608047c11 */ /* 0x040fe4000f8608ff */
[----:B------:R-:W-:Y:S01]  /*52560*/  LEA.HI.X.SX32 R11, R5, UR5, 0x1, P2 ;  /* 0x00000005050b7c11 */ /* 0x000fe200090f0eff */
[----:B-1----:R-:W-:Y:S01]  /*52570*/  IMAD R7, R7, 0x40, R8 ;  /* 0x0000004007077824 */ /* 0x002fe200078e0208 */
[----:B------:R-:W-:Y:S01]  /*52580*/  LEA.HI.X.SX32 R5, R8, UR7, 0x1, P3 ;  /* 0x0000000708057c11 */ /* 0x000fe200098f0eff */
[----:B------:R-:W-:Y:S01]  /*52590*/  ULDC.64 UR6, c[0x0][0x228] ;  /* 0x00008a0000067ab9 */ /* 0x000fe20000000a00 */
[C---:B------:R-:W-:Y:S01]  /*525a0*/  ISETP.GE.AND P2, PT, R28.reuse, UR17, PT ;  /* 0x000000111c007c0c */ /* 0x040fe2000bf46270 */
[----:B------:R-:W-:Y:S01]  /*525b0*/  ULDC UR5, c[0x0][0x248] ;  /* 0x0000920000057ab9 */ /* 0x000fe20000000800 */
[----:B------:R-:W-:Y:S01]  /*525c0*/  ISETP.GE.AND P3, PT, R29, UR6, PT ;  /* 0x000000061d007c0c */ /* 0x000fe2000bf66270 */
[----:B------:R-:W-:Y:S01]  /*525d0*/  ULDC UR6, c[0x0][0x228] ;  /* 0x00008a0000067ab9 */ /* 0x000fe20000000800 */
[----:B------:R-:W-:Y:S01]  /*525e0*/  LEA R16, P4, R7, UR10, 0x1 ;  /* 0x0000000a07107c11 */ /* 0x000fe2000f8808ff */
[----:B0-----:R-:W-:Y:S01]  /*525f0*/  IMAD R2, R9, 0x40, R7 ;  /* 0x0000004009027824 */ /* 0x001fe200078e0207 */
[C---:B------:R-:W-:Y:S01]  /*52600*/  ISETP.LT.AND P3, PT, R28.reuse, UR19, !P3 ;  /* 0x000000131c007c0c */ /* 0x040fe2000df61270 */
[----:B------:R-:W-:Y:S01]  /*52610*/  ULDC UR10, c[0x0][0x228] ;  /* 0x00008a00000a7ab9 */ /* 0x000fe20000000800 */
[----:B------:R-:W-:Y:S01]  /*52620*/  LEA.HI.X.SX32 R17, R7, UR11, 0x1, P4 ;  /* 0x0000000b07117c11 */ /* 0x000fe2000a0f0eff */
[----:B------:R-:W-:Y:S01]  /*52630*/  IMAD R7, R28, UR5, RZ ;  /* 0x000000051c077c24 */ /* 0x000fe2000f8e02ff */
[----:B------:R-:W-:-:S03]  /*52640*/  ULDC UR5, c[0x0][0x248] ;  /* 0x0000920000057ab9 */ /* 0x000fc60000000800 */
[----:B------:R-:W-:-:S04]  /*52650*/  IMAD.WIDE R8, R7, 0x2, R10 ;  /* 0x0000000207087825 */ /* 0x000fc800078e020a */
[----:B------:R-:W-:-:S04]  /*52660*/  IMAD.WIDE R12, R7, 0x2, R4 ;  /* 0x00000002070c7825 */ /* 0x000fc800078e0204 */
[----:B------:R-:W-:Y:S01]  /*52670*/  IMAD.WIDE R14, R7, 0x2, R16 ;  /* 0x00000002070e7825 */ /* 0x000fe200078e0210 */
[----:B---3--:R-:W-:Y:S02]  /*52680*/  PRMT R19, R21, 0x7632, R19 ;  /* 0x0000763215137816 */ /* 0x008fe40000000013 */
[----:B--2---:R-:W-:Y:S02]  /*52690*/  ISETP.LT.AND P6, PT, R3, UR4, !P2 ;  /* 0x0000000403007c0c */ /* 0x004fe4000d7c1270 */
[----:B------:R-:W-:Y:S01]  /*526a0*/  ISETP.LT.AND P5, PT, R6, UR10, !P2 ;  /* 0x0000000a06007c0c */ /* 0x000fe2000d7a1270 */
[----:B------:R-:W-:Y:S02]  /*526b0*/  ULDC.64 UR10, c[0x0][0x220] ;  /* 0x00008800000a7ab9 */ /* 0x000fe40000000a00 */
[----:B------:R-:W-:Y:S01]  /*526c0*/  LEA R18, P4, R2, UR10, 0x1 ;  /* 0x0000000a02127c11 */ /* 0x000fe2000f8808ff */
[----:B------:R-:W-:Y:S01]  /*526d0*/  @P3 STG.E.U16 desc[UR8][R8.64], R21 ;  /* 0x0000001508003986 */ /* 0x000fe2000c101508 */
[----:B------:R-:W-:Y:S01]  /*526e0*/  ULDC UR10, c[0x0][0x228] ;  /* 0x00008a00000a7ab9 */ /* 0x000fe20000000800 */
[----:B------:R-:W-:Y:S01]  /*526f0*/  ISETP.LT.AND P3, PT, R27, UR13, !P2 ;  /* 0x0000000d1b007c0c */ /* 0x000fe2000d761270 */
[----:B------:R-:W-:-:S04]  /*52700*/  ULDC UR13, c[0x0][0x228] ;  /* 0x00008a00000d7ab9 */ /* 0x000fc80000000800 */
[----:B------:R0:W-:Y:S04]  /*52710*/  @P6 STG.E.U16 desc[UR8][R12.64], R19 ;  /* 0x000000130c006986 */ /* 0x0001e8000c101508 */
[----:B------:R1:W-:Y:S01]  /*52720*/  @P5 STG.E.U16 desc[UR8][R14.64], R22 ;  /* 0x000000160e005986 */ /* 0x0003e2000c101508 */
[----:B------:R-:W-:Y:S01]  /*52730*/  ISETP.LT.AND P5, PT, R3, UR10, !P1 ;  /* 0x0000000a03007c0c */ /* 0x000fe2000cfa1270 */
[----:B------:R-:W-:Y:S01]  /*52740*/  ULDC UR10, c[0x0][0x228] ;  /* 0x00008a00000a7ab9 */ /* 0x000fe20000000800 */
[----:B0-----:R-:W-:Y:S01]  /*52750*/  LEA.HI.X.SX32 R19, R2, UR11, 0x1, P4 ;  /* 0x0000000b02137c11 */ /* 0x001fe2000a0f0eff */
[----:B------:R-:W-:Y:S02]  /*52760*/  ULDC UR11, c[0x0][0x228] ;  /* 0x00008a00000b7ab9 */ /* 0x000fe40000000800 */
[----:B------:R-:W-:Y:S01]  /*52770*/  ISETP.LT.AND P6, PT, R29, UR11, !P1 ;  /* 0x0000000b1d007c0c */ /* 0x000fe2000cfc1270 */
[C---:B------:R-:W-:Y:S01]  /*52780*/  VIADD R2, R7.reuse, UR5 ;  /* 0x0000000507027c36 */ /* 0x040fe20008000000 */
[----:B------:R-:W-:Y:S01]  /*52790*/  ISETP.LT.AND P4, PT, R6, UR6, !P1 ;  /* 0x0000000606007c0c */ /* 0x000fe2000cf81270 */
[----:B------:R-:W-:Y:S01]  /*527a0*/  IMAD.WIDE R12, R7, 0x2, R18 ;  /* 0x00000002070c7825 */ /* 0x000fe200078e0212 */
[----:B------:R-:W-:Y:S01]  /*527b0*/  PRMT R23, R22, 0x7632, R23 ;  /* 0x0000763216177816 */ /* 0x000fe20000000017 */
[----:B------:R-:W-:Y:S01]  /*527c0*/  ULDC UR11, c[0x0][0x228] ;  /* 0x00008a00000b7ab9 */ /* 0x000fe20000000800 */
[----:B------:R-:W-:Y:S01]  /*527d0*/  PRMT R7, R25, 0x7632, R7 ;  /* 0x0000763219077816 */ /* 0x000fe20000000007 */
[----:B------:R-:W-:Y:S01]  /*527e0*/  IMAD.WIDE R8, R2, 0x2, R10 ;  /* 0x0000000202087825 */ /* 0x000fe200078e020a */
[----:B------:R-:W-:Y:S01]  /*527f0*/  ULDC UR6, c[0x0][0x228] ;  /* 0x00008a0000067ab9 */ /* 0x000fe20000000800 */
[----:B------:R-:W-:-:S02]  /*52800*/  ULDC UR5, c[0x0][0x248] ;  /* 0x0000920000057ab9 */ /* 0x000fc40000000800 */
[C---:B-1----:R-:W-:Y:S01]  /*52810*/  IMAD.WIDE R14, R2.reuse, 0x2, R4 ;  /* 0x00000002020e7825 */ /* 0x042fe200078e0204 */
[----:B------:R0:W-:Y:S03]  /*52820*/  @P3 STG.E.U16 desc[UR8][R12.64], R23 ;  /* 0x000000170c003986 */ /* 0x0001e6000c101508 */
[----:B------:R-:W-:Y:S01]  /*52830*/  IMAD.WIDE R20, R2, 0x2, R16 ;  /* 0x0000000202147825 */ /* 0x000fe200078e0210 */
[----:B------:R1:W-:Y:S01]  /*52840*/  @P6 STG.E.U16 desc[UR8][R8.64], R25 ;  /* 0x0000001908006986 */ /* 0x0003e2000c101508 */
[----:B------:R-:W-:Y:S01]  /*52850*/  ISETP.LT.AND P3, PT, R27, UR13, !P1 ;  /* 0x0000000d1b007c0c */ /* 0x000fe2000cf61270 */
[----:B------:R-:W-:Y:S01]  /*52860*/  ULDC UR13, c[0x0][0x228] ;  /* 0x00008a00000d7ab9 */ /* 0x000fe20000000800 */
[----:B------:R-:W-:Y:S01]  /*52870*/  ISETP.LT.AND P6, PT, R29, UR11, !P0 ;  /* 0x0000000b1d007c0c */ /* 0x000fe2000c7c1270 */
[----:B------:R2:W-:Y:S01]  /*52880*/  @P5 STG.E.U16 desc[UR8][R14.64], R7 ;  /* 0x000000070e005986 */ /* 0x0005e2000c101508 */
[----:B------:R-:W-:Y:S01]  /*52890*/  VIADD R22, R28, 0x3 ;  /* 0x000000031c167836 */ /* 0x000fe20000000000 */
[----:B------:R-:W-:Y:S01]  /*528a0*/  ISETP.LT.AND P5, PT, R6, UR6, !P0 ;  /* 0x0000000606007c0c */ /* 0x000fe2000c7a1270 */
[----:B------:R-:W-:Y:S01]  /*528b0*/  ULDC UR6, c[0x0][0x228] ;  /* 0x00008a0000067ab9 */ /* 0x000fe20000000800 */
[----:B------:R3:W-:Y:S01]  /*528c0*/  @P4 STG.E.U16 desc[UR8][R20.64], R24 ;  /* 0x0000001814004986 */ /* 0x0007e2000c101508 */
[----:B------:R-:W-:Y:S01]  /*528d0*/  ISETP.LT.AND P4, PT, R3, UR10, !P0 ;  /* 0x0000000a03007c0c */ /* 0x000fe2000c781270 */
[----:B------:R-:W-:Y:S01]  /*528e0*/  ULDC.64 UR10, c[0x0][0x228] ;  /* 0x00008a00000a7ab9 */ /* 0x000fe20000000a00 */
[----:B------:R-:W-:Y:S01]  /*528f0*/  ISETP.GE.AND P2, PT, R22, UR23, PT ;  /* 0x0000001716007c0c */ /* 0x000fe2000bf46270 */
[----:B0-----:R-:W-:Y:S01]  /*52900*/  IMAD.WIDE R12, R2, 0x2, R18 ;  /* 0x00000002020c7825 */ /* 0x001fe200078e0212 */
[----:B------:R-:W-:Y:S01]  /*52910*/  PRMT R22, R24, 0x7632, R22 ;  /* 0x0000763218167816 */ /* 0x000fe20000000016 */
[----:B-1----:R-:W4:Y:S02]  /*52920*/  LDL.LU R25, [R1+0x1b04] ;  /* 0x001b040001197983 */ /* 0x002f240000300800 */
[----:B--2---:R-:W-:-:S02]  /*52930*/  VIADD R7, R2, UR5 ;  /* 0x0000000502077c36 */ /* 0x004fc40008000000 */
[----:B---3--:R-:W-:Y:S01]  /*52940*/  VIADD R20, R28, 0x4 ;  /* 0x000000041c147836 */ /* 0x008fe20000000000 */
[----:B------:R-:W-:Y:S01]  /*52950*/  PRMT R2, R0, 0x7632, R2 ;  /* 0x0000763200027816 */ /* 0x000fe20000000002 */
[C---:B------:R-:W-:Y:S01]  /*52960*/  IMAD.WIDE R8, R7.reuse, 0x2, R10 ;  /* 0x0000000207087825 */ /* 0x040fe200078e020a */
[----:B------:R0:W-:Y:S01]  /*52970*/  @P3 STG.E.U16 desc[UR8][R12.64], R22 ;  /* 0x000000160c003986 */ /* 0x0001e2000c101508 */
[----:B------:R-:W-:Y:S01]  /*52980*/  PRMT R23, R26, 0x7632, R23 ;  /* 0x000076321a177816 */ /* 0x000fe20000000017 */
[----:B------:R-:W-:Y:S01]  /*52990*/  ULDC UR5, c[0x0][0x248] ;  /* 0x0000920000057ab9 */ /* 0x000fe20000000800 */
[----:B------:R-:W-:Y:S01]  /*529a0*/  IMAD.WIDE R14, R7, 0x2, R4 ;  /* 0x00000002070e7825 */ /* 0x000fe200078e0204 */
[----:B------:R-:W-:Y:S01]  /*529b0*/  ISETP.GE.AND P1, PT, R20, UR11, PT ;  /* 0x0000000b14007c0c */ /* 0x000fe2000bf26270 */
[----:B------:R-:W-:Y:S01]  /*529c0*/  @P6 STG.E.U16 desc[UR8][R8.64], R0 ;  /* 0x0000000008006986 */ /* 0x000fe2000c101508 */
[----:B------:R-:W-:Y:S01]  /*529d0*/  ISETP.LT.AND P3, PT, R27, UR13, !P0 ;  /* 0x0000000d1b007c0c */ /* 0x000fe2000c761270 */
[----:B------:R-:W-:Y:S01]  /*529e0*/  IMAD.WIDE R20, R7, 0x2, R16 ;  /* 0x0000000207147825 */ /* 0x000fe200078e0210 */
[----:B------:R-:W-:Y:S01]  /*529f0*/  ULDC UR11, c[0x0][0x228] ;  /* 0x00008a00000b7ab9 */ /* 0x000fe20000000800 */
[----:B------:R-:W-:Y:S01]  /*52a00*/  @P4 STG.E.U16 desc[UR8][R14.64], R2 ;  /* 0x000000020e004986 */ /* 0x000fe2000c101508 */
[----:B------:R-:W-:Y:S01]  /*52a10*/  ULDC UR13, c[0x0][0x228] ;  /* 0x00008a00000d7ab9 */ /* 0x000fe20000000800 */
[----:B0-----:R-:W-:-:S02]  /*52a20*/  VIADD R22, R28, 0x5 ;  /* 0x000000051c167836 */ /* 0x001fc40000000000 */
[----:B------:R0:W-:Y:S03]  /*52a30*/  @P5 STG.E.U16 desc[UR8][R20.64], R26 ;  /* 0x0000001a14005986 */ /* 0x0001e6000c101508 */
[----:B------:R-:W-:Y:S01]  /*52a40*/  ISETP.GE.AND P0, PT, R22, UR21, PT ;  /* 0x0000001516007c0c */ /* 0x000fe2000bf06270 */
[----:B0-----:R-:W2:Y:S04]  /*52a50*/  LDL R21, [R1+0x14] ;  /* 0x0000140001157983 */ /* 0x001ea80000100800 */
[----:B------:R-:W3:Y:S04]  /*52a60*/  LDL.LU R26, [R1+0x28] ;  /* 0x00002800011a7983 */ /* 0x000ee80000300800 */
[----:B------:R-:W3:Y:S04]  /*52a70*/  LDL.LU R0, [R1+0x8] ;  /* 0x0000080001007983 */ /* 0x000ee80000300800 */
[----:B------:R-:W3:Y:S01]  /*52a80*/  LDL.LU R22, [R1+0x14] ;  /* 0x0000140001167983 */ /* 0x000ee20000300800 */
[----:B------:R-:W-:-:S02]  /*52a90*/  ISETP.LT.AND P4, PT, R29, UR18, !P2 ;  /* 0x000000121d007c0c */ /* 0x000fc4000d781270 */
[----:B------:R-:W-:Y:S01]  /*52aa0*/  ISETP.LT.AND P6, PT, R3, UR11, !P2 ;  /* 0x0000000b03007c0c */ /* 0x000fe2000d7c1270 */
[C---:B------:R-:W-:Y:S01]  /*52ab0*/  VIADD R2, R7.reuse, UR5 ;  /* 0x0000000507027c36 */ /* 0x040fe20008000000 */
[----:B------:R-:W-:Y:S01]  /*52ac0*/  ISETP.LT.AND P5, PT, R6, UR6, !P2 ;  /* 0x0000000606007c0c */ /* 0x000fe2000d7a1270 */
[----:B------:R-:W-:Y:S01]  /*52ad0*/  IMAD.WIDE R12, R7, 0x2, R18 ;  /* 0x00000002070c7825 */ /* 0x000fe200078e0212 */
[----:B------:R-:W-:Y:S01]  /*52ae0*/  ULDC UR5, c[0x0][0x248] ;  /* 0x0000920000057ab9 */ /* 0x000fe20000000800 */
[----:B------:R-:W-:Y:S01]  /*52af0*/  ULDC UR11, c[0x0][0x228] ;  /* 0x00008a00000b7ab9 */ /* 0x000fe20000000800 */
[----:B------:R-:W-:Y:S01]  /*52b00*/  ULDC UR6, c[0x0][0x228] ;  /* 0x00008a0000067ab9 */ /* 0x000fe20000000800 */
[C---:B------:R-:W-:Y:S01]  /*52b10*/  IMAD.WIDE R8, R2.reuse, 0x2, R10 ;  /* 0x0000000202087825 */ /* 0x040fe200078e020a */
[----:B------:R0:W-:Y:S01]  /*52b20*/  @P3 STG.E.U16 desc[UR8][R12.64], R23 ;  /* 0x000000170c003986 */ /* 0x0001e2000c101508 */
[----:B------:R-:W-:Y:S02]  /*52b30*/  ULDC.64 UR18, c[0x0][0x228] ;  /* 0x00008a0000127ab9 */ /* 0x000fe40000000a00 */
[C---:B------:R-:W-:Y:S01]  /*52b40*/  IMAD.WIDE R14, R2.reuse, 0x2, R4 ;  /* 0x00000002020e7825 */ /* 0x040fe200078e0204 */
[----:B------:R-:W-:Y:S01]  /*52b50*/  ISETP.LT.AND P3, PT, R27, UR16, !P2 ;  /* 0x000000101b007c0c */ /* 0x000fe2000d761270 */
[----:B------:R-:W-:Y:S01]  /*52b60*/  ULDC.64 UR16, c[0x0][0x228] ;  /* 0x00008a0000107ab9 */ /* 0x000fe20000000a00 */
[----:B------:R-:W3:Y:S01]  /*52b70*/  LDL R27, [R1+0x18] ;  /* 0x00001800011b7983 */ /* 0x000ee20000100800 */
[----:B0-----:R-:W-:Y:S01]  /*52b80*/  IMAD.WIDE R12, R2, 0x2, R18 ;  /* 0x00000002020c7825 */ /* 0x001fe200078e0212 */
[----:B----4-:R-:W-:-:S02]  /*52b90*/  PRMT R23, R25, 0x7632, R23 ;  /* 0x0000763219177816 */ /* 0x010fc40000000017 */
[----:B--2---:R-:W-:Y:S01]  /*52ba0*/  PRMT R7, R21, 0x7632, R7 ;  /* 0x0000763215077816 */ /* 0x004fe20000000007 */
[C---:B------:R-:W-:Y:S01]  /*52bb0*/  IMAD.WIDE R20, R2.reuse, 0x2, R16 ;  /* 0x0000000202147825 */ /* 0x040fe200078e0210 */
[----:B---3--:R-:W-:Y:S04]  /*52bc0*/  @P4 STG.E.U16 desc[UR8][R8.64], R22 ;  /* 0x0000001608004986 */ /* 0x008fe8000c101508 */
[----:B------:R-:W-:Y:S01]  /*52bd0*/  @P6 STG.E.U16 desc[UR8][R14.64], R7 ;  /* 0x000000070e006986 */ /* 0x000fe2000c101508 */
[----:B------:R-:W-:Y:S01]  /*52be0*/  ISETP.LT.AND P6, PT, R29, UR13, !P1 ;  /* 0x0000000d1d007c0c */ /* 0x000fe2000cfc1270 */
[----:B------:R-:W-:Y:S02]  /*52bf0*/  ULDC UR13, c[0x0][0x228] ;  /* 0x00008a00000d7ab9 */ /* 0x000fe40000000800 */
[----:B------:R0:W-:Y:S04]  /*52c00*/  @P5 STG.E.U16 desc[UR8][R20.64], R25 ;  /* 0x0000001914005986 */ /* 0x0001e8000c101508 */
[----:B0-----:R-:W2:Y:S01]  /*52c10*/  LDL R25, [R1+0x10fc] ;  /* 0x0010fc0001197983 */ /* 0x001ea20000100800 */
[----:B------:R-:W-:Y:S01]  /*52c20*/  VIADD R7, R2, UR5 ;  /* 0x0000000502077c36 */ /* 0x000fe20008000000 */
[----:B------:R-:W-:Y:S01]  /*52c30*/  PRMT R2, R26, 0x7632, R2 ;  /* 0x000076321a027816 */ /* 0x000fe20000000002 */
[----:B------:R-:W-:-:S02]  /*52c40*/  ULDC UR5, c[0x0][0x248] ;  /* 0x0000920000057ab9 */ /* 0x000fc40000000800 */
[----:B------:R-:W-:Y:S01]  /*52c50*/  IMAD.WIDE R8, R7, 0x2, R10 ;  /* 0x0000000207087825 */ /* 0x000fe200078e020a */
[----:B------:R-:W-:Y:S04]  /*52c60*/  @P3 STG.E.U16 desc[UR8][R12.64], R23 ;  /* 0x000000170c003986 */ /* 0x000fe8000c101508 */
[----:B------:R0:W-:Y:S04]  /*52c70*/  @P6 STG.E.U16 desc[UR8][R8.64], R26 ;  /* 0x0000001a08006986 */ /* 0x0001e8000c101508 */
[----:B0-----:R-:W3:Y:S01]  /*52c80*/  LDL.LU R26, [R1+0x1b00] ;  /* 0x001b0000011a7983 */ /* 0x001ee20000300800 */
[----:B------:R-:W-:-:S02]  /*52c90*/  ISETP.LT.AND P5, PT, R3, UR11, !P1 ;  /* 0x0000000b03007c0c */ /* 0x000fc4000cfa1270 */
[----:B------:R-:W-:Y:S01]  /*52ca0*/  ISETP.LT.AND P4, PT, R6, UR6, !P1 ;  /* 0x0000000606007c0c */ /* 0x000fe2000cf81270 */
[C---:B------:R-:W-:Y:S01]  /*52cb0*/  IMAD.WIDE R14, R7.reuse, 0x2, R4 ;  /* 0x00000002070e7825 */ /* 0x040fe200078e0204 */
[----:B------:R-:W-:Y:S01]  /*52cc0*/  ULDC UR11, c[0x0][0x228] ;  /* 0x00008a00000b7ab9 */ /* 0x000fe20000000800 */
[----:B------:R-:W-:Y:S02]  /*52cd0*/  ULDC UR6, c[0x0][0x228] ;  /* 0x00008a0000067ab9 */ /* 0x000fe40000000800 */
[----:B------:R-:W-:Y:S01]  /*52ce0*/  IMAD.WIDE R20, R7, 0x2, R16 ;  /* 0x0000000207147825 */ /* 0x000fe200078e0210 */
[----:B------:R-:W-:-:S05]  /*52cf0*/  ISETP.LT.AND P6, PT, R29, UR13, !P0 ;  /* 0x0000000d1d007c0c */ /* 0x000fca000c7c1270 */
[----:B------:R0:W-:Y:S01]  /*52d00*/  @P5 STG.E.U16 desc[UR8][R14.64], R2 ;  /* 0x000000020e005986 */ /* 0x0001e2000c101508 */
[----:B------:R-:W-:Y:S01]  /*52d10*/  ISETP.LT.AND P5, PT, R3, UR11, !P0 ;  /* 0x0000000b03007c0c */ /* 0x000fe2000c7a1270 */
[----:B------:R-:W-:Y:S01]  /*52d20*/  VIADD R22, R28, 0x6 ;  /* 0x000000061c167836 */ /* 0x000fe20000000000 */
[----:B------:R-:W-:Y:S01]  /*52d30*/  PRMT R23, R0, 0x7632, R23 ;  /* 0x0000763200177816 */ /* 0x000fe20000000017 */
[----:B------:R1:W-:Y:S01]  /*52d40*/  @P4 STG.E.U16 desc[UR8][R20.64], R0 ;  /* 0x0000000014004986 */ /* 0x0003e2000c101508 */
[----:B------:R-:W-:Y:S01]  /*52d50*/  ISETP.LT.AND P4, PT, R6, UR6, !P0 ;  /* 0x0000000606007c0c */ /* 0x000fe2000c781270 */
[C---:B------:R-:W-:Y:S01]  /*52d60*/  IMAD.WIDE R12, R7.reuse, 0x2, R18 ;  /* 0x00000002070c7825 */ /* 0x040fe200078e0212 */
[----:B------:R-:W-:Y:S01]  /*52d70*/  ISETP.GE.AND P2, PT, R22, UR19, PT ;  /* 0x0000001316007c0c */ /* 0x000fe2000bf46270 */
[----:B------:R-:W-:Y:S01]  /*52d80*/  ULDC UR11, c[0x0][0x228] ;  /* 0x00008a00000b7ab9 */ /* 0x000fe20000000800 */
[----:B------:R-:W-:Y:S01]  /*52d90*/  ULDC UR6, c[0x0][0x228] ;  /* 0x00008a0000067ab9 */ /* 0x000fe20000000800 */
[----:B0-----:R-:W-:Y:S01]  /*52da0*/  VIADD R2, R7, UR5 ;  /* 0x0000000507027c36 */ /* 0x001fe20008000000 */
[----:B------:R-:W-:Y:S01]  /*52db0*/  PRMT R7, R27, 0x7632, R7 ;  /* 0x000076321b077816 */ /* 0x000fe20000000007 */
[----:B------:R-:W-:Y:S01]  /*52dc0*/  VIADD R22, R28, 0x7 ;  /* 0x000000071c167836 */ /* 0x000fe20000000000 */
[----:B------:R-:W-:Y:S01]  /*52dd0*/  ULDC UR5, c[0x0][0x248] ;  /* 0x0000920000057ab9 */ /* 0x000fe20000000800 */
[C---:B------:R-:W-:Y:S01]  /*52de0*/  IMAD.WIDE R8, R2.reuse, 0x2, R10 ;  /* 0x0000000202087825 */ /* 0x040fe200078e020a */
[----:B-1----:R-:W4:Y:S03]  /*52df0*/  LDL.LU R0, [R1+0xc] ;  /* 0x00000c0001007983 */ /* 0x002f260000300800 */
[----:B------:R-:W-:-:S04]  /*52e00*/  IMAD.WIDE R14, R2, 0x2, R4 ;  /* 0x00000002020e7825 */ /* 0x000fc800078e0204 */
[----:B------:R-:W-:Y:S01]  /*52e10*/  IMAD.WIDE R20, R2, 0x2, R16 ;  /* 0x0000000202147825 */ /* 0x000fe200078e0210 */
[----:B--2---:R-:W-:Y:S01]  /*52e20*/  ISETP.LT.AND P3, PT, R25, UR14, !P1 ;  /* 0x0000000e19007c0c */ /* 0x004fe2000cf61270 */
[----:B------:R-:W-:Y:S01]  /*52e30*/  ULDC.64 UR14, c[0x0][0x228] ;  /* 0x00008a00000e7ab9 */ /* 0x000fe20000000a00 */
[----:B------:R-:W-:-:S11]  /*52e40*/  ISETP.GE.AND P1, PT, R22, UR17, PT ;  /* 0x0000001116007c0c */ /* 0x000fd6000bf26270 */
[----:B------:R-:W-:Y:S04]  /*52e50*/  @P3 STG.E.U16 desc[UR8][R12.64], R23 ;  /* 0x000000170c003986 */ /* 0x000fe8000c101508 */
[----:B------:R0:W-:Y:S04]  /*52e60*/  @P6 STG.E.U16 desc[UR8][R8.64], R27 ;  /* 0x0000001b08006986 */ /* 0x0001e8000c101508 */
[----:B------:R-:W-:Y:S01]  /*52e70*/  @P5 STG.E.U16 desc[UR8][R14.64], R7 ;  /* 0x000000070e005986 */ /* 0x000fe2000c101508 */
[----:B---3--:R-:W-:-:S03]  /*52e80*/  PRMT R22, R26, 0x7632, R22 ;  /* 0x000076321a167816 */ /* 0x008fc60000000016 */
[----:B------:R1:W-:Y:S04]  /*52e90*/  @P4 STG.E.U16 desc[UR8][R20.64], R26 ;  /* 0x0000001a14004986 */ /* 0x0003e8000c101508 */
[----:B0-----:R-:W2:Y:S04]  /*52ea0*/  LDL.LU R27, [R1+0x1afc] ;  /* 0x001afc00011b7983 */ /* 0x001ea80000300800 */
[----:B------:R-:W3:Y:S04]  /*52eb0*/  LDL.LU R23, [R1+0x1c] ;  /* 0x00001c0001177983 */ /* 0x000ee80000300800 */
[----:B-1----:R-:W4:Y:S01]  /*52ec0*/  LDL.LU R26, [R1+0x2c] ;  /* 0x00002c00011a7983 */ /* 0x002f220000300800 */
[----:B------:R-:W-:Y:S01]  /*52ed0*/  ISETP.LT.AND P3, PT, R25, UR12, !P0 ;  /* 0x0000000c19007c0c */ /* 0x000fe2000c761270 */
[----:B------:R-:W-:-:S02]  /*52ee0*/  ULDC UR12, c[0x0][0x228] ;  /* 0x00008a00000c7ab9 */ /* 0x000fc40000000800 */
[----:B------:R-:W-:Y:S01]  /*52ef0*/  ISETP.LT.AND P6, PT, R29, UR12, !P2 ;  /* 0x0000000c1d007c0c */ /* 0x000fe2000d7c1270 */
[----:B------:R-:W-:Y:S01]  /*52f00*/  VIADD R7, R2, UR5 ;  /* 0x0000000502077c36 */ /* 0x000fe20008000000 */
[----:B------:R-:W-:Y:S01]  /*52f10*/  ISETP.LT.AND P5, PT, R3, UR11, !P2 ;  /* 0x0000000b03007c0c */ /* 0x000fe2000d7a1270 */
[----:B------:R-:W-:Y:S01]  /*52f20*/  VIADD R20, R28, 0x8 ;  /* 0x000000081c147836 */ /* 0x000fe20000000000 */
[----:B------:R-:W-:Y:S01]  /*52f30*/  ISETP.LT.AND P4, PT, R6, UR6, !P2 ;  /* 0x0000000606007c0c */ /* 0x000fe2000d781270 */
[----:B------:R-:W-:Y:S01]  /*52f40*/  IMAD.WIDE R12, R2, 0x2, R18 ;  /* 0x00000002020c7825 */ /* 0x000fe200078e0212 */
[----:B------:R-:W-:Y:S01]  /*52f50*/  ULDC UR12, c[0x0][0x228] ;  /* 0x00008a00000c7ab9 */ /* 0x000fe20000000800 */
[----:B------:R-:W-:Y:S01]  /*52f60*/  ULDC UR11, c[0x0][0x228] ;  /* 0x00008a00000b7ab9 */ /* 0x000fe20000000800 */
[----:B------:R-:W-:Y:S01]  /*52f70*/  ULDC UR5, c[0x0][0x248] ;  /* 0x0000920000057ab9 */ /* 0x000fe20000000800 */
[C---:B------:R-:W-:Y:S01]  /*52f80*/  IMAD.WIDE R8, R7.reuse, 0x2, R10 ;  /* 0x0000000207087825 */ /* 0x040fe200078e020a */
[----:B------:R-:W-:Y:S01]  /*52f90*/  ISETP.GE.AND P0, PT, R20, UR15, PT ;  /* 0x0000000f14007c0c */ /* 0x000fe2000bf06270 */
[----:B------:R-:W-:Y:S01]  /*52fa0*/  @P3 STG.E.U16 desc[UR8][R12.64], R22 ;  /* 0x000000160c003986 */ /* 0x000fe2000c101508 */
[----:B------:R-:W-:Y:S01]  /*52fb0*/  ULDC UR6, c[0x0][0x228] ;  /* 0x00008a0000067ab9 */ /* 0x000fe20000000800 */
[----:B------:R-:W-:-:S04]  /*52fc0*/  IMAD.WIDE R14, R7, 0x2, R4 ;  /* 0x00000002070e7825 */ /* 0x000fc800078e0204 */
[----:B------:R-:W-:Y:S01]  /*52fd0*/  IMAD.WIDE R20, R7, 0x2, R16 ;  /* 0x0000000207147825 */ /* 0x000fe200078e0210 */
[----:B------:R-:W-:Y:S01]  /*52fe0*/  ISETP.LT.AND P3, PT, R25, UR22, !P2 ;  /* 0x0000001619007c0c */ /* 0x000fe2000d761270 */
[----:B------:R-:W-:Y:S01]  /*52ff0*/  ULDC.64 UR22, c[0x0][0x228] ;  /* 0x00008a0000167ab9 */ /* 0x000fe20000000a00 */
[----:B----4-:R-:W-:Y:S01]  /*53000*/  PRMT R2, R26, 0x7632, R2 ;  /* 0x000076321a027816 */ /* 0x010fe20000000002 */
[----:B------:R0:W-:Y:S04]  /*53010*/  @P6 STG.E.U16 desc[UR8][R8.64], R26 ;  /* 0x0000001a08006986 */ /* 0x0001e8000c101508 */
[----:B------:R1:W-:Y:S04]  /*53020*/  @P5 STG.E.U16 desc[UR8][R14.64], R2 ;  /* 0x000000020e005986 */ /* 0x0003e8000c101508 */
[----:B------:R4:W-:Y:S04]  /*53030*/  @P4 STG.E.U16 desc[UR8][R20.64], R0 ;  /* 0x0000000014004986 */ /* 0x0009e8000c101508 */
[----:B0-----:R-:W2:Y:S01]  /*53040*/  LDL.LU R26, [R1+0x1a0] ;  /* 0x0001a000011a7983 */ /* 0x001ea20000300800 */
[----:B-1----:R-:W-:-:S03]  /*53050*/  PRMT R2, R0, 0x7632, R2 ;  /* 0x0000763200027816 */ /* 0x002fc60000000002 */
[----:B----4-:R-:W4:Y:S01]  /*53060*/  LDL.LU R0, [R1+0x190] ;  /* 0x0001900001007983 */ /* 0x010f220000300800 */
[----:B------:R-:W-:Y:S01]  /*53070*/  ISETP.LT.AND P6, PT, R29, UR12, !P1 ;  /* 0x0000000c1d007c0c */ /* 0x000fe2000cfc1270 */
[----:B------:R-:W-:Y:S01]  /*53080*/  IMAD.WIDE R8, R7, 0x2, R18 ;  /* 0x0000000207087825 */ /* 0x000fe200078e0212 */
[----:B------:R-:W-:Y:S01]  /*53090*/  ISETP.LT.AND P5, PT, R3, UR11, !P1 ;  /* 0x0000000b03007c0c */ /* 0x000fe2000cfa1270 */
[----:B------:R-:W-:Y:S01]  /*530a0*/  ULDC.64 UR12, c[0x0][0x228] ;  /* 0x00008a00000c7ab9 */ /* 0x000fe20000000a00 */
[----:B------:R-:W-:Y:S01]  /*530b0*/  ISETP.LT.AND P4, PT, R6, UR6, !P1 ;  /* 0x0000000606007c0c */ /* 0x000fe2000cf81270 */
[----:B------:R-:W-:Y:S01]  /*530c0*/  VIADD R22, R7, UR5 ;  /* 0x0000000507167c36 */ /* 0x000fe20008000000 */
[----:B------:R2:W-:Y:S01]  /*530d0*/  @P3 STG.E.U16 desc[UR8][R8.64], R2 ;  /* 0x0000000208003986 */ /* 0x0005e2000c101508 */
[----:B------:R-:W-:Y:S01]  /*530e0*/  VIADD R20, R28, 0x9 ;  /* 0x000000091c147836 */ /* 0x000fe20000000000 */
[----:B------:R-:W-:Y:S01]  /*530f0*/  ISETP.LT.AND P3, PT, R25, UR10, !P1 ;  /* 0x0000000a19007c0c */ /* 0x000fe2000cf61270 */
[----:B------:R-:W-:Y:S01]  /*53100*/  IMAD.WIDE R12, R22, 0x2, R10 ;  /* 0x00000002160c7825 */ /* 0x000fe200078e020a */
[----:B---3--:R-:W-:Y:S01]  /*53110*/  PRMT R7, R23, 0x7632, R7 ;  /* 0x0000763217077816 */ /* 0x008fe20000000007 */
[----:B------:R-:W-:Y:S01]  /*53120*/  ULDC UR11, c[0x0][0x228] ;  /* 0x00008a00000b7ab9 */ /* 0x000fe20000000800 */
[----:B------:R-:W-:Y:S01]  /*53130*/  ISETP.GE.AND P2, PT, R20, UR13, PT ;  /* 0x0000000d14007c0c */ /* 0x000fe2000bf46270 */
[C---:B------:R-:W-:Y:S01]  /*53140*/  IMAD.WIDE R14, R22.reuse, 0x2, R4 ;  /* 0x00000002160e7825 */ /* 0x040fe200078e0204 */
[----:B------:R0:W-:Y:S01]  /*53150*/  @P6 STG.E.U16 desc[UR8][R12.64], R23 ;  /* 0x000000170c006986 */ /* 0x0001e2000c101508 */
[----:B------:R-:W-:Y:S01]  /*53160*/  ULDC UR10, c[0x0][0x228] ;  /* 0x00008a00000a7ab9 */ /* 0x000fe20000000800 */
[----:B------:R-:W-:Y:S01]  /*53170*/  ULDC UR6, c[0x0][0x228] ;  /* 0x00008a0000067ab9 */ /* 0x000fe20000000800 */
[C---:B------:R-:W-:Y:S01]  /*53180*/  IMAD.WIDE R20, R22.reuse, 0x2, R16 ;  /* 0x0000000216147825 */ /* 0x040fe200078e0210 */
[----:B------:R1:W-:Y:S01]  /*53190*/  @P5 STG.E.U16 desc[UR8][R14.64], R7 ;  /* 0x000000070e005986 */ /* 0x0003e2000c101508 */
[----:B--2---:R-:W-:Y:S01]  /*531a0*/  PRMT R2, R27, 0x7632, R2 ;  /* 0x000076321b027816 */ /* 0x004fe20000000002 */
[----:B------:R-:W-:Y:S01]  /*531b0*/  ULDC UR5, c[0x0][0x248] ;  /* 0x0000920000057ab9 */ /* 0x000fe20000000800 */
[----:B------:R-:W-:Y:S01]  /*531c0*/  ISETP.LT.AND P6, PT, R29, UR11, !P0 ;  /* 0x0000000b1d007c0c */ /* 0x000fe2000c7c1270 */
[----:B------:R-:W-:Y:S01]  /*531d0*/  IMAD.WIDE R8, R22, 0x2, R18 ;  /* 0x0000000216087825 */ /* 0x000fe200078e0212 */
[----:B------:R2:W-:Y:S01]  /*531e0*/  @P4 STG.E.U16 desc[UR8][R20.64], R27 ;  /* 0x0000001b14004986 */ /* 0x0005e2000c101508 */
[----:B------:R-:W-:Y:S01]  /*531f0*/  ISETP.LT.AND P5, PT, R3, UR10, !P0 ;  /* 0x0000000a03007c0c */ /* 0x000fe2000c7a1270 */
[----:B------:R-:W-:Y:S01]  /*53200*/  ULDC.64 UR10, c[0x0][0x228] ;  /* 0x00008a00000a7ab9 */ /* 0x000fe20000000a00 */
[----:B------:R-:W-:Y:S01]  /*53210*/  ISETP.LT.AND P4, PT, R6, UR6, !P0 ;  /* 0x0000000606007c0c */ /* 0x000fe2000c781270 */
[----:B------:R3:W-:Y:S01]  /*53220*/  @P3 STG.E.U16 desc[UR8][R8.64], R2 ;  /* 0x0000000208003986 */ /* 0x0007e2000c101508 */
[----:B------:R-:W-:Y:S01]  /*53230*/  ISETP.LT.AND P3, PT, R25, UR20, !P0 ;  /* 0x0000001419007c0c */ /* 0x000fe2000c761270 */
[----:B0-----:R-:W-:Y:S01]  /*53240*/  VIADD R23, R28, 0xa ;  /* 0x0000000a1c177836 */ /* 0x001fe20000000000 */
[----:B------:R-:W-:Y:S01]  /*53250*/  ULDC.64 UR20, c[0x0][0x228] ;  /* 0x00008a0000147ab9 */ /* 0x000fe20000000a00 */
[----:B-1----:R-:W-:Y:S01]  /*53260*/  VIADD R7, R22, UR5 ;  /* 0x0000000516077c36 */ /* 0x002fe20008000000 */
[----:B------:R-:W-:Y:S01]  /*53270*/  ULDC UR13, c[0x0][0x228] ;  /* 0x00008a00000d7ab9 */ /* 0x000fe20000000800 */
[----:B------:R-:W-:Y:S01]  /*53280*/  ULDC UR6, c[0x0][0x228] ;  /* 0x00008a0000067ab9 */ /* 0x000fe20000000800 */
[----:B------:R-:W-:Y:S01]  /*53290*/  ISETP.GE.AND P1, PT, R23, UR11, PT ;  /* 0x0000000b17007c0c */ /* 0x000fe2000bf26270 */
[----:B------:R-:W-:Y:S01]  /*532a0*/  IMAD.WIDE R12, R7, 0x2, R10 ;  /* 0x00000002070c7825 */ /* 0x000fe200078e020a */
[----:B------:R-:W-:Y:S01]  /*532b0*/  ULDC UR11, c[0x0][0x228] ;  /* 0x00008a00000b7ab9 */ /* 0x000fe20000000800 */
[----:B------:R-:W-:-:S02]  /*532c0*/  ULDC UR5, c[0x0][0x248] ;  /* 0x0000920000057ab9 */ /* 0x000fc40000000800 */
[----:B------:R-:W-:-:S04]  /*532d0*/  IMAD.WIDE R14, R7, 0x2, R4 ;  /* 0x00000002070e7825 */ /* 0x000fc800078e0204 */
[----:B--2---:R-:W-:-:S04]  /*532e0*/  IMAD.WIDE R20, R7, 0x2, R16 ;  /* 0x0000000207147825 */ /* 0x004fc800078e0210 */
[----:B------:R-:W-:Y:S02]  /*532f0*/  VIADD R23, R28, 0xb ;  /* 0x0000000b1c177836 */ /* 0x000fe40000000000 */
[----:B---3--:R-:W-:-:S03]  /*53300*/  IMAD.WIDE R8, R7, 0x2, R18 ;  /* 0x0000000207087825 */ /* 0x008fc600078e0212 */
[----:B------:R-:W-:Y:S02]  /*53310*/  ISETP.GE.AND P0, PT, R23, UR21, PT ;  /* 0x0000001517007c0c */ /* 0x000fe4000bf06270 */
[----:B------:R-:W-:Y:S01]  /*53320*/  PRMT R24, R26, 0x7632, R24 ;  /* 0x000076321a187816 */ /* 0x000fe20000000018 */
[----:B------:R0:W-:Y:S04]  /*53330*/  @P6 STG.E.U16 desc[UR8][R12.64], R26 ;  /* 0x0000001a0c006986 */ /* 0x0001e8000c101508 */
[----:B------:R-:W-:Y:S01]  /*53340*/  @P5 STG.E.U16 desc[UR8][R14.64], R24 ;  /* 0x000000180e005986 */ /* 0x000fe2000c101508 */
[----:B----4-:R-:W-:-:S03]  /*53350*/  PRMT R22, R0, 0x7632, R22 ;  /* 0x0000763200167816 */ /* 0x010fc60000000016 */
[----:B------:R1:W-:Y:S04]  /*53360*/  @P4 STG.E.U16 desc[UR8][R20.64], R0 ;  /* 0x0000000014004986 */ /* 0x0003e8000c101508 */
[----:B0-----:R-:W2:Y:S04]  /*53370*/  LDL.LU R26, [R1+0x1a4] ;  /* 0x0001a400011a7983 */ /* 0x001ea80000300800 */
[----:B------:R0:W-:Y:S04]  /*53380*/  @P3 STG.E.U16 desc[UR8][R8.64], R22 ;  /* 0x0000001608003986 */ /* 0x0001e8000c101508 */
[----:B-1----:R-:W3:Y:S04]  /*53390*/  LDL R21, [R1+0x1b0] ;  /* 0x0001b00001157983 */ /* 0x002ee80000100800 */
[----:B------:R-:W4:Y:S04]  /*533a0*/  LDL.LU R0, [R1+0x194] ;  /* 0x0001940001007983 */ /* 0x000f280000300800 */
[----:B------:R-:W2:Y:S04]  /*533b0*/  LDL.LU R23, [R1+0x30] ;  /* 0x0000300001177983 */ /* 0x000ea80000300800 */
[----:B0-----:R-:W4:Y:S01]  /*533c0*/  LDL.LU R9, [R1+0x1b0] ;  /* 0x0001b00001097983 */ /* 0x001f220000300800 */
[----:B------:R-:W-:Y:S01]  /*533d0*/  ISETP.LT.AND P6, PT, R29, UR13, !P2 ;  /* 0x0000000d1d007c0c */ /* 0x000fe2000d7c1270 */
[----:B------:R-:W-:Y:S01]  /*533e0*/  VIADD R2, R7, UR5 ;  /* 0x0000000507027c36 */ /* 0x000fe20008000000 */
[----:B------:R-:W-:Y:S01]  /*533f0*/  ISETP.LT.AND P5, PT, R3, UR11, !P2 ;  /* 0x0000000b03007c0c */ /* 0x000fe2000d7a1270 */
[----:B------:R-:W-:Y:S01]  /*53400*/  ULDC UR13, c[0x0][0x228] ;  /* 0x00008a00000d7ab9 */ /* 0x000fe20000000800 */
[----:B------:R-:W-:-:S02]  /*53410*/  ISETP.LT.AND P4, PT, R6, UR6, !P2 ;  /* 0x0000000606007c0c */ /* 0x000fc4000d781270 */
[----:B------:R-:W-:Y:S01]  /*53420*/  ISETP.LT.AND P3, PT, R25, UR18, !P2 ;  /* 0x0000001219007c0c */ /* 0x000fe2000d761270 */
[C---:B------:R-:W-:Y:S01]  /*53430*/  IMAD.WIDE R12, R2.reuse, 0x2, R10 ;  /* 0x00000002020c7825 */ /* 0x040fe200078e020a */
[----:B------:R-:W-:Y:S01]  /*53440*/  ULDC UR11, c[0x0][0x228] ;  /* 0x00008a00000b7ab9 */ /* 0x000fe20000000800 */
[----:B------:R-:W-:Y:S01]  /*53450*/  ULDC UR6, c[0x0][0x228] ;  /* 0x00008a0000067ab9 */ /* 0x000fe20000000800 */
[----:B------:R-:W-:Y:S01]  /*53460*/  ULDC UR5, c[0x0][0x248] ;  /* 0x0000920000057ab9 */ /* 0x000fe20000000800 */
[C---:B------:R-:W-:Y:S01]  /*53470*/  IMAD.WIDE R14, R2.reuse, 0x2, R4 ;  /* 0x00000002020e7825 */ /* 0x040fe200078e0204 */
[----:B------:R-:W-:Y:S01]  /*53480*/  ULDC.64 UR18, c[0x0][0x228] ;  /* 0x00008a0000127ab9 */ /* 0x000fe20000000a00 */
[----:B---3--:R-:W-:Y:S02]  /*53490*/  PRMT R7, R21, 0x7632, R7 ;  /* 0x0000763215077816 */ /* 0x008fe40000000007 */
[----:B------:R-:W-:Y:S01]  /*534a0*/  IMAD.WIDE R20, R2, 0x2, R16 ;  /* 0x0000000202147825 */ /* 0x000fe200078e0210 */
[----:B--2---:R-:W-:Y:S01]  /*534b0*/  PRMT R22, R23, 0x7632, R22 ;  /* 0x0000763217167816 */ /* 0x004fe20000000016 */
[----:B----4-:R0:W-:Y:S01]  /*534c0*/  @P6 STG.E.U16 desc[UR8][R12.64], R9 ;  /* 0x000000090c006986 */ /* 0x0101e2000c101508 */
[----:B------:R-:W-:Y:S01]  /*534d0*/  ISETP.LT.AND P6, PT, R29, UR13, !P1 ;  /* 0x0000000d1d007c0c */ /* 0x000fe2000cfc1270 */
[----:B------:R-:W-:-:S02]  /*534e0*/  ULDC UR13, c[0x0][0x228] ;  /* 0x00008a00000d7ab9 */ /* 0x000fc40000000800 */
[----:B------:R1:W-:Y:S01]  /*534f0*/  @P5 STG.E.U16 desc[UR8][R14.64], R7 ;  /* 0x000000070e005986 */ /* 0x0003e2000c101508 */
[----:B------:R-:W-:Y:S01]  /*53500*/  ISETP.LT.AND P5, PT, R3, UR11, !P1 ;  /* 0x0000000b03007c0c */ /* 0x000fe2000cfa1270 */
[----:B------:R-:W-:Y:S02]  /*53510*/  ULDC UR11, c[0x0][0x228] ;  /* 0x00008a00000b7ab9 */ /* 0x000fe40000000800 */
[----:B------:R2:W-:Y:S01]  /*53520*/  @P4 STG.E.U16 desc[UR8][R20.64], R23 ;  /* 0x0000001714004986 */ /* 0x0005e2000c101508 */
[----:B------:R-:W-:Y:S01]  /*53530*/  ISETP.LT.AND P4, PT, R6, UR6, !P1 ;  /* 0x0000000606007c0c */ /* 0x000fe2000cf81270 */
[----:B------:R-:W-:Y:S01]  /*53540*/  ULDC UR6, c[0x0][0x228] ;  /* 0x00008a0000067ab9 */ /* 0x000fe20000000800 */
[----:B0-----:R-:W-:-:S04]  /*53550*/  IMAD.WIDE R8, R2, 0x2, R18 ;  /* 0x0000000202087825 */ /* 0x001fc800078e0212 */
[----:B-1----:R-:W-:Y:S01]  /*53560*/  VIADD R7, R2, UR5 ;  /* 0x0000000502077c36 */ /* 0x002fe20008000000 */
[----:B------:R0:W-:Y:S01]  /*53570*/  @P3 STG.E.U16 desc[UR8][R8.64], R22 ;  /* 0x0000001608003986 */ /* 0x0001e2000c101508 */
[----:B------:R-:W-:Y:S01]  /*53580*/  ISETP.LT.AND P3, PT, R25, UR16, !P1 ;  /* 0x0000001019007c0c */ /* 0x000fe2000cf61270 */
[----:B------:R-:W-:Y:S01]  /*53590*/  ULDC.64 UR16, c[0x0][0x228] ;  /* 0x00008a0000107ab9 */ /* 0x000fe20000000a00 */
[----:B--2---:R-:W-:Y:S01]  /*535a0*/  VIADD R23, R28, 0xc ;  /* 0x0000000c1c177836 */ /* 0x004fe20000000000 */
[----:B------:R-:W-:Y:S01]  /*535b0*/  PRMT R24, R26, 0x7632, R24 ;  /* 0x000076321a187816 */ /* 0x000fe20000000018 */
[----:B------:R-:W-:Y:S01]  /*535c0*/  IMAD.WIDE R12, R7, 0x2, R10 ;  /* 0x00000002070c7825 */ /* 0x000fe200078e020a */
[----:B------:R-:W-:-:S03]  /*535d0*/  ULDC UR5, c[0x0][0x248] ;  /* 0x0000920000057ab9 */ /* 0x000fc60000000800 */
[----:B------:R-:W-:Y:S01]  /*535e0*/  IMAD.WIDE R14, R7, 0x2, R4 ;  /* 0x00000002070e7825 */ /* 0x000fe200078e0204 */
[----:B------:R-:W-:-:S03]  /*535f0*/  ISETP.GE.AND P2, PT, R23, UR19, PT ;  /* 0x0000001317007c0c */ /* 0x000fc6000bf46270 */
[C---:B------:R-:W-:Y:S01]  /*53600*/  IMAD.WIDE R20, R7.reuse, 0x2, R16 ;  /* 0x0000000207147825 */ /* 0x040fe200078e0210 */
[----:B------:R1:W-:Y:S01]  /*53610*/  @P6 STG.E.U16 desc[UR8][R12.64], R26 ;  /* 0x0000001a0c006986 */ /* 0x0003e2000c101508 */
[----:B0-----:R-:W-:Y:S02]  /*53620*/  PRMT R22, R0, 0x7632, R22 ;  /* 0x0000763200167816 */ /* 0x001fe40000000016 */
[----:B------:R-:W-:Y:S01]  /*53630*/  VIADD R23, R28, 0xd ;  /* 0x0000000d1c177836 */ /* 0x000fe20000000000 */
[----:B------:R-:W-:Y:S01]  /*53640*/  @P5 STG.E.U16 desc[UR8][R14.64], R24 ;  /* 0x000000180e005986 */ /* 0x000fe2000c101508 */
[----:B------:R-:W-:-:S03]  /*53650*/  IMAD.WIDE R8, R7, 0x2, R18 ;  /* 0x0000000207087825 */ /* 0x000fc600078e0212 */
[----:B------:R0:W-:Y:S01]  /*53660*/  @P4 STG.E.U16 desc[UR8][R20.64], R0 ;  /* 0x0000000014004986 */ /* 0x0001e2000c101508 */
[----:B------:R-:W-:-:S03]  /*53670*/  ISETP.GE.AND P1, PT, R23, UR17, PT ;  /* 0x0000001117007c0c */ /* 0x000fc6000bf26270 */
[----:B-1----:R-:W2:Y:S04]  /*53680*/  LDL.LU R26, [R1+0x1a8] ;  /* 0x0001a800011a7983 */ /* 0x002ea80000300800 */
[----:B------:R1:W-:Y:S04]  /*53690*/  @P3 STG.E.U16 desc[UR8][R8.64], R22 ;  /* 0x0000001608003986 */ /* 0x0003e8000c101508 */
[----:B0-----:R-:W3:Y:S04]  /*536a0*/  LDL R21, [R1+0x1b4] ;  /* 0x0001b40001157983 */ /* 0x001ee80000100800 */
[----:B------:R-:W4:Y:S04]  /*536b0*/  LDL.LU R0, [R1+0x198] ;  /* 0x0001980001007983 */ /* 0x000f280000300800 */
[----:B------:R-:W4:Y:S04]  /*536c0*/  LDL.LU R23, [R1+0x34] ;  /* 0x0000340001177983 */ /* 0x000f280000300800 */
[----:B-1----:R-:W4:Y:S01]  /*536d0*/  LDL R9, [R1+0x1b4] ;  /* 0x0001b40001097983 */ /* 0x002f220000100800 */
[----:B------:R-:W-:Y:S01]  /*536e0*/  ISETP.LT.AND P6, PT, R29, UR13, !P0 ;  /* 0x0000000d1d007c0c */ /* 0x000fe2000c7c1270 */
[----:B------:R-:W-:Y:S01]  /*536f0*/  VIADD R2, R7, UR5 ;  /* 0x0000000507027c36 */ /* 0x000fe20008000000 */
[----:B------:R-:W-:Y:S01]  /*53700*/  ISETP.LT.AND P5, PT, R3, UR11, !P0 ;  /* 0x0000000b03007c0c */ /* 0x000fe2000c7a1270 */
[----:B------:R-:W-:Y:S01]  /*53710*/  ULDC UR13, c[0x0][0x228] ;  /* 0x00008a00000d7ab9 */ /* 0x000fe20000000800 */
[----:B------:R-:W-:Y:S01]  /*53720*/  ISETP.LT.AND P4, PT, R6, UR6, !P0 ;  /* 0x0000000606007c0c */ /* 0x000fe2000c781270 */
[C---:B------:R-:W-:Y:S01]  /*53730*/  IMAD.WIDE R12, R2.reuse, 0x2, R10 ;  /* 0x00000002020c7825 */ /* 0x040fe200078e020a */
[----:B------:R-:W-:Y:S01]  /*53740*/  ISETP.LT.AND P3, PT, R25, UR14, !P0 ;  /* 0x0000000e19007c0c */ /* 0x000fe2000c761270 */
[----:B------:R-:W-:Y:S01]  /*53750*/  ULDC UR11, c[0x0][0x228] ;  /* 0x00008a00000b7ab9 */ /* 0x000fe20000000800 */
[----:B------:R-:W-:Y:S01]  /*53760*/  ULDC UR5, c[0x0][0x248] ;  /* 0x0000920000057ab9 */ /* 0x000fe20000000800 */
[C---:B------:R-:W-:Y:S01]  /*53770*/  IMAD.WIDE R14, R2.reuse, 0x2, R4 ;  /* 0x00000002020e7825 */ /* 0x040fe200078e0204 */
[----:B------:R-:W-:Y:S01]  /*53780*/  ULDC UR6, c[0x0][0x228] ;  /* 0x00008a0000067ab9 */ /* 0x000fe20000000800 */
[----:B------:R-:W-:Y:S01]  /*53790*/  ULDC.64 UR14, c[0x0][0x228] ;  /* 0x00008a00000e7ab9 */ /* 0x000fe20000000a00 */
[----:B---3--:R-:W-:Y:S01]  /*537a0*/  PRMT R7, R21, 0x7632, R7 ;  /* 0x0000763215077816 */ /* 0x008fe20000000007 */
[----:B------:R-:W-:Y:S01]  /*537b0*/  IMAD.WIDE R20, R2, 0x2, R16 ;  /* 0x0000000202147825 */ /* 0x000fe200078e0210 */
[----:B--2---:R-:W-:Y:S01]  /*537c0*/  PRMT R24, R26, 0x7632, R24 ;  /* 0x000076321a187816 */ /* 0x004fe20000000018 */
[----:B----4-:R0:W-:Y:S01]  /*537d0*/  @P6 STG.E.U16 desc[UR8][R12.64], R9 ;  /* 0x000000090c006986 */ /* 0x0101e2000c101508 */
[----:B------:R-:W-:-:S03]  /*537e0*/  ISETP.LT.AND P6, PT, R29, UR13, !P2 ;  /* 0x0000000d1d007c0c */ /* 0x000fc6000d7c1270 */
[----:B------:R1:W-:Y:S01]  /*537f0*/  @P5 STG.E.U16 desc[UR8][R14.64], R7 ;  /* 0x000000070e005986 */ /* 0x0003e2000c101508 */
[----:B------:R-:W-:Y:S01]  /*53800*/  ISETP.LT.AND P5, PT, R3, UR11, !P2 ;  /* 0x0000000b03007c0c */ /* 0x000fe2000d7a1270 */
[----:B------:R-:W-:Y:S01]  /*53810*/  ULDC UR11, c[0x0][0x228] ;  /* 0x00008a00000b7ab9 */ /* 0x000fe20000000800 */
[----:B------:R-:W-:Y:S01]  /*53820*/  PRMT R22, R23, 0x7632, R22 ;  /* 0x0000763217167816 */ /* 0x000fe20000000016 */
[----:B------:R2:W-:Y:S01]  /*53830*/  @P4 STG.E.U16 desc[UR8][R20.64], R23 ;  /* 0x0000001714004986 */ /* 0x0005e2000c101508 */
[----:B------:R-:W-:Y:S01]  /*53840*/  ISETP.LT.AND P4, PT, R6, UR6, !P2 ;  /* 0x0000000606007c0c */ /* 0x000fe2000d781270 */
[----:B------:R-:W-:Y:S01]  /*53850*/  ULDC UR6, c[0x0][0x228] ;  /* 0x00008a0000067ab9 */ /* 0x000fe20000000800 */
[C---:B0-----:R-:W-:Y:S01]  /*53860*/  IMAD.WIDE R8, R2.reuse, 0x2, R18 ;  /* 0x0000000202087825 */ /* 0x041fe200078e0212 */
[----:B------:R-:W3:Y:S03]  /*53870*/  LDL.LU R3, [R1+0x38] ;  /* 0x0000380001037983 */ /* 0x000ee60000300800 */
[----:B-1----:R-:W-:Y:S01]  /*53880*/  VIADD R7, R2, UR5 ;  /* 0x0000000502077c36 */ /* 0x002fe20008000000 */
[----:B------:R-:W-:Y:S01]  /*53890*/  @P3 STG.E.U16 desc[UR8][R8.64], R22 ;  /* 0x0000001608003986 */ /* 0x000fe2000c101508 */
[----:B------:R-:W-:-:S02]  /*538a0*/  ULDC UR5, c[0x0][0x248] ;  /* 0x0000920000057ab9 */ /* 0x000fc40000000800 */
[----:B------:R-:W-:-:S04]  /*538b0*/  IMAD.WIDE R12, R7, 0x2, R10 ;  /* 0x00000002070c7825 */ /* 0x000fc800078e020a */
[----:B------:R-:W-:Y:S01]  /*538c0*/  IMAD.WIDE R14, R7, 0x2, R4 ;  /* 0x00000002070e7825 */ /* 0x000fe200078e0204 */
[----:B------:R0:W-:Y:S01]  /*538d0*/  @P6 STG.E.U16 desc[UR8][R12.64], R26 ;  /* 0x0000001a0c006986 */ /* 0x0001e2000c101508 */
[----:B------:R-:W-:Y:S01]  /*538e0*/  ISETP.LT.AND P3, PT, R25, UR12, !P2 ;  /* 0x0000000c19007c0c */ /* 0x000fe2000d761270 */
[----:B------:R-:W-:Y:S02]  /*538f0*/  ULDC UR12, c[0x0][0x228] ;  /* 0x00008a00000c7ab9 */ /* 0x000fe40000000800 */
[----:B------:R1:W-:Y:S01]  /*53900*/  @P5 STG.E.U16 desc[UR8][R14.64], R24 ;  /* 0x000000180e005986 */ /* 0x0003e2000c101508 */
[----:B--2---:R-:W-:-:S03]  /*53910*/  IMAD.WIDE R20, R7, 0x2, R16 ;  /* 0x0000000207147825 */ /* 0x004fc600078e0210 */
[----:B0-----:R-:W2:Y:S04]  /*53920*/  LDL.LU R26, [R1+0x1ac] ;  /* 0x0001ac00011a7983 */ /* 0x001ea80000300800 */
[----:B-1----:R-:W4:Y:S01]  /*53930*/  LDL R24, [R1+0x10d8] ;  /* 0x0010d80001187983 */ /* 0x002f220000100800 */
[----:B------:R-:W-:Y:S01]  /*53940*/  PRMT R22, R0, 0x7632, R22 ;  /* 0x0000763200167816 */ /* 0x000fe20000000016 */
[----:B------:R-:W-:Y:S02]  /*53950*/  IMAD.WIDE R8, R7, 0x2, R18 ;  /* 0x0000000207087825 */ /* 0x000fe400078e0212 */
[----:B------:R0:W-:Y:S04]  /*53960*/  @P4 STG.E.U16 desc[UR8][R20.64], R0 ;  /* 0x0000000014004986 */ /* 0x0001e8000c101508 */
[----:B------:R1:W-:Y:S04]  /*53970*/  @P3 STG.E.U16 desc[UR8][R8.64], R22 ;  /* 0x0000001608003986 */ /* 0x0003e8000c101508 */
[----:B0-----:R-:W2:Y:S04]  /*53980*/  LDL R21, [R1+0x1b8] ;  /* 0x0001b80001157983 */ /* 0x001ea80000100800 */
[----:B------:R-:W2:Y:S04]  /*53990*/  LDL.LU R0, [R1+0x19c] ;  /* 0x00019c0001007983 */ /* 0x000ea80000300800 */
[----:B-1----:R-:W2:Y:S01]  /*539a0*/  LDL.LU R9, [R1+0x1b8] ;  /* 0x0001b80001097983 */ /* 0x002ea20000300800 */
[----:B------:R-:W-:Y:S01]  /*539b0*/  ISETP.LT.AND P6, PT, R29, UR12, !P1 ;  /* 0x0000000c1d007c0c */ /* 0x000fe2000cfc1270 */
[----:B------:R-:W-:Y:S01]  /*539c0*/  VIADD R2, R7, UR5 ;  /* 0x0000000507027c36 */ /* 0x000fe20008000000 */
[----:B------:R-:W-:Y:S01]  /*539d0*/  ISETP.LT.AND P4, PT, R6, UR6, !P1 ;  /* 0x0000000606007c0c */ /* 0x000fe2000cf81270 */
[----:B------:R-:W-:Y:S01]  /*539e0*/  VIADD R23, R28, 0xe ;  /* 0x0000000e1c177836 */ /* 0x000fe20000000000 */
[----:B------:R-:W-:Y:S01]  /*539f0*/  ISETP.LT.AND P3, PT, R25, UR10, !P1 ;  /* 0x0000000a19007c0c */ /* 0x000fe2000cf61270 */
[C---:B------:R-:W-:Y:S01]  /*53a00*/  IMAD.WIDE R12, R2.reuse, 0x2, R10 ;  /* 0x00000002020c7825 */ /* 0x040fe200078e020a */
[----:B------:R-:W-:Y:S01]  /*53a10*/  ULDC UR10, c[0x0][0x228] ;  /* 0x00008a00000a7ab9 */ /* 0x000fe20000000800 */
[----:B------:R-:W-:Y:S01]  /*53a20*/  ULDC UR6, c[0x0][0x228] ;  /* 0x00008a0000067ab9 */ /* 0x000fe20000000800 */
[----:B------:R-:W-:Y:S01]  /*53a30*/  ISETP.GE.AND P0, PT, R23, UR15, PT ;  /* 0x0000000f17007c0c */ /* 0x000fe2000bf06270 */
[----:B------:R-:W-:Y:S01]  /*53a40*/  IMAD.WIDE R14, R2, 0x2, R4 ;  /* 0x00000002020e7825 */ /* 0x000fe200078e0204 */
[----:B------:R-:W-:Y:S01]  /*53a50*/  ULDC UR5, c[0x0][0x248] ;  /* 0x0000920000057ab9 */ /* 0x000fe20000000800 */
[----:B------:R-:W-:-:S02]  /*53a60*/  ULDC.64 UR12, c[0x0][0x228] ;  /* 0x00008a00000c7ab9 */ /* 0x000fc40000000a00 */
[----:B------:R-:W-:-:S05]  /*53a70*/  VIADD R23, R28, 0xf ;  /* 0x0000000f1c177836 */ /* 0x000fca0000000000 */
[----:B------:R-:W-:Y:S01]  /*53a80*/  ISETP.GE.AND P2, PT, R23, UR13, PT ;  /* 0x0000000d17007c0c */ /* 0x000fe2000bf46270 */
[----:B------:R-:W-:Y:S01]  /*53a90*/  ULDC UR13, c[0x0][0x228] ;  /* 0x00008a00000d7ab9 */ /* 0x000fe20000000800 */
[----:B---3--:R-:W-:Y:S02]  /*53aa0*/  PRMT R22, R3, 0x7632, R22 ;  /* 0x0000763203167816 */ /* 0x008fe40000000016 */
[----:B----4-:R-:W-:Y:S01]  /*53ab0*/  ISETP.LT.AND P5, PT, R24, UR11, !P1 ;  /* 0x0000000b18007c0c */ /* 0x010fe2000cfa1270 */
[----:B------:R-:W-:Y:S01]  /*53ac0*/  ULDC UR11, c[0x0][0x228] ;  /* 0x00008a00000b7ab9 */ /* 0x000fe20000000800 */
[----:B--2---:R-:W-:Y:S02]  /*53ad0*/  PRMT R23, R26, 0x7632, R23 ;  /* 0x000076321a177816 */ /* 0x004fe40000000017 */
[----:B------:R-:W-:Y:S01]  /*53ae0*/  PRMT R7, R21, 0x7632, R7 ;  /* 0x0000763215077816 */ /* 0x000fe20000000007 */
[----:B------:R-:W-:Y:S01]  /*53af0*/  IMAD.WIDE R20, R2, 0x2, R16 ;  /* 0x0000000202147825 */ /* 0x000fe200078e0210 */
[----:B------:R0:W-:Y:S01]  /*53b00*/  @P6 STG.E.U16 desc[UR8][R12.64], R9 ;  /* 0x000000090c006986 */ /* 0x0001e2000c101508 */
[----:B------:R-:W-:-:S06]  /*53b10*/  ISETP.LT.AND P6, PT, R29, UR11, !P0 ;  /* 0x0000000b1d007c0c */ /* 0x000fcc000c7c1270 */
[----:B------:R1:W-:Y:S01]  /*53b20*/  @P5 STG.E.U16 desc[UR8][R14.64], R7 ;  /* 0x000000070e005986 */ /* 0x0003e2000c101508 */
[----:B------:R-:W-:Y:S01]  /*53b30*/  ISETP.LT.AND P5, PT, R24, UR10, !P0 ;  /* 0x0000000a18007c0c */ /* 0x000fe2000c7a1270 */
[----:B------:R-:W-:Y:S02]  /*53b40*/  ULDC.64 UR10, c[0x0][0x228] ;  /* 0x00008a00000a7ab9 */ /* 0x000fe40000000a00 */
[----:B------:R2:W-:Y:S01]  /*53b50*/  @P4 STG.E.U16 desc[UR8][R20.64], R3 ;  /* 0x0000000314004986 */ /* 0x0005e2000c101508 */
[----:B------:R-:W-:Y:S01]  /*53b60*/  ISETP.LT.AND P4, PT, R6, UR6, !P0 ;  /* 0x0000000606007c0c */ /* 0x000fe2000c781270 */
[----:B------:R-:W-:Y:S01]  /*53b70*/  ULDC UR6, c[0x0][0x228] ;  /* 0x00008a0000067ab9 */ /* 0x000fe20000000800 */
[----:B0-----:R-:W-:-:S04]  /*53b80*/  IMAD.WIDE R8, R2, 0x2, R18 ;  /* 0x0000000202087825 */ /* 0x001fc800078e0212 */
[----:B-1----:R-:W-:Y:S01]  /*53b90*/  VIADD R7, R2, UR5 ;  /* 0x0000000502077c36 */ /* 0x002fe20008000000 */
[----:B------:R0:W-:Y:S01]  /*53ba0*/  @P3 STG.E.U16 desc[UR8][R8.64], R22 ;  /* 0x0000001608003986 */ /* 0x0001e2000c101508 */
[----:B------:R-:W-:Y:S01]  /*53bb0*/  ISETP.LT.AND P3, PT, R25, UR20, !P0 ;  /* 0x0000001419007c0c */ /* 0x000fe2000c761270 */
[----:B------:R-:W-:Y:S01]  /*53bc0*/  ULDC UR5, c[0x0][0x248] ;  /* 0x0000920000057ab9 */ /* 0x000fe20000000800 */
[----:B--2---:R-:W-:Y:S01]  /*53bd0*/  VIADD R20, R28, 0x10 ;  /* 0x000000101c147836 */ /* 0x004fe20000000000 */
[----:B------:R-:W-:Y:S01]  /*53be0*/  PRMT R2, R0, 0x7632, R2 ;  /* 0x0000763200027816 */ /* 0x000fe20000000002 */
[C---:B------:R-:W-:Y:S01]  /*53bf0*/  IMAD.WIDE R12, R7.reuse, 0x2, R10 ;  /* 0x00000002070c7825 */ /* 0x040fe200078e020a */
[----:B------:R-:W2:Y:S01]  /*53c00*/  LDL.LU R3, [R1+0x3c] ;  /* 0x00003c0001037983 */ /* 0x000ea20000300800 */
[----:B------:R-:W-:Y:S01]  /*53c10*/  ULDC.64 UR20, c[0x0][0x228] ;  /* 0x00008a0000147ab9 */ /* 0x000fe20000000a00 */
[----:B------:R-:W-:Y:S01]  /*53c20*/  ISETP.GE.AND P1, PT, R20, UR11, PT ;  /* 0x0000000b14007c0c */ /* 0x000fe2000bf26270 */
[----:B------:R-:W-:Y:S01]  /*53c30*/  IMAD.WIDE R14, R7, 0x2, R4 ;  /* 0x00000002070e7825 */ /* 0x000fe200078e0204 */
[----:B------:R-:W-:Y:S01]  /*53c40*/  @P6 STG.E.U16 desc[UR8][R12.64], R26 ;  /* 0x0000001a0c006986 */ /* 0x000fe2000c101508 */
[----:B------:R-:W-:-:S02]  /*53c50*/  ULDC UR11, c[0x0][0x228] ;  /* 0x00008a00000b7ab9 */ /* 0x000fc40000000800 */
[C---:B------:R-:W-:Y:S01]  /*53c60*/  IMAD.WIDE R20, R7.reuse, 0x2, R16 ;  /* 0x0000000207147825 */ /* 0x040fe200078e0210 */
[----:B------:R-:W-:Y:S03]  /*53c70*/  @P5 STG.E.U16 desc[UR8][R14.64], R23 ;  /* 0x000000170e005986 */ /* 0x000fe6000c101508 */
[----:B0-----:R-:W-:Y:S01]  /*53c80*/  IMAD.WIDE R8, R7, 0x2, R18 ;  /* 0x0000000207087825 */ /* 0x001fe200078e0212 */
[----:B------:R0:W-:Y:S04]  /*53c90*/  @P4 STG.E.U16 desc[UR8][R20.64], R0 ;  /* 0x0000000014004986 */ /* 0x0001e8000c101508 */
[----:B------:R1:W-:Y:S04]  /*53ca0*/  @P3 STG.E.U16 desc[UR8][R8.64], R2 ;  /* 0x0000000208003986 */ /* 0x0003e8000c101508 */
[----:B0-----:R-:W3:Y:S04]  /*53cb0*/  LDL R21, [R1+0x1bc] ;  /* 0x0001bc0001157983 */ /* 0x001ee80000100800 */
[----:B------:R-:W4:Y:S04]  /*53cc0*/  LDL.LU R26, [R1+0x1c0] ;  /* 0x0001c000011a7983 */ /* 0x000f280000300800 */
[----:B------:R-:W4:Y:S04]  /*53cd0*/  LDL.LU R0, [R1+0x50] ;  /* 0x0000500001007983 */ /* 0x000f280000300800 */
[----:B-1----:R-:W4:Y:S01]  /*53ce0*/  LDL.LU R9, [R1+0x1bc] ;  /* 0x0001bc0001097983 */ /* 0x002f220000300800 */
[----:B------:R-:W-:-:S02]  /*53cf0*/  ISETP.LT.AND P6, PT, R29, UR13, !P2 ;  /* 0x0000000d1d007c0c */ /* 0x000fc4000d7c1270 */
[----:B------:R-:W-:Y:S01]  /*53d00*/  ISETP.LT.AND P5, PT, R24, UR11, !P2 ;  /* 0x0000000b18007c0c */ /* 0x000fe2000d7a1270 */
[----:B------:R-:W-:Y:S01]  /*53d10*/  VIADD R22, R7, UR5 ;  /* 0x0000000507167c36 */ /* 0x000fe20008000000 */
[----:B------:R-:W-:Y:S01]  /*53d20*/  ISETP.LT.AND P4, PT, R6, UR6, !P2 ;  /* 0x0000000606007c0c */ /* 0x000fe2000d781270 */
[----:B------:R-:W-:Y:S01]  /*53d30*/  VIADD R20, R28, 0x11 ;  /* 0x000000111c147836 */ /* 0x000fe20000000000 */
[----:B------:R-:W-:Y:S01]  /*53d40*/  ULDC UR6, c[0x0][0x228] ;  /* 0x00008a0000067ab9 */ /* 0x000fe20000000800 */
[----:B------:R-:W-:Y:S01]  /*53d50*/  IMAD.WIDE R12, R22, 0x2, R10 ;  /* 0x00000002160c7825 */ /* 0x000fe200078e020a */
[----:B------:R-:W-:Y:S01]  /*53d60*/  ISETP.LT.AND P3, PT, R25, UR6, !P2 ;  /* 0x0000000619007c0c */ /* 0x000fe2000d761270 */
[----:B------:R-:W-:Y:S01]  /*53d70*/  ULDC UR11, c[0x0][0x228] ;  /* 0x00008a00000b7ab9 */ /* 0x000fe20000000800 */
[----:B------:R-:W-:Y:S01]  /*53d80*/  ISETP.GE.AND P0, PT, R20, UR21, PT ;  /* 0x0000001514007c0c */ /* 0x000fe2000bf06270 */
[----:B------:R-:W-:Y:S01]  /*53d90*/  IMAD.WIDE R14, R22, 0x2, R4 ;  /* 0x00000002160e7825 */ /* 0x000fe200078e0204 */
[----:B------:R-:W-:Y:S01]  /*53da0*/  ULDC UR6, c[0x0][0x228] ;  /* 0x00008a0000067ab9 */ /* 0x000fe20000000800 */
[----:B------:R-:W-:Y:S01]  /*53db0*/  ULDC UR5, c[0x0][0x248] ;  /* 0x0000920000057ab9 */ /* 0x000fe20000000800 */
[----:B--2---:R-:W-:-:S02]  /*53dc0*/  PRMT R2, R3, 0x7632, R2 ;  /* 0x0000763203027816 */ /* 0x004fc40000000002 */
[----:B---3--:R-:W-:Y:S01]  /*53dd0*/  PRMT R7, R21, 0x7632, R7 ;  /* 0x0000763215077816 */ /* 0x008fe20000000007 */
[----:B------:R-:W-:Y:S01]  /*53de0*/  IMAD.WIDE R20, R22, 0x2, R16 ;  /* 0x0000000216147825 */ /* 0x000fe200078e0210 */
[----:B----4-:R0:W-:Y:S01]  /*53df0*/  @P6 STG.E.U16 desc[UR8][R12.64], R9 ;  /* 0x000000090c006986 */ /* 0x0101e2000c101508 */
[----:B------:R-:W-:Y:S01]  /*53e00*/  ISETP.LT.AND P6, PT, R24, UR11, !P1 ;  /* 0x0000000b18007c0c */ /* 0x000fe2000cfc1270 */
[----:B------:R-:W-:Y:S02]  /*53e10*/  ULDC UR11, c[0x0][0x228] ;  /* 0x00008a00000b7ab9 */ /* 0x000fe40000000800 */
[----:B------:R1:W-:Y:S04]  /*53e20*/  @P5 STG.E.U16 desc[UR8][R14.64], R7 ;  /* 0x000000070e005986 */ /* 0x0003e8000c101508 */
[----:B------:R2:W-:Y:S01]  /*53e30*/  @P4 STG.E.U16 desc[UR8][R20.64], R3 ;  /* 0x0000000314004986 */ /* 0x0005e2000c101508 */
[----:B------:R-:W-:Y:S01]  /*53e40*/  ISETP.LT.AND P4, PT, R29, UR18, !P1 ;  /* 0x000000121d007c0c */ /* 0x000fe2000cf81270 */
[----:B------:R-:W-:Y:S01]  /*53e50*/  ULDC.64 UR18, c[0x0][0x228] ;  /* 0x00008a0000127ab9 */ /* 0x000fe20000000a00 */
[----:B0-----:R-:W-:Y:S01]  /*53e60*/  IMAD.WIDE R8, R22, 0x2, R18 ;  /* 0x0000000216087825 */ /* 0x001fe200078e0212 */
[----:B------:R-:W-:Y:S01]  /*53e70*/  ISETP.LT.AND P5, PT, R6, UR6, !P1 ;  /* 0x0000000606007c0c */ /* 0x000fe2000cfa1270 */
[----:B------:R-:W-:-:S02]  /*53e80*/  ULDC UR6, c[0x0][0x228] ;  /* 0x00008a0000067ab9 */ /* 0x000fc40000000800 */
        /* <DEDUP_REMOVED lines=8> */
[----:B------:R-:W-:Y:S01]  /*53f10*/  ULDC UR6, c[0x0][0x228] ;  /* 0x00008a0000067ab9 */ /* 0x000fe20000000800 */
[----:B------:R-:W-:Y:S01]  /*53f20*/  ISETP.GE.AND P2, PT, R20, UR19, PT ;  /* 0x0000001314007c0c */ /* 0x000fe2000bf46270 */
[C---:B------:R-:W-:Y:S01]  /*53f30*/  IMAD.WIDE R14, R7.reuse, 0x2, R4 ;  /* 0x00000002070e7825 */ /* 0x040fe200078e0204 */
[----:B------:R-:W-:Y:S03]  /*53f40*/  @P4 STG.E.U16 desc[UR8][R12.64], R26 ;  /* 0x0000001a0c004986 */ /* 0x000fe6000c101508 */
[C---:B------:R-:W-:Y:S01]  /*53f50*/  IMAD.WIDE R20, R7.reuse, 0x2, R16 ;  /* 0x0000000207147825 */ /* 0x040fe200078e0210 */
[----:B------:R1:W-:Y:S03]  /*53f60*/  @P6 STG.E.U16 desc[UR8][R14.64], R22 ;  /* 0x000000160e006986 */ /* 0x0003e6000c101508 */
[----:B0-----:R-:W-:Y:S01]  /*53f70*/  IMAD.WIDE R8, R7, 0x2, R18 ;  /* 0x0000000207087825 */ /* 0x001fe200078e0212 */
[----:B------:R0:W-:Y:S01]  /*53f80*/  @P5 STG.E.U16 desc[UR8][R20.64], R0 ;  /* 0x0000000014005986 */ /* 0x0001e2000c101508 */
[----:B-1----:R-:W-:-:S03]  /*53f90*/  PRMT R22, R0, 0x7632, R22 ;  /* 0x0000763200167816 */ /* 0x002fc60000000016 */
[----:B0-----:R-:W3:Y:S04]  /*53fa0*/  LDL R21, [R1+0x80] ;  /* 0x0000800001157983 */ /* 0x001ee80000100800 */
[----:B------:R-:W4:Y:S04]  /*53fb0*/  LDL.LU R26, [R1+0x1c4] ;  /* 0x0001c400011a7983 */ /* 0x000f280000300800 */
[----:B------:R-:W4:Y:S04]  /*53fc0*/  LDL.LU R0, [R1+0x54] ;  /* 0x0000540001007983 */ /* 0x000f280000300800 */
[----:B------:R0:W-:Y:S04]  /*53fd0*/  @P3 STG.E.U16 desc[UR8][R8.64], R22 ;  /* 0x0000001608003986 */ /* 0x0001e8000c101508 */
[----:B0-----:R-:W4:Y:S01]  /*53fe0*/  LDL.LU R9, [R1+0x80] ;  /* 0x0000800001097983 */ /* 0x001f220000300800 */
[----:B------:R-:W-:-:S02]  /*53ff0*/  ISETP.LT.AND P4, PT, R29, UR16, !P0 ;  /* 0x000000101d007c0c */ /* 0x000fc4000c781270 */
[----:B------:R-:W-:Y:S01]  /*54000*/  ISETP.LT.AND P6, PT, R24, UR11, !P0 ;  /* 0x0000000b18007c0c */ /* 0x000fe2000c7c1270 */
[----:B------:R-:W-:Y:S01]  /*54010*/  VIADD R2, R7, UR5 ;  /* 0x0000000507027c36 */ /* 0x000fe20008000000 */
[----:B------:R-:W-:Y:S01]  /*54020*/  ISETP.LT.AND P5, PT, R6, UR6, !P0 ;  /* 0x0000000606007c0c */ /* 0x000fe2000c7a1270 */
[----:B------:R-:W-:Y:S01]  /*54030*/  ULDC UR6, c[0x0][0x228] ;  /* 0x00008a0000067ab9 */ /* 0x000fe20000000800 */
[----:B------:R-:W-:Y:S01]  /*54040*/  VIADD R20, R28, 0x13 ;  /* 0x000000131c147836 */ /* 0x000fe20000000000 */
[----:B------:R-:W-:Y:S01]  /*54050*/  ISETP.LT.AND P3, PT, R25, UR6, !P0 ;  /* 0x0000000619007c0c */ /* 0x000fe2000c761270 */
[C---:B------:R-:W-:Y:S01]  /*54060*/  IMAD.WIDE R12, R2.reuse, 0x2, R10 ;  /* 0x00000002020c7825 */ /* 0x040fe200078e020a */
[----:B------:R-:W-:Y:S01]  /*54070*/  ULDC.64 UR16, c[0x0][0x228] ;  /* 0x00008a0000107ab9 */ /* 0x000fe20000000a00 */
[----:B------:R-:W-:Y:S01]  /*54080*/  ULDC UR11, c[0x0][0x228] ;  /* 0x00008a00000b7ab9 */ /* 0x000fe20000000800 */
[----:B------:R-:W-:Y:S01]  /*54090*/  ULDC UR5, c[0x0][0x248] ;  /* 0x0000920000057ab9 */ /* 0x000fe20000000800 */
[----:B------:R-:W-:Y:S01]  /*540a0*/  IMAD.WIDE R14, R2, 0x2, R4 ;  /* 0x00000002020e7825 */ /* 0x000fe200078e0204 */
[----:B------:R-:W-:Y:S01]  /*540b0*/  ISETP.GE.AND P1, PT, R20, UR17, PT ;  /* 0x0000001114007c0c */ /* 0x000fe2000bf26270 */
[----:B------:R-:W-:Y:S01]  /*540c0*/  ULDC UR6, c[0x0][0x228] ;  /* 0x00008a0000067ab9 */ /* 0x000fe20000000800 */
[----:B--2---:R-:W-:-:S02]  /*540d0*/  PRMT R22, R3, 0x7632, R22 ;  /* 0x0000763203167816 */ /* 0x004fc40000000016 */
[----:B---3--:R-:W-:Y:S01]  /*540e0*/  PRMT R7, R21, 0x7632, R7 ;  /* 0x0000763215077816 */ /* 0x008fe20000000007 */
[----:B------:R-:W-:Y:S01]  /*540f0*/  IMAD.WIDE R20, R2, 0x2, R16 ;  /* 0x0000000202147825 */ /* 0x000fe200078e0210 */
[----:B----4-:R0:W-:Y:S01]  /*54100*/  @P4 STG.E.U16 desc[UR8][R12.64], R9 ;  /* 0x000000090c004986 */ /* 0x0101e2000c101508 */
[----:B------:R-:W-:Y:S01]  /*54110*/  ISETP.LT.AND P4, PT, R29, UR14, !P2 ;  /* 0x0000000e1d007c0c */ /* 0x000fe2000d781270 */
[----:B------:R-:W-:Y:S02]  /*54120*/  ULDC.64 UR14, c[0x0][0x228] ;  /* 0x00008a00000e7ab9 */ /* 0x000fe40000000a00 */
        /* <DEDUP_REMOVED lines=15> */
[----:B------:R-:W-:Y:S02]  /*54220*/  ULDC UR6, c[0x0][0x228] ;  /* 0x00008a0000067ab9 */ /* 0x000fe40000000800 */
[C---:B------:R-:W-:Y:S01]  /*54230*/  IMAD.WIDE R14, R7.reuse, 0x2, R4 ;  /* 0x00000002070e7825 */ /* 0x040fe200078e0204 */
[----:B------:R-:W-:Y:S01]  /*54240*/  ISETP.GE.AND P0, PT, R20, UR15, PT ;  /* 0x0000000f14007c0c */ /* 0x000fe2000bf06270 */
[----:B------:R-:W-:Y:S02]  /*54250*/  @P4 STG.E.U16 desc[UR8][R12.64], R26 ;  /* 0x0000001a0c004986 */ /* 0x000fe4000c101508 */
[----:B------:R-:W-:-:S02]  /*54260*/  IMAD.WIDE R20, R7, 0x2, R16 ;  /* 0x0000000207147825 */ /* 0x000fc400078e0210 */
[----:B------:R1:W-:Y:S02]  /*54270*/  @P6 STG.E.U16 desc[UR8][R14.64], R2 ;  /* 0x000000020e006986 */ /* 0x0003e4000c101508 */
[----:B0-----:R-:W-:Y:S02]  /*54280*/  IMAD.WIDE R8, R7, 0x2, R18 ;  /* 0x0000000207087825 */ /* 0x001fe400078e0212 */
[----:B------:R0:W-:Y:S01]  /*54290*/  @P5 STG.E.U16 desc[UR8][R20.64], R0 ;  /* 0x0000000014005986 */ /* 0x0001e2000c101508 */
[----:B-1----:R-:W-:-:S03]  /*542a0*/  PRMT R2, R0, 0x7632, R2 ;  /* 0x0000763200027816 */ /* 0x002fc60000000002 */
[----:B0-----:R-:W3:Y:S04]  /*542b0*/  LDL R21, [R1+0x84] ;  /* 0x0000840001157983 */ /* 0x001ee80000100800 */
[----:B------:R-:W4:Y:S04]  /*542c0*/  LDL.LU R26, [R1+0x1c8] ;  /* 0x0001c800011a7983 */ /* 0x000f280000300800 */
[----:B------:R-:W4:Y:S04]  /*542d0*/  LDL.LU R0, [R1+0x58] ;  /* 0x0000580001007983 */ /* 0x000f280000300800 */
[----:B------:R0:W-:Y:S04]  /*542e0*/  @P3 STG.E.U16 desc[UR8][R8.64], R2 ;  /* 0x0000000208003986 */ /* 0x0001e8000c101508 */
[----:B0-----:R-:W2:Y:S01]  /*542f0*/  LDL.LU R9, [R1+0x84] ;  /* 0x0000840001097983 */ /* 0x001ea20000300800 */
[----:B------:R-:W-:Y:S01]  /*54300*/  ISETP.LT.AND P4, PT, R29, UR12, !P1 ;  /* 0x0000000c1d007c0c */ /* 0x000fe2000cf81270 */
[----:B------:R-:W-:Y:S01]  /*54310*/  VIADD R22, R7, UR5 ;  /* 0x0000000507167c36 */ /* 0x000fe20008000000 */
[----:B------:R-:W-:Y:S01]  /*54320*/  ISETP.LT.AND P6, PT, R24, UR11, !P1 ;  /* 0x0000000b18007c0c */ /* 0x000fe2000cfc1270 */
[----:B------:R-:W-:Y:S01]  /*54330*/  VIADD R20, R28, 0x15 ;  /* 0x000000151c147836 */ /* 0x000fe20000000000 */
[----:B------:R-:W-:Y:S01]  /*54340*/  ISETP.LT.AND P5, PT, R6, UR6, !P1 ;  /* 0x0000000606007c0c */ /* 0x000fe2000cfa1270 */
[----:B------:R-:W-:Y:S01]  /*54350*/  ULDC UR6, c[0x0][0x228] ;  /* 0x00008a0000067ab9 */ /* 0x000fe20000000800 */
[C---:B------:R-:W-:Y:S01]  /*54360*/  IMAD.WIDE R12, R22.reuse, 0x2, R10 ;  /* 0x00000002160c7825 */ /* 0x040fe200078e020a */
[----:B------:R-:W-:Y:S01]  /*54370*/  ISETP.LT.AND P3, PT, R25, UR6, !P1 ;  /* 0x0000000619007c0c */ /* 0x000fe2000cf61270 */
[----:B------:R-:W-:Y:S01]  /*54380*/  ULDC.64 UR12, c[0x0][0x228] ;  /* 0x00008a00000c7ab9 */ /* 0x000fe20000000a00 */
[----:B------:R-:W-:Y:S01]  /*54390*/  ULDC UR6, c[0x0][0x228] ;  /* 0x00008a0000067ab9 */ /* 0x000fe20000000800 */
[----:B------:R-:W-:Y:S01]  /*543a0*/  IMAD.WIDE R14, R22, 0x2, R4 ;  /* 0x00000002160e7825 */ /* 0x000fe200078e0204 */
[----:B------:R-:W-:Y:S01]  /*543b0*/  ISETP.GE.AND P2, PT, R20, UR13, PT ;  /* 0x0000000d14007c0c */ /* 0x000fe2000bf46270 */
[----:B------:R-:W-:-:S02]  /*543c0*/  ULDC UR5, c[0x0][0x248] ;  /* 0x0000920000057ab9 */ /* 0x000fc40000000800 */
[C---:B------:R-:W-:Y:S01]  /*543d0*/  VIADD R2, R22.reuse, UR5 ;  /* 0x0000000516027c36 */ /* 0x040fe20008000000 */
[----:B------:R-:W-:Y:S01]  /*543e0*/  ULDC UR5, c[0x0][0x248] ;  /* 0x0000920000057ab9 */ /* 0x000fe20000000800 */
[----:B---3--:R-:W-:Y:S01]  /*543f0*/  PRMT R7, R21, 0x7632, R7 ;  /* 0x0000763215077816 */ /* 0x008fe20000000007 */
[----:B------:R-:W-:Y:S01]  /*54400*/  IMAD.WIDE R20, R22, 0x2, R16 ;  /* 0x0000000216147825 */ /* 0x000fe200078e0210 */
[----:B--2---:R0:W-:Y:S01]  /*54410*/  @P4 STG.E.U16 desc[UR8][R12.64], R9 ;  /* 0x000000090c004986 */ /* 0x0041e2000c101508 */
[----:B------:R-:W-:Y:S01]  /*54420*/  ISETP.LT.AND P4, PT, R29, UR10, !P0 ;  /* 0x0000000a1d007c0c */ /* 0x000fe2000c781270 */
[----:B------:R-:W-:Y:S02]  /*54430*/  ULDC UR10, c[0x0][0x228] ;  /* 0x00008a00000a7ab9 */ /* 0x000fe40000000800 */
[----:B------:R1:W-:Y:S01]  /*54440*/  @P6 STG.E.U16 desc[UR8][R14.64], R7 ;  /* 0x000000070e006986 */ /* 0x0003e2000c101508 */
[----:B------:R-:W-:Y:S01]  /*54450*/  ISETP.LT.AND P6, PT, R24, UR10, !P0 ;  /* 0x0000000a18007c0c */ /* 0x000fe2000c7c1270 */
[----:B------:R-:W-:-:S02]  /*54460*/  ULDC.64 UR10, c[0x0][0x228] ;  /* 0x00008a00000a7ab9 */ /* 0x000fc40000000a00 */
[----:B------:R2:W-:Y:S01]  /*54470*/  @P5 STG.E.U16 desc[UR8][R20.64], R3 ;  /* 0x0000000314005986 */ /* 0x0005e2000c101508 */
[----:B------:R-:W-:Y:S01]  /*54480*/  ISETP.LT.AND P5, PT, R6, UR6, !P0 ;  /* 0x0000000606007c0c */ /* 0x000fe2000c7a1270 */
[----:B------:R-:W-:Y:S01]  /*54490*/  ULDC UR6, c[0x0][0x228] ;  /* 0x00008a0000067ab9 */ /* 0x000fe20000000800 */
[----:B0-----:R-:W-:Y:S01]  /*544a0*/  IMAD.WIDE R8, R22, 0x2, R18 ;  /* 0x0000000216087825 */ /* 0x001fe200078e0212 */
[----:B-1----:R-:W-:-:S03]  /*544b0*/  PRMT R7, R3, 0x7632, R7 ;  /* 0x0000763203077816 */ /* 0x002fc60000000007 */
[----:B------:R-:W-:-:S04]  /*544c0*/  IMAD.WIDE R12, R2, 0x2, R10 ;  /* 0x00000002020c7825 */ /* 0x000fc800078e020a */
[----:B--2---:R-:W-:Y:S01]  /*544d0*/  VIADD R20, R28, 0x16 ;  /* 0x000000161c147836 */ /* 0x004fe20000000000 */
[----:B------:R0:W-:Y:S01]  /*544e0*/  @P3 STG.E.U16 desc[UR8][R8.64], R7 ;  /* 0x0000000708003986 */ /* 0x0001e2000c101508 */
[----:B------:R-:W-:Y:S01]  /*544f0*/  ISETP.LT.AND P3, PT, R25, UR6, !P0 ;  /* 0x0000000619007c0c */ /* 0x000fe2000c761270 */
[----:B------:R-:W-:Y:S01]  /*54500*/  IMAD.WIDE R14, R2, 0x2, R4 ;  /* 0x00000002020e7825 */ /* 0x000fe200078e0204 */
[----:B----4-:R-:W-:Y:S01]  /*54510*/  PRMT R22, R26, 0x7632, R22 ;  /* 0x000076321a167816 */ /* 0x010fe20000000016 */
[----:B------:R-:W2:Y:S01]  /*54520*/  LDL.LU R3, [R1+0x48] ;  /* 0x0000480001037983 */ /* 0x000ea20000300800 */
[----:B------:R-:W-:Y:S01]  /*54530*/  ISETP.GE.AND P1, PT, R20, UR11, PT ;  /* 0x0000000b14007c0c */ /* 0x000fe2000bf26270 */
[----:B------:R-:W-:Y:S01]  /*54540*/  IMAD.WIDE R20, R2, 0x2, R16 ;  /* 0x0000000202147825 */ /* 0x000fe200078e0210 */
[----:B------:R-:W-:Y:S01]  /*54550*/  ULDC UR11, c[0x0][0x228] ;  /* 0x00008a00000b7ab9 */ /* 0x000fe20000000800 */
[----:B------:R-:W-:Y:S01]  /*54560*/  @P4 STG.E.U16 desc[UR8][R12.64], R26 ;  /* 0x0000001a0c004986 */ /* 0x000fe2000c101508 */
[----:B------:R-:W-:-:S03]  /*54570*/  ULDC UR6, c[0x0][0x228] ;  /* 0x00008a0000067ab9 */ /* 0x000fc60000000800 */
[----:B------:R1:W-:Y:S01]  /*54580*/  @P6 STG.E.U16 desc[UR8][R14.64], R22 ;  /* 0x000000160e006986 */ /* 0x0003e2000c101508 */
[----:B0-----:R-:W-:-:S03]  /*54590*/  IMAD.WIDE R8, R2, 0x2, R18 ;  /* 0x0000000202087825 */ /* 0x001fc600078e0212 */
[----:B------:R0:W-:Y:S01]  /*545a0*/  @P5 STG.E.U16 desc[UR8][R20.64], R0 ;  /* 0x0000000014005986 */ /* 0x0001e2000c101508 */
[----:B-1----:R-:W-:-:S03]  /*545b0*/  PRMT R22, R0, 0x7632, R22 ;  /* 0x0000763200167816 */ /* 0x002fc60000000016 */
[----:B0-----:R-:W3:Y:S04]  /*545c0*/  LDL R21, [R1+0x88] ;  /* 0x0000880001157983 */ /* 0x001ee80000100800 */
[----:B------:R-:W4:Y:S04]  /*545d0*/  LDL.LU R26, [R1+0x1cc] ;  /* 0x0001cc00011a7983 */ /* 0x000f280000300800 */
[----:B------:R-:W4:Y:S04]  /*545e0*/  LDL.LU R0, [R1+0x5c] ;  /* 0x00005c0001007983 */ /* 0x000f280000300800 */
[----:B------:R0:W-:Y:S04]  /*545f0*/  @P3 STG.E.U16 desc[UR8][R8.64], R22 ;  /* 0x0000001608003986 */ /* 0x0001e8000c101508 */
[----:B0-----:R-:W2:Y:S01]  /*54600*/  LDL.LU R9, [R1+0x88] ;  /* 0x0000880001097983 */ /* 0x001ea20000300800 */
[----:B------:R-:W-:-:S02]  /*54610*/  ISETP.LT.AND P4, PT, R29, UR20, !P2 ;  /* 0x000000141d007c0c */ /* 0x000fc4000d781270 */
[----:B------:R-:W-:Y:S01]  /*54620*/  ISETP.LT.AND P6, PT, R24, UR11, !P2 ;  /* 0x0000000b18007c0c */ /* 0x000fe2000d7c1270 */
[----:B------:R-:W-:Y:S01]  /*54630*/  VIADD R7, R2, UR5 ;  /* 0x0000000502077c36 */ /* 0x000fe20008000000 */
[----:B------:R-:W-:Y:S01]  /*54640*/  ISETP.LT.AND P5, PT, R6, UR6, !P2 ;  /* 0x0000000606007c0c */ /* 0x000fe2000d7a1270 */
[----:B------:R-:W-:Y:S01]  /*54650*/  VIADD R20, R28, 0x17 ;  /* 0x000000171c147836 */ /* 0x000fe20000000000 */
[----:B------:R-:W-:Y:S01]  /*54660*/  ULDC UR6, c[0x0][0x228] ;  /* 0x00008a0000067ab9 */ /* 0x000fe20000000800 */
[----:B------:R-:W-:Y:S01]  /*54670*/  ULDC.64 UR20, c[0x0][0x228] ;  /* 0x00008a0000147ab9 */ /* 0x000fe20000000a00 */
[----:B------:R-:W-:Y:S01]  /*54680*/  ISETP.LT.AND P3, PT, R25, UR6, !P2 ;  /* 0x0000000619007c0c */ /* 0x000fe2000d761270 */
[C---:B------:R-:W-:Y:S01]  /*54690*/  IMAD.WIDE R12, R7.reuse, 0x2, R10 ;  /* 0x00000002070c7825 */ /* 0x040fe200078e020a */
[----:B------:R-:W-:Y:S01]  /*546a0*/  ISETP.GE.AND P0, PT, R20, UR21, PT ;  /* 0x0000001514007c0c */ /* 0x000fe2000bf06270 */
[----:B------:R-:W-:Y:S01]  /*546b0*/  ULDC UR11, c[0x0][0x228] ;  /* 0x00008a00000b7ab9 */ /* 0x000fe20000000800 */
[----:B------:R-:W-:Y:S01]  /*546c0*/  ULDC UR6, c[0x0][0x228] ;  /* 0x00008a0000067ab9 */ /* 0x000fe20000000800 */
[----:B------:R-:W-:Y:S01]  /*546d0*/  IMAD.WIDE R14, R7, 0x2, R4 ;  /* 0x00000002070e7825 */ /* 0x000fe200078e0204 */
[----:B------:R-:W-:-:S03]  /*546e0*/  ULDC UR5, c[0x0][0x248] ;  /* 0x0000920000057ab9 */ /* 0x000fc60000000800 */
[----:B------:R-:W-:Y:S01]  /*546f0*/  VIADD R22, R7, UR5 ;  /* 0x0000000507167c36 */ /* 0x000fe20008000000 */
[----:B------:R-:W-:Y:S01]  /*54700*/  ULDC UR5, c[0x0][0x248] ;  /* 0x0000920000057ab9 */ /* 0x000fe20000000800 */
[----:B---3--:R-:W-:Y:S01]  /*54710*/  PRMT R2, R21, 0x7632, R2 ;  /* 0x0000763215027816 */ /* 0x008fe20000000002 */
[----:B------:R-:W-:Y:S01]  /*54720*/  IMAD.WIDE R20, R7, 0x2, R16 ;  /* 0x0000000207147825 */ /* 0x000fe200078e0210 */
[----:B--2---:R0:W-:Y:S01]  /*54730*/  @P4 STG.E.U16 desc[UR8][R12.64], R9 ;  /* 0x000000090c004986 */ /* 0x0041e2000c101508 */
[----:B------:R-:W-:Y:S01]  /*54740*/  ISETP.LT.AND P4, PT, R29, UR18, !P1 ;  /* 0x000000121d007c0c */ /* 0x000fe2000cf81270 */
[----:B------:R-:W-:Y:S02]  /*54750*/  ULDC.64 UR18, c[0x0][0x228] ;  /* 0x00008a0000127ab9 */ /* 0x000fe40000000a00 */
[----:B------:R1:W-:Y:S01]  /*54760*/  @P6 STG.E.U16 desc[UR8][R14.64], R2 ;  /* 0x000000020e006986 */ /* 0x0003e2000c101508 */
[----:B------:R-:W-:Y:S01]  /*54770*/  ISETP.LT.AND P6, PT, R24, UR11, !P1 ;  /* 0x0000000b18007c0c */ /* 0x000fe2000cfc1270 */
[----:B------:R-:W-:-:S02]  /*54780*/  ULDC UR11, c[0x0][0x228] ;  /* 0x00008a00000b7ab9 */ /* 0x000fc40000000800 */
[----:B------:R2:W-:Y:S01]  /*54790*/  @P5 STG.E.U16 desc[UR8][R20.64], R3 ;  /* 0x0000000314005986 */ /* 0x0005e2000c101508 */
[----:B------:R-:W-:Y:S01]  /*547a0*/  ISETP.LT.AND P5, PT, R6, UR6, !P1 ;  /* 0x0000000606007c0c */ /* 0x000fe2000cfa1270 */
[----:B------:R-:W-:Y:S01]  /*547b0*/  ULDC UR6, c[0x0][0x228] ;  /* 0x00008a0000067ab9 */ /* 0x000fe20000000800 */
[----:B0-----:R-:W-:Y:S01]  /*547c0*/  IMAD.WIDE R8, R7, 0x2, R18 ;  /* 0x0000000207087825 */ /* 0x001fe200078e0212 */
[----:B-1----:R-:W-:-:S03]  /*547d0*/  PRMT R2, R3, 0x7632, R2 ;  /* 0x0000763203027816 */ /* 0x002fc60000000002 */
[----:B--2---:R-:W-:Y:S02]  /*547e0*/  VIADD R20, R28, 0x18 ;  /* 0x000000181c147836 */ /* 0x004fe40000000000 */
[----:B------:R0:W-:Y:S01]  /*547f0*/  @P3 STG.E.U16 desc[UR8][R8.64], R2 ;  /* 0x0000000208003986 */ /* 0x0001e2000c101508 */
[----:B------:R-:W-:Y:S01]  /*54800*/  ISETP.LT.AND P3, PT, R25, UR6, !P1 ;  /* 0x0000000619007c0c */ /* 0x000fe2000cf61270 */
[----:B------:R-:W-:Y:S01]  /*54810*/  IMAD.WIDE R12, R22, 0x2, R10 ;  /* 0x00000002160c7825 */ /* 0x000fe200078e020a */
[----:B----4-:R-:W-:Y:S01]  /*54820*/  PRMT R7, R26, 0x7632, R7 ;  /* 0x000076321a077816 */ /* 0x010fe20000000007 */
[----:B------:R-:W2:Y:S01]  /*54830*/  LDL.LU R3, [R1+0x4c] ;  /* 0x00004c0001037983 */ /* 0x000ea20000300800 */
[----:B------:R-:W-:Y:S01]  /*54840*/  ISETP.GE.AND P2, PT, R20, UR19, PT ;  /* 0x0000001314007c0c */ /* 0x000fe2000bf46270 */
[----:B------:R-:W-:Y:S01]  /*54850*/  IMAD.WIDE R14, R22, 0x2, R4 ;  /* 0x00000002160e7825 */ /* 0x000fe200078e0204 */
[----:B------:R-:W-:-:S03]  /*54860*/  ULDC UR6, c[0x0][0x228] ;  /* 0x00008a0000067ab9 */ /* 0x000fc60000000800 */
[----:B------:R-:W-:Y:S01]  /*54870*/  IMAD.WIDE R20, R22, 0x2, R16 ;  /* 0x0000000216147825 */ /* 0x000fe200078e0210 */
[----:B------:R-:W-:Y:S01]  /*54880*/  @P4 STG.E.U16 desc[UR8][R12.64], R26 ;  /* 0x0000001a0c004986 */ /* 0x000fe2000c101508 */
[----:B0-----:R-:W-:Y:S02]  /*54890*/  PRMT R2, R0, 0x7632, R2 ;  /* 0x0000763200027816 */ /* 0x001fe40000000002 */
[----:B------:R-:W-:Y:S01]  /*548a0*/  IMAD.WIDE R8, R22, 0x2, R18 ;  /* 0x0000000216087825 */ /* 0x000fe200078e0212 */
[----:B------:R-:W-:Y:S04]  /*548b0*/  @P6 STG.E.U16 desc[UR8][R14.64], R7 ;  /* 0x000000070e006986 */ /* 0x000fe8000c101508 */
        /* <DEDUP_REMOVED lines=42> */
[----:B------:R-:W-:Y:S01]  /*54b60*/  IMAD.WIDE R14, R22, 0x2, R4 ;  /* 0x00000002160e7825 */ /* 0x000fe200078e0204 */
        /* <DEDUP_REMOVED lines=43> */
[C---:B------:R-:W-:Y:S01]  /*54e20*/  IMAD.WIDE R12, R7.reuse, 0x2, R10 ;  /* 0x00000002070c7825 */ /* 0x040fe200078e020a */
[----:B----4-:R-:W-:Y:S01]  /*54e30*/  PRMT R2, R26, 0x7632, R2 ;  /* 0x000076321a027816 */ /* 0x010fe20000000002 */
[----:B------:R-:W2:Y:S01]  /*54e40*/  LDL.LU R3, [R1+0x64] ;  /* 0x0000640001037983 */ /* 0x000ea20000300800 */
[----:B------:R-:W-:Y:S01]  /*54e50*/  ISETP.GE.AND P1, PT, R20, UR11, PT ;  /* 0x0000000b14007c0c */ /* 0x000fe2000bf26270 */
[----:B------:R-:W-:Y:S01]  /*54e60*/  IMAD.WIDE R14, R7, 0x2, R4 ;  /* 0x00000002070e7825 */ /* 0x000fe200078e0204 */
[----:B------:R-:W-:Y:S01]  /*54e70*/  ULDC UR11, c[0x0][0x228] ;  /* 0x00008a00000b7ab9 */ /* 0x000fe20000000800 */
[----:B------:R-:W-:-:S02]  /*54e80*/  ULDC UR6, c[0x0][0x228] ;  /* 0x00008a0000067ab9 */ /* 0x000fc40000000800 */
[C---:B------:R-:W-:Y:S01]  /*54e90*/  IMAD.WIDE R20, R7.reuse, 0x2, R16 ;  /* 0x0000000207147825 */ /* 0x040fe200078e0210 */
        /* <DEDUP_REMOVED lines=9> */
[----:B-1----:R-:W2:Y:S01]  /*54f30*/  LDL.LU R9, [R1+0x94] ;  /* 0x0000940001097983 */ /* 0x002ea20000300800 */
        /* <DEDUP_REMOVED lines=8> */
[----:B------:R-:W-:Y:S01]  /*54fc0*/  IMAD.WIDE R12, R2, 0x2, R10 ;  /* 0x00000002020c7825 */ /* 0x000fe200078e020a */
[----:B------:R-:W-:Y:S01]  /*54fd0*/  ISETP.GE.AND P0, PT, R20, UR21, PT ;  /* 0x0000001514007c0c */ /* 0x000fe2000bf06270 */
[----:B------:R-:W-:Y:S01]  /*54fe0*/  ULDC UR11, c[0x0][0x228] ;  /* 0x00008a00000b7ab9 */ /* 0x000fe20000000800 */
[----:B------:R-:W-:Y:S01]  /*54ff0*/  ULDC UR6, c[0x0][0x228] ;  /* 0x00008a0000067ab9 */ /* 0x000fe20000000800 */
[----:B------:R-:W-:Y:S01]  /*55000*/  IMAD.WIDE R14, R2, 0x2, R4 ;  /* 0x00000002020e7825 */ /* 0x000fe200078e0204 */
[----:B------:R-:W-:-:S03]  /*55010*/  ULDC UR5, c[0x0][0x248] ;  /* 0x0000920000057ab9 */ /* 0x000fc60000000800 */
[C---:B------:R-:W-:Y:S01]  /*55020*/  VIADD R22, R2.reuse, UR5 ;  /* 0x0000000502167c36 */ /* 0x040fe20008000000 */
        /* <DEDUP_REMOVED lines=39> */
[----:B------:R-:W-:Y:S01]  /*552a0*/  ULDC.64 UR16, c[0x0][0x228] ;  /* 0x00008a0000107ab9 */ /* 0x000fe20000000a00 */
[----:B------:R-:W-:Y:S01]  /*552b0*/  IMAD.WIDE R12, R2, 0x2, R10 ;  /* 0x00000002020c7825 */ /* 0x000fe200078e020a */
[----:B------:R-:W-:Y:S01]  /*552c0*/  ULDC UR6, c[0x0][0x228] ;  /* 0x00008a0000067ab9 */ /* 0x000fe20000000800 */
[----:B------:R-:W-:Y:S01]  /*552d0*/  ULDC UR11, c[0x0][0x228] ;  /* 0x00008a00000b7ab9 */ /* 0x000fe20000000800 */
[----:B------:R-:W-:Y:S01]  /*552e0*/  ISETP.GE.AND P1, PT, R20, UR17, PT ;  /* 0x0000001114007c0c */ /* 0x000fe2000bf26270 */
[C---:B------:R-:W-:Y:S01]  /*552f0*/  IMAD.WIDE R14, R2.reuse, 0x2, R4 ;  /* 0x00000002020e7825 */ /* 0x040fe200078e0204 */
[----:B------:R-:W-:Y:S01]  /*55300*/  ISETP.LT.AND P3, PT, R25, UR6, !P0 ;  /* 0x0000000619007c0c */ /* 0x000fe2000c761270 */
[----:B------:R-:W-:Y:S01]  /*55310*/  ULDC UR5, c[0x0][0x248] ;  /* 0x0000920000057ab9 */ /* 0x000fe20000000800 */
[----:B------:R-:W-:Y:S01]  /*55320*/  ULDC UR6, c[0x0][0x228] ;  /* 0x00008a0000067ab9 */ /* 0x000fe20000000800 */
[C---:B------:R-:W-:Y:S01]  /*55330*/  VIADD R7, R2.reuse, UR5 ;  /* 0x0000000502077c36 */ /* 0x040fe20008000000 */
[----:B------:R-:W-:Y:S01]  /*55340*/  ULDC UR5, c[0x0][0x248] ;  /* 0x0000920000057ab9 */ /* 0x000fe20000000800 */
[----:B---3--:R-:W-:Y:S01]  /*55350*/  PRMT R22, R21, 0x7632, R22 ;  /* 0x0000763215167816 */ /* 0x008fe20000000016 */
[----:B------:R-:W-:Y:S01]  /*55360*/  IMAD.WIDE R20, R2, 0x2, R16 ;  /* 0x0000000202147825 */ /* 0x000fe200078e0210 */
[----:B--2---:R-:W-:Y:S01]  /*55370*/  @P4 STG.E.U16 desc[UR8][R12.64], R9 ;  /* 0x000000090c004986 */ /* 0x004fe2000c101508 */
[----:B------:R-:W-:Y:S01]  /*55380*/  ISETP.LT.AND P4, PT, R29, UR14, !P2 ;  /* 0x0000000e1d007c0c */ /* 0x000fe2000d781270 */
[----:B------:R-:W-:-:S02]  /*55390*/  ULDC.64 UR14, c[0x0][0x228] ;  /* 0x00008a00000e7ab9 */ /* 0x000fc40000000a00 */
[----:B------:R0:W-:Y:S01]  /*553a0*/  @P6 STG.E.U16 desc[UR8][R14.64], R22 ;  /* 0x000000160e006986 */ /* 0x0001e2000c101508 */
[----:B------:R-:W-:Y:S01]  /*553b0*/  ISETP.LT.AND P6, PT, R24, UR11, !P2 ;  /* 0x0000000b18007c0c */ /* 0x000fe2000d7c1270 */
[----:B------:R-:W-:Y:S02]  /*553c0*/  ULDC UR11, c[0x0][0x228] ;  /* 0x00008a00000b7ab9 */ /* 0x000fe40000000800 */
[----:B------:R1:W-:Y:S01]  /*553d0*/  @P5 STG.E.U16 desc[UR8][R20.64], R3 ;  /* 0x0000000314005986 */ /* 0x0003e2000c101508 */
[----:B----4-:R-:W-:Y:S02]  /*553e0*/  PRMT R23, R26, 0x7632, R23 ;  /* 0x000076321a177816 */ /* 0x010fe40000000017 */
[----:B0-----:R-:W-:Y:S02]  /*553f0*/  PRMT R22, R3, 0x7632, R22 ;  /* 0x0000763203167816 */ /* 0x001fe40000000016 */
[----:B-1----:R-:W2:Y:S01]  /*55400*/  LDL.LU R3, [R1+0x9c] ;  /* 0x00009c0001037983 */ /* 0x002ea20000300800 */
[----:B------:R-:W-:-:S04]  /*55410*/  IMAD.WIDE R8, R2, 0x2, R18 ;  /* 0x0000000202087825 */ /* 0x000fc800078e0212 */
[C---:B------:R-:W-:Y:S01]  /*55420*/  IMAD.WIDE R12, R7.reuse, 0x2, R10 ;  /* 0x00000002070c7825 */ /* 0x040fe200078e020a */
[----:B------:R-:W-:Y:S03]  /*55430*/  @P3 STG.E.U16 desc[UR8][R8.64], R22 ;  /* 0x0000001608003986 */ /* 0x000fe6000c101508 */
[C---:B------:R-:W-:Y:S01]  /*55440*/  IMAD.WIDE R14, R7.reuse, 0x2, R4 ;  /* 0x00000002070e7825 */ /* 0x040fe200078e0204 */
[----:B------:R-:W-:Y:S04]  /*55450*/  @P4 STG.E.U16 desc[UR8][R12.64], R26 ;  /* 0x0000001a0c004986 */ /* 0x000fe8000c101508 */
[----:B------:R0:W-:Y:S01]  /*55460*/  @P6 STG.E.U16 desc[UR8][R14.64], R23 ;  /* 0x000000170e006986 */ /* 0x0001e2000c101508 */
[----:B------:R-:W-:Y:S01]  /*55470*/  ISETP.LT.AND P5, PT, R6, UR6, !P2 ;  /* 0x0000000606007c0c */ /* 0x000fe2000d7a1270 */
[----:B------:R-:W-:Y:S01]  /*55480*/  VIADD R20, R28, 0x20 ;  /* 0x000000201c147836 */ /* 0x000fe20000000000 */
[----:B------:R-:W-:Y:S01]  /*55490*/  PRMT R2, R0, 0x7632, R2 ;  /* 0x0000763200027816 */ /* 0x000fe20000000002 */
[----:B------:R-:W-:Y:S01]  /*554a0*/  ULDC UR6, c[0x0][0x228] ;  /* 0x00008a0000067ab9 */ /* 0x000fe20000000800 */
[----:B0-----:R-:W3:Y:S02]  /*554b0*/  LDL.LU R23, [R1+0x6c] ;  /* 0x00006c0001177983 */ /* 0x001ee40000300800 */
[----:B------:R-:W-:Y:S01]  /*554c0*/  ISETP.GE.AND P0, PT, R20, UR15, PT ;  /* 0x0000000f14007c0c */ /* 0x000fe2000bf06270 */
[----:B------:R-:W-:Y:S01]  /*554d0*/  IMAD.WIDE R20, R7, 0x2, R16 ;  /* 0x0000000207147825 */ /* 0x000fe200078e0210 */
[----:B------:R-:W4:Y:S05]  /*554e0*/  LDL.LU R26, [R1+0xb0] ;  /* 0x0000b000011a7983 */ /* 0x000f2a0000300800 */
[----:B------:R0:W-:Y:S04]  /*554f0*/  @P5 STG.E.U16 desc[UR8][R20.64], R0 ;  /* 0x0000000014005986 */ /* 0x0001e8000c101508 */
[----:B0-----:R-:W4:Y:S01]  /*55500*/  LDL.LU R0, [R1+0xa0] ;  /* 0x0000a00001007983 */ /* 0x001f220000300800 */
[----:B------:R-:W-:Y:S01]  /*55510*/  ISETP.LT.AND P3, PT, R25, UR6, !P2 ;  /* 0x0000000619007c0c */ /* 0x000fe2000d761270 */
[----:B------:R-:W-:Y:S01]  /*55520*/  VIADD R22, R7, UR5 ;  /* 0x0000000507167c36 */ /* 0x000fe20008000000 */
[----:B------:R-:W-:Y:S01]  /*55530*/  ISETP.LT.AND P4, PT, R29, UR12, !P1 ;  /* 0x0000000c1d007c0c */ /* 0x000fe2000cf81270 */
[----:B------:R-:W-:Y:S01]  /*55540*/  IMAD.WIDE R8, R7, 0x2, R18 ;  /* 0x0000000207087825 */ /* 0x000fe200078e0212 */
[----:B------:R-:W-:Y:S01]  /*55550*/  ISETP.LT.AND P6, PT, R24, UR11, !P1 ;  /* 0x0000000b18007c0c */ /* 0x000fe2000cfc1270 */
[----:B------:R-:W-:Y:S01]  /*55560*/  ULDC UR6, c[0x0][0x228] ;  /* 0x00008a0000067ab9 */ /* 0x000fe20000000800 */
[----:B------:R-:W-:Y:S01]  /*55570*/  ULDC.64 UR12, c[0x0][0x228] ;  /* 0x00008a00000c7ab9 */ /* 0x000fe20000000a00 */
[----:B------:R-:W-:Y:S01]  /*55580*/  IMAD.WIDE R12, R22, 0x2, R10 ;  /* 0x00000002160c7825 */ /* 0x000fe200078e020a */
[----:B------:R-:W-:Y:S01]  /*55590*/  ISETP.LT.AND P5, PT, R6, UR6, !P1 ;  /* 0x0000000606007c0c */ /* 0x000fe2000cfa1270 */
[----:B------:R-:W-:Y:S01]  /*555a0*/  ULDC UR5, c[0x0][0x248] ;  /* 0x0000920000057ab9 */ /* 0x000fe20000000800 */
[----:B------:R-:W-:Y:S01]  /*555b0*/  ULDC UR6, c[0x0][0x228] ;  /* 0x00008a0000067ab9 */ /* 0x000fe20000000800 */
[----:B------:R-:W-:-:S02]  /*555c0*/  IMAD.WIDE R14, R22, 0x2, R4 ;  /* 0x00000002160e7825 */ /* 0x000fc400078e0204 */
[----:B------:R0:W-:Y:S02]  /*555d0*/  @P3 STG.E.U16 desc[UR8][R8.64], R2 ;  /* 0x0000000208003986 */ /* 0x0001e4000c101508 */
[----:B------:R-:W-:-:S05]  /*555e0*/  VIADD R20, R28, 0x21 ;  /* 0x000000211c147836 */ /* 0x000fca0000000000 */
[----:B------:R-:W-:Y:S01]  /*555f0*/  ISETP.GE.AND P2, PT, R20, UR13, PT ;  /* 0x0000000d14007c0c */ /* 0x000fe2000bf46270 */
[----:B------:R-:W-:Y:S01]  /*55600*/  IMAD.WIDE R20, R22, 0x2, R16 ;  /* 0x0000000216147825 */ /* 0x000fe200078e0210 */
[----:B------:R-:W-:-:S03]  /*55610*/  ULDC UR13, c[0x0][0x228] ;  /* 0x00008a00000d7ab9 */ /* 0x000fc60000000800 */
[----:B0-----:R-:W-:-:S04]  /*55620*/  IMAD.WIDE R8, R22, 0x2, R18 ;  /* 0x0000000216087825 */ /* 0x001fc800078e0212 */
[----:B------:R-:W-:Y:S01]  /*55630*/  VIADD R2, R22, UR5 ;  /* 0x0000000516027c36 */ /* 0x000fe20008000000 */
[----:B------:R-:W-:Y:S01]  /*55640*/  ULDC UR5, c[0x0][0x248] ;  /* 0x0000920000057ab9 */ /* 0x000fe20000000800 */
[----:B--2---:R-:W-:Y:S01]  /*55650*/  PRMT R7, R3, 0x7632, R7 ;  /* 0x0000763203077816 */ /* 0x004fe20000000007 */
[----:B------:R0:W-:Y:S01]  /*55660*/  @P4 STG.E.U16 desc[UR8][R12.64], R3 ;  /* 0x000000030c004986 */ /* 0x0001e2000c101508 */
[----:B------:R-:W-:Y:S01]  /*55670*/  ISETP.LT.AND P4, PT, R29, UR10, !P0 ;  /* 0x0000000a1d007c0c */ /* 0x000fe2000c781270 */
[----:B------:R-:W-:Y:S02]  /*55680*/  ULDC UR10, c[0x0][0x228] ;  /* 0x00008a00000a7ab9 */ /* 0x000fe40000000800 */
[----:B------:R-:W-:Y:S01]  /*55690*/  ISETP.LT.AND P1, PT, R25, UR10, !P1 ;  /* 0x0000000a19007c0c */ /* 0x000fe2000cf21270 */
[----:B------:R1:W-:Y:S01]  /*556a0*/  @P6 STG.E.U16 desc[UR8][R14.64], R7 ;  /* 0x000000070e006986 */ /* 0x0003e2000c101508 */
[----:B------:R-:W-:Y:S01]  /*556b0*/  ULDC.64 UR10, c[0x0][0x228] ;  /* 0x00008a00000a7ab9 */ /* 0x000fe20000000a00 */
[----:B------:R-:W-:-:S02]  /*556c0*/  ISETP.LT.AND P6, PT, R24, UR13, !P0 ;  /* 0x0000000d18007c0c */ /* 0x000fc4000c7c1270 */
[----:B0-----:R-:W2:Y:S01]  /*556d0*/  LDL.LU R3, [R1+0xc0] ;  /* 0x0000c00001037983 */ /* 0x001ea20000300800 */
[----:B-1----:R-:W-:-:S05]  /*556e0*/  VIADD R7, R28, 0x22 ;  /* 0x000000221c077836 */ /* 0x002fca0000000000 */
[----:B------:R-:W-:Y:S01]  /*556f0*/  ISETP.GE.AND P3, PT, R7, UR11, PT ;  /* 0x0000000b07007c0c */ /* 0x000fe2000bf66270 */
[----:B------:R-:W-:Y:S01]  /*55700*/  IMAD.WIDE R12, R2, 0x2, R10 ;  /* 0x00000002020c7825 */ /* 0x000fe200078e020a */
[----:B------:R-:W-:Y:S01]  /*55710*/  ULDC UR11, c[0x0][0x228] ;  /* 0x00008a00000b7ab9 */ /* 0x000fe20000000800 */
[----:B---3--:R0:W-:Y:S01]  /*55720*/  @P5 STG.E.U16 desc[UR8][R20.64], R23 ;  /* 0x0000001714005986 */ /* 0x0081e2000c101508 */
[----:B------:R-:W-:Y:S02]  /*55730*/  PRMT R7, R23, 0x7632, R7 ;  /* 0x0000763217077816 */ /* 0x000fe40000000007 */
[----:B------:R-:W-:Y:S01]  /*55740*/  ISETP.LT.AND P5, PT, R6, UR6, !P0 ;  /* 0x0000000606007c0c */ /* 0x000fe2000c7a1270 */
[----:B------:R-:W-:Y:S01]  /*55750*/  IMAD.WIDE R14, R2, 0x2, R4 ;  /* 0x00000002020e7825 */ /* 0x000fe200078e0204 */
[----:B----4-:R-:W-:Y:S01]  /*55760*/  PRMT R22, R26, 0x7632, R22 ;  /* 0x000076321a167816 */ /* 0x010fe20000000016 */
[----:B------:R1:W-:Y:S01]  /*55770*/  @P1 STG.E.U16 desc[UR8][R8.64], R7 ;  /* 0x0000000708001986 */ /* 0x0003e2000c101508 */
[----:B------:R-:W-:Y:S01]  /*55780*/  ULDC UR6, c[0x0][0x228] ;  /* 0x00008a0000067ab9 */ /* 0x000fe20000000800 */
[----:B0-----:R-:W-:-:S05]  /*55790*/  VIADD R23, R28, 0x98 ;  /* 0x000000981c177836 */ /* 0x001fca0000000000 */
[----:B------:R-:W-:Y:S01]  /*557a0*/  ISETP.GE.AND P1, PT, R23, UR7, PT ;  /* 0x0000000717007c0c */ /* 0x000fe2000bf26270 */
[----:B------:R-:W-:Y:S02]  /*557b0*/  ULDC UR7, c[0x0][0x228] ;  /* 0x00008a0000077ab9 */ /* 0x000fe40000000800 */
[----:B------:R-:W-:Y:S01]  /*557c0*/  ISETP.LT.AND P0, PT, R25, UR7, !P0 ;  /* 0x0000000719007c0c */ /* 0x000fe2000c701270 */
[----:B------:R0:W-:Y:S01]  /*557d0*/  @P4 STG.E.U16 desc[UR8][R12.64], R26 ;  /* 0x0000001a0c004986 */ /* 0x0001e2000c101508 */
[C---:B------:R-:W-:Y:S01]  /*557e0*/  IMAD.WIDE R20, R2.reuse, 0x2, R16 ;  /* 0x0000000202147825 */ /* 0x040fe200078e0210 */
[----:B------:R-:W-:Y:S02]  /*557f0*/  ULDC UR7, c[0x0][0x228] ;  /* 0x00008a0000077ab9 */ /* 0x000fe40000000800 */
[----:B------:R3:W-:Y:S01]  /*55800*/  @P6 STG.E.U16 desc[UR8][R14.64], R22 ;  /* 0x000000160e006986 */ /* 0x0007e2000c101508 */
[----:B-1----:R-:W-:-:S03]  /*55810*/  IMAD.WIDE R8, R2, 0x2, R18 ;  /* 0x0000000202087825 */ /* 0x002fc600078e0212 */
[----:B------:R1:W-:Y:S04]  /*55820*/  @P5 STG.E.U16 desc[UR8][R20.64], R0 ;  /* 0x0000000014005986 */ /* 0x0003e8000c101508 */
[----:B0-----:R-:W4:Y:S01]  /*55830*/  LDL.LU R26, [R1+0xb4] ;  /* 0x0000b400011a7983 */ /* 0x001f220000300800 */
[----:B---3--:R-:W-:-:S03]  /*55840*/  PRMT R22, R0, 0x7632, R22 ;  /* 0x0000763200167816 */ /* 0x008fc60000000016 */
[----:B-1----:R-:W3:Y:S04]  /*55850*/  LDL.LU R0, [R1+0xa4] ;  /* 0x0000a40001007983 */ /* 0x002ee80000300800 */
[----:B------:R0:W-:Y:S04]  /*55860*/  @P0 STG.E.U16 desc[UR8][R8.64], R22 ;  /* 0x0000001608000986 */ /* 0x0001e8000c101508 */
[----:B0-----:R-:W4:Y:S01]  /*55870*/  LDL.LU R9, [R1+0x70] ;  /* 0x0000700001097983 */ /* 0x001f220000300800 */
[----:B------:R-:W-:Y:S01]  /*55880*/  ISETP.LT.AND P4, PT, R29, UR20, !P2 ;  /* 0x000000141d007c0c */ /* 0x000fe2000d781270 */
[----:B------:R-:W-:Y:S01]  /*55890*/  VIADD R7, R2, UR5 ;  /* 0x0000000502077c36 */ /* 0x000fe20008000000 */
[----:B------:R-:W-:Y:S01]  /*558a0*/  ISETP.LT.AND P6, PT, R24, UR7, !P2 ;  /* 0x0000000718007c0c */ /* 0x000fe2000d7c1270 */
[----:B------:R-:W-:Y:S01]  /*558b0*/  VIADD R23, R28, 0x9b ;  /* 0x0000009b1c177836 */ /* 0x000fe20000000000 */
[----:B------:R-:W-:Y:S01]  /*558c0*/  ISETP.LT.AND P5, PT, R6, UR6, !P2 ;  /* 0x0000000606007c0c */ /* 0x000fe2000d7a1270 */
[C---:B------:R-:W-:Y:S01]  /*558d0*/  IMAD.WIDE R12, R7.reuse, 0x2, R10 ;  /* 0x00000002070c7825 */ /* 0x040fe200078e020a */
[----:B------:R-:W-:Y:S01]  /*558e0*/  ULDC.64 UR6, c[0x0][0x228] ;  /* 0x00008a0000067ab9 */ /* 0x000fe20000000a00 */
[----:B------:R-:W-:Y:S01]  /*558f0*/  ULDC UR5, c[0x0][0x248] ;  /* 0x0000920000057ab9 */ /* 0x000fe20000000800 */
[----:B------:R-:W-:Y:S01]  /*55900*/  ULDC.64 UR20, c[0x0][0x228] ;  /* 0x00008a0000147ab9 */ /* 0x000fe20000000a00 */
[----:B------:R-:W-:Y:S01]  /*55910*/  IMAD.WIDE R14, R7, 0x2, R4 ;  /* 0x00000002070e7825 */ /* 0x000fe200078e0204 */
[----:B------:R-:W-:Y:S01]  /*55920*/  ISETP.LT.AND P2, PT, R25, UR11, !P2 ;  /* 0x0000000b19007c0c */ /* 0x000fe2000d741270 */
[----:B------:R-:W-:-:S02]  /*55930*/  ULDC UR11, c[0x0][0x228] ;  /* 0x00008a00000b7ab9 */ /* 0x000fc40000000800 */
[----:B------:R-:W-:Y:S01]  /*55940*/  IMAD.WIDE R20, R7, 0x2, R16 ;  /* 0x0000000207147825 */ /* 0x000fe200078e0210 */
[----:B------:R-:W-:Y:S01]  /*55950*/  ISETP.GE.AND P0, PT, R23, UR7, PT ;  /* 0x0000000717007c0c */ /* 0x000fe2000bf06270 */
[----:B------:R-:W-:Y:S01]  /*55960*/  ULDC UR7, c[0x0][0x228] ;  /* 0x00008a0000077ab9 */ /* 0x000fe20000000800 */
[----:B--2---:R-:W-:Y:S01]  /*55970*/  PRMT R2, R3, 0x7632, R2 ;  /* 0x0000763203027816 */ /* 0x004fe20000000002 */
[----:B------:R0:W-:Y:S01]  /*55980*/  @P4 STG.E.U16 desc[UR8][R12.64], R3 ;  /* 0x000000030c004986 */ /* 0x0001e2000c101508 */
[----:B------:R-:W-:Y:S02]  /*55990*/  ISETP.LT.AND P4, PT, R29, UR18, !P3 ;  /* 0x000000121d007c0c */ /* 0x000fe4000df81270 */
[----:B----4-:R-:W-:Y:S01]  /*559a0*/  PRMT R22, R9, 0x7632, R22 ;  /* 0x0000763209167816 */ /* 0x010fe20000000016 */
[----:B------:R1:W-:Y:S01]  /*559b0*/  @P6 STG.E.U16 desc[UR8][R14.64], R2 ;  /* 0x000000020e006986 */ /* 0x0003e2000c101508 */
[----:B------:R-:W-:Y:S01]  /*559c0*/  ISETP.LT.AND P6, PT, R24, UR11, !P3 ;  /* 0x0000000b18007c0c */ /* 0x000fe2000dfc1270 */
[----:B------:R-:W-:Y:S01]  /*559d0*/  VIADD R23, R28, 0x23 ;  /* 0x000000231c177836 */ /* 0x000fe20000000000 */
[----:B------:R-:W-:Y:S01]  /*559e0*/  ULDC UR11, c[0x0][0x228] ;  /* 0x00008a00000b7ab9 */ /* 0x000fe20000000800 */
[----:B------:R2:W-:Y:S01]  /*559f0*/  @P5 STG.E.U16 desc[UR8][R20.64], R9 ;  /* 0x0000000914005986 */ /* 0x0005e2000c101508 */
[----:B------:R-:W-:Y:S01]  /*55a00*/  ISETP.LT.AND P5, PT, R6, UR7, !P3 ;  /* 0x0000000706007c0c */ /* 0x000fe2000dfa1270 */
[----:B------:R-:W-:Y:S01]  /*55a10*/  ULDC UR7, c[0x0][0x228] ;  /* 0x00008a0000077ab9 */ /* 0x000fe20000000800 */
[----:B------:R-:W-:Y:S01]  /*55a20*/  ULDC.64 UR18, c[0x0][0x228] ;  /* 0x00008a0000127ab9 */ /* 0x000fe20000000a00 */
[----:B0-----:R-:W4:Y:S01]  /*55a30*/  LDL.LU R3, [R1+0xc4] ;  /* 0x0000c40001037983 */ /* 0x001f220000300800 */
[----:B-1----:R-:W-:Y:S01]  /*55a40*/  VIADD R2, R7, UR5 ;  /* 0x0000000507027c36 */ /* 0x002fe20008000000 */
[----:B------:R-:W-:-:S02]  /*55a50*/  ULDC UR5, c[0x0][0x228] ;  /* 0x00008a0000057ab9 */ /* 0x000fc40000000800 */
[----:B------:R-:W-:Y:S01]  /*55a60*/  ISETP.LT.AND P3, PT, R25, UR5, !P3 ;  /* 0x0000000519007c0c */ /* 0x000fe2000df61270 */
[----:B--2---:R-:W-:Y:S01]  /*55a70*/  IMAD.WIDE R8, R7, 0x2, R18 ;  /* 0x0000000207087825 */ /* 0x004fe200078e0212 */
[----:B------:R-:W-:Y:S01]  /*55a80*/  PRMT R7, R26, 0x7632, R7 ;  /* 0x000076321a077816 */ /* 0x000fe20000000007 */
[----:B------:R-:W-:Y:S02]  /*55a90*/  ULDC UR5, c[0x0][0x248] ;  /* 0x0000920000057ab9 */ /* 0x000fe40000000800 */
[C---:B------:R-:W-:Y:S01]  /*55aa0*/  IMAD.WIDE R12, R2.reuse, 0x2, R10 ;  /* 0x00000002020c7825 */ /* 0x040fe200078e020a */
[----:B------:R3:W-:Y:S03]  /*55ab0*/  @P2 STG.E.U16 desc[UR8][R8.64], R22 ;  /* 0x0000001608002986 */ /* 0x0007e6000c101508 */
[C---:B------:R-:W-:Y:S01]  /*55ac0*/  IMAD.WIDE R14, R2.reuse, 0x2, R4 ;  /* 0x00000002020e7825 */ /* 0x040fe200078e0204 */
[----:B------:R0:W-:Y:S03]  /*55ad0*/  @P4 STG.E.U16 desc[UR8][R12.64], R26 ;  /* 0x0000001a0c004986 */ /* 0x0001e6000c101508 */
[----:B------:R-:W-:Y:S01]  /*55ae0*/  IMAD.WIDE R20, R2, 0x2, R16 ;  /* 0x0000000202147825 */ /* 0x000fe200078e0210 */
[----:B------:R-:W-:Y:S01]  /*55af0*/  @P6 STG.E.U16 desc[UR8][R14.64], R7 ;  /* 0x000000070e006986 */ /* 0x000fe2000c101508 */
[----:B---3--:R-:W-:-:S02]  /*55b00*/  PRMT R22, R0, 0x7632, R22 ;  /* 0x0000763200167816 */ /* 0x008fc40000000016 */
[C---:B------:R-:W-:Y:S01]  /*55b10*/  IMAD.WIDE R8, R2.reuse, 0x2, R18 ;  /* 0x0000000202087825 */ /* 0x040fe200078e0212 */
[----:B------:R1:W-:Y:S04]  /*55b20*/  @P5 STG.E.U16 desc[UR8][R20.64], R0 ;  /* 0x0000000014005986 */ /* 0x0003e8000c101508 */
[----:B0-----:R-:W2:Y:S04]  /*55b30*/  LDL.LU R26, [R1+0xb8] ;  /* 0x0000b800011a7983 */ /* 0x001ea80000300800 */
[----:B------:R0:W-:Y:S04]  /*55b40*/  @P3 STG.E.U16 desc[UR8][R8.64], R22 ;  /* 0x0000001608003986 */ /* 0x0001e8000c101508 */
[----:B-1----:R-:W3:Y:S04]  /*55b50*/  LDL.LU R0, [R1+0xa8] ;  /* 0x0000a80001007983 */ /* 0x002ee80000300800 */
[----:B0-----:R-:W2:Y:S01]  /*55b60*/  LDL.LU R9, [R1+0x74] ;  /* 0x0000740001097983 */ /* 0x001ea20000300800 */
[----:B------:R-:W-:Y:S01]  /*55b70*/  ISETP.GE.AND P2, PT, R23, UR25, PT ;  /* 0x0000001917007c0c */ /* 0x000fe2000bf46270 */
[----:B------:R-:W-:Y:S01]  /*55b80*/  VIADD R7, R2, UR5 ;  /* 0x0000000502077c36 */ /* 0x000fe20008000000 */
[----:B------:R-:W-:Y:S01]  /*55b90*/  ULDC UR5, c[0x0][0x228] ;  /* 0x00008a0000057ab9 */ /* 0x000fe20000000800 */
[----:B------:R-:W-:Y:S01]  /*55ba0*/  VIADD R23, R28, 0x24 ;  /* 0x000000241c177836 */ /* 0x000fe20000000000 */
[----:B------:R-:W-:Y:S01]  /*55bb0*/  ISETP.LT.AND P4, PT, R29, UR16, !P2 ;  /* 0x000000101d007c0c */ /* 0x000fe2000d781270 */
[----:B------:R-:W-:Y:S01]  /*55bc0*/  ULDC UR25, c[0x0][0x22c] ;  /* 0x00008b0000197ab9 */ /* 0x000fe20000000800 */
[----:B------:R-:W-:-:S02]  /*55bd0*/  ISETP.LT.AND P6, PT, R24, UR11, !P2 ;  /* 0x0000000b18007c0c */ /* 0x000fc4000d7c1270 */
[----:B------:R-:W-:Y:S01]  /*55be0*/  ISETP.LT.AND P5, PT, R6, UR7, !P2 ;  /* 0x0000000706007c0c */ /* 0x000fe2000d7a1270 */
[----:B------:R-:W-:Y:S01]  /*55bf0*/  IMAD.WIDE R12, R7, 0x2, R10 ;  /* 0x00000002070c7825 */ /* 0x000fe200078e020a */
[----:B------:R-:W-:Y:S01]  /*55c00*/  ISETP.GE.AND P3, PT, R23, UR23, PT ;  /* 0x0000001717007c0c */ /* 0x000fe2000bf66270 */
[----:B------:R-:W-:Y:S02]  /*55c10*/  ULDC UR11, c[0x0][0x228] ;  /* 0x00008a00000b7ab9 */ /* 0x000fe40000000800 */
[----:B------:R-:W-:Y:S01]  /*55c20*/  IMAD.WIDE R14, R7, 0x2, R4 ;  /* 0x00000002070e7825 */ /* 0x000fe200078e0204 */
[----:B------:R-:W-:Y:S01]  /*55c30*/  ISETP.LT.AND P2, PT, R25, UR5, !P2 ;  /* 0x0000000519007c0c */ /* 0x000fe2000d741270 */
[----:B------:R-:W-:Y:S01]  /*55c40*/  ULDC UR5, c[0x0][0x248] ;  /* 0x0000920000057ab9 */ /* 0x000fe20000000800 */
[----:B------:R-:W-:Y:S01]  /*55c50*/  ULDC UR7, c[0x0][0x228] ;  /* 0x00008a0000077ab9 */ /* 0x000fe20000000800 */
[----:B------:R-:W-:Y:S01]  /*55c60*/  IMAD.WIDE R20, R7, 0x2, R16 ;  /* 0x0000000207147825 */ /* 0x000fe200078e0210 */
[----:B------:R-:W-:Y:S01]  /*55c70*/  ULDC.64 UR16, c[0x0][0x228] ;  /* 0x00008a0000107ab9 */ /* 0x000fe20000000a00 */
[----:B------:R-:W-:Y:S01]  /*55c80*/  ULDC UR23, c[0x0][0x22c] ;  /* 0x00008b0000177ab9 */ /* 0x000fe20000000800 */
[----:B----4-:R-:W-:Y:S01]  /*55c90*/  PRMT R2, R3, 0x7632, R2 ;  /* 0x0000763203027816 */ /* 0x010fe20000000002 */
[----:B------:R0:W-:Y:S01]  /*55ca0*/  @P4 STG.E.U16 desc[UR8][R12.64], R3 ;  /* 0x000000030c004986 */ /* 0x0001e2000c101508 */
[----:B------:R-:W-:-:S02]  /*55cb0*/  ISETP.LT.AND P4, PT, R29, UR14, !P3 ;  /* 0x0000000e1d007c0c */ /* 0x000fc4000df81270 */
[----:B--2---:R-:W-:Y:S01]  /*55cc0*/  PRMT R22, R9, 0x7632, R22 ;  /* 0x0000763209167816 */ /* 0x004fe20000000016 */
        /* <DEDUP_REMOVED lines=33> */
[----:B------:R-:W-:Y:S01]  /*55ee0*/  ULDC.64 UR12, c[0x0][0x228] ;  /* 0x00008a00000c7ab9 */ /* 0x000fe20000000a00 */
[----:B------:R-:W-:Y:S01]  /*55ef0*/  ISETP.LT.AND P6, PT, R24, UR11, !P2 ;  /* 0x0000000b18007c0c */ /* 0x000fe2000d7c1270 */
[----:B------:R-:W-:Y:S01]  /*55f00*/  VIADD R22, R28, 0x27 ;  /* 0x000000271c167836 */ /* 0x000fe20000000000 */
[----:B------:R-:W-:Y:S01]  /*55f10*/  ISETP.LT.AND P5, PT, R6, UR7, !P2 ;  /* 0x0000000706007c0c */ /* 0x000fe2000d7a1270 */
[----:B------:R-:W-:Y:S01]  /*55f20*/  IMAD.WIDE R12, R7, 0x2, R10 ;  /* 0x00000002070c7825 */ /* 0x000fe200078e020a */
[----:B------:R-:W-:Y:S01]  /*55f30*/  ISETP.GE.AND P3, PT, R23, UR13, PT ;  /* 0x0000000d17007c0c */ /* 0x000fe2000bf66270 */
[----:B------:R-:W-:Y:S01]  /*55f40*/  ULDC UR7, c[0x0][0x228] ;  /* 0x00008a0000077ab9 */ /* 0x000fe20000000800 */
[----:B------:R-:W-:Y:S01]  /*55f50*/  ULDC UR21, c[0x0][0x22c] ;  /* 0x00008b0000157ab9 */ /* 0x000fe20000000800 */
[----:B------:R-:W-:Y:S01]  /*55f60*/  IMAD.WIDE R14, R7, 0x2, R4 ;  /* 0x00000002070e7825 */ /* 0x000fe200078e0204 */
[----:B------:R-:W-:Y:S01]  /*55f70*/  ISETP.LT.AND P2, PT, R25, UR5, !P2 ;  /* 0x0000000519007c0c */ /* 0x000fe2000d741270 */
[----:B------:R-:W-:-:S02]  /*55f80*/  ULDC UR5, c[0x0][0x248] ;  /* 0x0000920000057ab9 */ /* 0x000fc40000000800 */
[----:B------:R-:W-:Y:S01]  /*55f90*/  IMAD.WIDE R20, R7, 0x2, R16 ;  /* 0x0000000207147825 */ /* 0x000fe200078e0210 */
[----:B----4-:R-:W-:Y:S01]  /*55fa0*/  PRMT R2, R3, 0x7632, R2 ;  /* 0x0000763203027816 */ /* 0x010fe20000000002 */
[----:B------:R0:W-:Y:S01]  /*55fb0*/  @P4 STG.E.U16 desc[UR8][R12.64], R3 ;  /* 0x000000030c004986 */ /* 0x0001e2000c101508 */
[----:B------:R-:W-:Y:S01]  /*55fc0*/  ISETP.LT.AND P4, PT, R29, UR10, !P3 ;  /* 0x0000000a1d007c0c */ /* 0x000fe2000df81270 */
[----:B------:R-:W-:Y:S02]  /*55fd0*/  ULDC UR10, c[0x0][0x228] ;  /* 0x00008a00000a7ab9 */ /* 0x000fe40000000800 */
[----:B------:R1:W-:Y:S01]  /*55fe0*/  @P6 STG.E.U16 desc[UR8][R14.64], R2 ;  /* 0x000000020e006986 */ /* 0x0003e2000c101508 */
[----:B------:R-:W-:Y:S01]  /*55ff0*/  ISETP.LT.AND P6, PT, R24, UR10, !P3 ;  /* 0x0000000a18007c0c */ /* 0x000fe2000dfc1270 */
[----:B------:R-:W-:Y:S02]  /*56000*/  ULDC UR10, c[0x0][0x228] ;  /* 0x00008a00000a7ab9 */ /* 0x000fe40000000800 */
[----:B0-----:R-:W4:Y:S01]  /*56010*/  LDL.LU R3, [R1+0xcc] ;  /* 0x0000cc0001037983 */ /* 0x001f220000300800 */
[----:B-1----:R-:W-:Y:S01]  /*56020*/  VIADD R2, R7, UR5 ;  /* 0x0000000507027c36 */ /* 0x002fe20008000000 */
[----:B------:R-:W-:-:S03]  /*56030*/  ULDC UR5, c[0x0][0x228] ;  /* 0x00008a0000057ab9 */ /* 0x000fc60000000800 */
[----:B------:R-:W-:-:S04]  /*56040*/  IMAD.WIDE R12, R2, 0x2, R10 ;  /* 0x00000002020c7825 */ /* 0x000fc800078e020a */
[----:B------:R-:W-:Y:S01]  /*56050*/  IMAD.WIDE R14, R2, 0x2, R4 ;  /* 0x00000002020e7825 */ /* 0x000fe200078e0204 */
[----:B--2---:R0:W-:Y:S01]  /*56060*/  @P5 STG.E.U16 desc[UR8][R20.64], R9 ;  /* 0x0000000914005986 */ /* 0x0041e2000c101508 */
[----:B------:R-:W-:Y:S01]  /*56070*/  ISETP.LT.AND P5, PT, R6, UR7, !P3 ;  /* 0x0000000706007c0c */ /* 0x000fe2000dfa1270 */
[----:B------:R-:W-:Y:S01]  /*56080*/  ULDC UR7, c[0x0][0x228] ;  /* 0x00008a0000077ab9 */ /* 0x000fe20000000800 */
[----:B------:R-:W-:Y:S01]  /*56090*/  ISETP.LT.AND P3, PT, R25, UR5, !P3 ;  /* 0x0000000519007c0c */ /* 0x000fe2000df61270 */
[----:B------:R-:W-:Y:S01]  /*560a0*/  ULDC UR5, c[0x0][0x248] ;  /* 0x0000920000057ab9 */ /* 0x000fe20000000800 */
[----:B------:R-:W-:Y:S01]  /*560b0*/  PRMT R23, R9, 0x7632, R23 ;  /* 0x0000763209177816 */ /* 0x000fe20000000017 */
[----:B0-----:R-:W-:Y:S01]  /*560c0*/  IMAD.WIDE R8, R7, 0x2, R18 ;  /* 0x0000000207087825 */ /* 0x001fe200078e0212 */
[----:B------:R-:W-:-:S03]  /*560d0*/  PRMT R7, R26, 0x7632, R7 ;  /* 0x000076321a077816 */ /* 0x000fc60000000007 */
[----:B------:R-:W-:Y:S01]  /*560e0*/  IMAD.WIDE R20, R2, 0x2, R16 ;  /* 0x0000000202147825 */ /* 0x000fe200078e0210 */
[----:B------:R3:W-:Y:S04]  /*560f0*/  @P2 STG.E.U16 desc[UR8][R8.64], R23 ;  /* 0x0000001708002986 */ /* 0x0007e8000c101508 */
[----:B------:R0:W-:Y:S04]  /*56100*/  @P4 STG.E.U16 desc[UR8][R12.64], R26 ;  /* 0x0000001a0c004986 */ /* 0x0001e8000c101508 */
[----:B------:R-:W-:Y:S01]  /*56110*/  @P6 STG.E.U16 desc[UR8][R14.64], R7 ;  /* 0x000000070e006986 */ /* 0x000fe2000c101508 */
[----:B---3--:R-:W-:Y:S01]  /*56120*/  PRMT R23, R0, 0x7632, R23 ;  /* 0x0000763200177816 */ /* 0x008fe20000000017 */
[----:B------:R-:W-:-:S02]  /*56130*/  IMAD.WIDE R8, R2, 0x2, R18 ;  /* 0x0000000202087825 */ /* 0x000fc400078e0212 */
[----:B------:R1:W-:Y:S04]  /*56140*/  @P5 STG.E.U16 desc[UR8][R20.64], R0 ;  /* 0x0000000014005986 */ /* 0x0003e8000c101508 */
[----:B0-----:R-:W2:Y:S04]  /*56150*/  LDL.LU R26, [R1+0x290] ;  /* 0x00029000011a7983 */ /* 0x001ea80000300800 */
[----:B------:R0:W-:Y:S04]  /*56160*/  @P3 STG.E.U16 desc[UR8][R8.64], R23 ;  /* 0x0000001708003986 */ /* 0x0001e8000c101508 */
[----:B-1----:R-:W3:Y:S04]  /*56170*/  LDL.LU R0, [R1+0x230] ;  /* 0x0002300001007983 */ /* 0x002ee80000300800 */
[----:B0-----:R-:W2:Y:S01]  /*56180*/  LDL.LU R9, [R1+0x7c] ;  /* 0x00007c0001097983 */ /* 0x001ea20000300800 */
[----:B------:R-:W-:-:S04]  /*56190*/  ISETP.GE.AND P2, PT, R22, UR19, PT ;  /* 0x0000001316007c0c */ /* 0x000fc8000bf46270 */
        /* <DEDUP_REMOVED lines=8> */
[----:B------:R-:W-:Y:S01]  /*56220*/  ULDC UR24, c[0x0][0x248] ;  /* 0x0000920000187ab9 */ /* 0x000fe20000000800 */
[----:B------:R-:W-:Y:S01]  /*56230*/  IMAD.WIDE R14, R7, 0x2, R4 ;  /* 0x00000002070e7825 */ /* 0x000fe200078e0204 */
[----:B------:R-:W-:Y:S01]  /*56240*/  ISETP.GE.AND P3, PT, R22, UR17, PT ;  /* 0x0000001116007c0c */ /* 0x000fe2000bf66270 */
[----:B------:R-:W-:Y:S01]  /*56250*/  ULDC UR7, c[0x0][0x228] ;  /* 0x00008a0000077ab9 */ /* 0x000fe20000000800 */
[----:B------:R-:W-:Y:S01]  /*56260*/  ISETP.LT.AND P2, PT, R25, UR5, !P2 ;  /* 0x0000000519007c0c */ /* 0x000fe2000d741270 */
[----:B------:R-:W-:Y:S01]  /*56270*/  IMAD.WIDE R20, R7, 0x2, R16 ;  /* 0x0000000207147825 */ /* 0x000fe200078e0210 */
[----:B------:R-:W-:Y:S01]  /*56280*/  ULDC UR5, c[0x0][0x248] ;  /* 0x0000920000057ab9 */ /* 0x000fe20000000800 */
[----:B----4-:R-:W-:Y:S01]  /*56290*/  PRMT R2, R3, 0x7632, R2 ;  /* 0x0000763203027816 */ /* 0x010fe20000000002 */
[----:B------:R0:W-:Y:S01]  /*562a0*/  @P4 STG.E.U16 desc[UR8][R12.64], R3 ;  /* 0x000000030c004986 */ /* 0x0001e2000c101508 */
[----:B------:R-:W-:Y:S01]  /*562b0*/  ISETP.LT.AND P4, PT, R29, UR22, !P3 ;  /* 0x000000161d007c0c */ /* 0x000fe2000df81270 */
[----:B------:R-:W-:Y:S01]  /*562c0*/  VIADD R23, R28, 0x29 ;  /* 0x000000291c177836 */ /* 0x000fe20000000000 */
[----:B------:R-:W-:Y:S01]  /*562d0*/  ULDC UR22, c[0x0][0x248] ;  /* 0x0000920000167ab9 */ /* 0x000fe20000000800 */
[----:B------:R1:W-:Y:S01]  /*562e0*/  @P6 STG.E.U16 desc[UR8][R14.64], R2 ;  /* 0x000000020e006986 */ /* 0x0003e2000c101508 */
[----:B------:R-:W-:Y:S01]  /*562f0*/  ISETP.LT.AND P6, PT, R24, UR10, !P3 ;  /* 0x0000000a18007c0c */ /* 0x000fe2000dfc1270 */
[----:B------:R-:W-:-:S02]  /*56300*/  ULDC UR10, c[0x0][0x228] ;  /* 0x00008a00000a7ab9 */ /* 0x000fc40000000800 */
        /* <DEDUP_REMOVED lines=48> */
[----:B------:R-:W-:Y:S01]  /*56610*/  ULDC.64 UR12, c[0x0][0x228] ;  /* 0x00008a00000c7ab9 */ /* 0x000fe20000000a00 */
[----:B------:R2:W-:Y:S01]  /*56620*/  @P5 STG.E.U16 desc[UR8][R20.64], R9 ;  /* 0x0000000914005986 */ /* 0x0005e2000c101508 */
[----:B------:R-:W-:Y:S01]  /*56630*/  ISETP.LT.AND P5, PT, R6, UR7, !P3 ;  /* 0x0000000706007c0c */ /* 0x000fe2000dfa1270 */
[----:B------:R-:W-:Y:S01]  /*56640*/  ULDC UR11, c[0x0][0x228] ;  /* 0x00008a00000b7ab9 */ /* 0x000fe20000000800 */
[----:B------:R-:W-:Y:S01]  /*56650*/  ULDC UR7, c[0x0][0x228] ;  /* 0x00008a0000077ab9 */ /* 0x000fe20000000800 */
        /* <DEDUP_REMOVED lines=14> */
[----:B------:R-:W-:Y:S01]  /*56740*/  IMAD.WIDE R8, R2, 0x2, R18 ;  /* 0x0000000202087825 */ /* 0x000fe200078e0212 */
        /* <DEDUP_REMOVED lines=13> */
[----:B------:R-:W-:Y:S02]  /*56820*/  ULDC UR5, c[0x0][0x228] ;  /* 0x00008a0000057ab9 */ /* 0x000fe40000000800 */
        /* <DEDUP_REMOVED lines=45> */
[----:B------:R-:W-:Y:S01]  /*56b00*/  ULDC.64 UR14, c[0x0][0x228] ;  /* 0x00008a00000e7ab9 */ /* 0x000fe20000000a00 */
[----:B------:R-:W-:Y:S01]  /*56b10*/  IMAD.WIDE R12, R7, 0x2, R10 ;  /* 0x00000002070c7825 */ /* 0x000fe200078e020a */
[----:B------:R-:W-:Y:S01]  /*56b20*/  ULDC UR5, c[0x0][0x228] ;  /* 0x00008a0000057ab9 */ /* 0x000fe20000000800 */
[----:B------:R-:W-:Y:S01]  /*56b30*/  ISETP.GE.AND P3, PT, R23, UR15, PT ;  /* 0x0000000f17007c0c */ /* 0x000fe2000bf66270 */
        /* <DEDUP_REMOVED lines=11> */
[----:B------:R-:W-:Y:S01]  /*56bf0*/  VIADD R22, R28, 0x2f ;  /* 0x0000002f1c167836 */ /* 0x000fe20000000000 */
[----:B------:R-:W-:Y:S01]  /*56c00*/  ULDC.64 UR10, c[0x0][0x228] ;  /* 0x00008a00000a7ab9 */ /* 0x000fe20000000a00 */
        /* <DEDUP_REMOVED lines=24> */
[----:B------:R-:W-:Y:S01]  /*56d90*/  ISETP.GE.AND P2, PT, R22, UR11, PT ;  /* 0x0000000b16007c0c */ /* 0x000fe2000bf46270 */
[----:B------:R-:W-:-:S03]  /*56da0*/  ULDC UR11, c[0x0][0x228] ;  /* 0x00008a00000b7ab9 */ /* 0x000fc60000000800 */
        /* <DEDUP_REMOVED lines=17> */
[----:B------:R-:W-:Y:S01]  /*56ec0*/  ISETP.LT.AND P4, PT, R29, UR18, !P3 ;  /* 0x000000121d007c0c */ /* 0x000fe2000df81270 */
[----:B------:R-:W-:Y:S01]  /*56ed0*/  VIADD R23, R28, 0x31 ;  /* 0x000000311c177836 */ /* 0x000fe20000000000 */
[----:B------:R-:W-:Y:S01]  /*56ee0*/  ULDC.64 UR18, c[0x0][0x228] ;  /* 0x00008a0000127ab9 */ /* 0x000fe20000000a00 */
        /* <DEDUP_REMOVED lines=53> */
[----:B------:R-:W-:Y:S02]  /*57240*/  ULDC UR7, c[0x0][0x228] ;  /* 0x00008a0000077ab9 */ /* 0x000fe40000000800 */
        /* <DEDUP_REMOVED lines=22> */
[----:B------:R-:W-:Y:S02]  /*573b0*/  ULDC UR10, c[0x0][0x228] ;  /* 0x00008a00000a7ab9 */ /* 0x000fe40000000800 */
[----:B------:R-:W-:Y:S01]  /*573c0*/  ISETP.LT.AND P6, PT, R24, UR10, !P2 ;  /* 0x0000000a18007c0c */ /* 0x000fe2000d7c1270 */
[----:B------:R-:W-:Y:S01]  /*573d0*/  VIADD R7, R2, UR5 ;  /* 0x0000000502077c36 */ /* 0x000fe20008000000 */
[----:B------:R-:W-:Y:S01]  /*573e0*/  ISETP.LT.AND P5, PT, R6, UR7, !P2 ;  /* 0x0000000706007c0c */ /* 0x000fe2000d7a1270 */
[----:B------:R-:W-:Y:S01]  /*573f0*/  VIADD R23, R28, 0x34 ;  /* 0x000000341c177836 */ /* 0x000fe20000000000 */
[----:B------:R-:W-:Y:S01]  /*57400*/  ULDC.64 UR10, c[0x0][0x228] ;  /* 0x00008a00000a7ab9 */ /* 0x000fe20000000a00 */
[----:B------:R-:W-:Y:S01]  /*57410*/  IMAD.WIDE R12, R7, 0x2, R10 ;  /* 0x00000002070c7825 */ /* 0x000fe200078e020a */
[----:B------:R-:W-:Y:S01]  /*57420*/  ULDC UR5, c[0x0][0x228] ;  /* 0x00008a0000057ab9 */ /* 0x000fe20000000800 */
[----:B------:R-:W-:-:S02]  /*57430*/  ULDC UR7, c[0x0][0x228] ;  /* 0x00008a0000077ab9 */ /* 0x000fc40000000800 */
        /* <DEDUP_REMOVED lines=8> */
[----:B------:R-:W-:Y:S02]  /*574c0*/  ISETP.LT.AND P4, PT, R29, UR12, !P3 ;  /* 0x0000000c1d007c0c */ /* 0x000fe4000df81270 */
        /* <DEDUP_REMOVED lines=84> */
[C---:B------:R-:W-:Y:S01]  /*57a10*/  IMAD.WIDE R12, R7.reuse, 0x2, R10 ;  /* 0x00000002070c7825 */ /* 0x040fe200078e020a */
        /* <DEDUP_REMOVED lines=248> */
[----:B------:R-:W-:Y:S01]  /*589a0*/  @P4 STG.E.U16 desc[UR8][R12.64], R3 ;  /* 0x000000030c004986 */ /* 0x000fe2000c101508 */
[----:B------:R-:W-:Y:S01]  /*589b0*/  ISETP.LT.AND P4, PT, R29, UR10, !P3 ;  /* 0x0000000a1d007c0c */ /* 0x000fe2000df81270 */
[----:B------:R-:W-:Y:S02]  /*589c0*/  ULDC UR10, c[0x0][0x228] ;  /* 0x00008a00000a7ab9 */ /* 0x000fe40000000800 */
[----:B------:R0:W-:Y:S01]  /*589d0*/  @P6 STG.E.U16 desc[UR8][R14.64], R2 ;  /* 0x000000020e006986 */ /* 0x0001e2000c101508 */
[----:B------:R-:W-:Y:S02]  /*589e0*/  ISETP.LT.AND P6, PT, R24, UR10, !P3 ;  /* 0x0000000a18007c0c */ /* 0x000fe4000dfc1270 */
[----:B--2---:R-:W-:Y:S01]  /*589f0*/  PRMT R22, R9, 0x7632, R22 ;  /* 0x0000763209167816 */ /* 0x004fe20000000016 */
[----:B0-----:R-:W-:Y:S01]  /*58a00*/  VIADD R2, R7, UR5 ;  /* 0x0000000507027c36 */ /* 0x001fe20008000000 */
[----:B------:R0:W-:Y:S01]  /*58a10*/  @P5 STG.E.U16 desc[UR8][R20.64], R9 ;  /* 0x0000000914005986 */ /* 0x0001e2000c101508 */
[----:B------:R-:W-:Y:S01]  /*58a20*/  ULDC UR5, c[0x0][0x228] ;  /* 0x00008a0000057ab9 */ /* 0x000fe20000000800 */
[----:B------:R-:W-:Y:S01]  /*58a30*/  ISETP.LT.AND P5, PT, R6, UR7, !P3 ;  /* 0x0000000706007c0c */ /* 0x000fe2000dfa1270 */
[C---:B------:R-:W-:Y:S01]  /*58a40*/  IMAD.WIDE R12, R2.reuse, 0x2, R10 ;  /* 0x00000002020c7825 */ /* 0x040fe200078e020a */
[----:B------:R-:W-:Y:S01]  /*58a50*/  ISETP.LT.AND P3, PT, R25, UR5, !P3 ;  /* 0x0000000519007c0c */ /* 0x000fe2000df61270 */
[----:B------:R-:W2:Y:S01]  /*58a60*/  LDL.LU R3, [R1+0x1f4] ;  /* 0x0001f40001037983 */ /* 0x000ea20000300800 */
[----:B------:R-:W-:Y:S01]  /*58a70*/  ULDC.64 UR10, c[0x0][0x228] ;  /* 0x00008a00000a7ab9 */ /* 0x000fe20000000a00 */
[----:B------:R-:W-:Y:S01]  /*58a80*/  IMAD.WIDE R14, R2, 0x2, R4 ;  /* 0x00000002020e7825 */ /* 0x000fe200078e0204 */
[----:B------:R-:W-:Y:S01]  /*58a90*/  ULDC UR7, c[0x0][0x228] ;  /* 0x00008a0000077ab9 */ /* 0x000fe20000000800 */
[----:B------:R-:W-:-:S02]  /*58aa0*/  ULDC UR5, c[0x0][0x248] ;  /* 0x0000920000057ab9 */ /* 0x000fc40000000800 */
        /* <DEDUP_REMOVED lines=9> */
[----:B0-----:R-:W3:Y:S04]  /*58b40*/  LDL.LU R26, [R1+0x188] ;  /* 0x00018800011a7983 */ /* 0x001ee80000300800 */
[----:B------:R0:W-:Y:S04]  /*58b50*/  @P3 STG.E.U16 desc[UR8][R8.64], R22 ;  /* 0x0000001608003986 */ /* 0x0001e8000c101508 */
[----:B-1----:R-:W4:Y:S04]  /*58b60*/  LDL.LU R0, [R1+0x178] ;  /* 0x0001780001007983 */ /* 0x002f280000300800 */
[----:B0-----:R-:W3:Y:S01]  /*58b70*/  LDL.LU R9, [R1+0x164] ;  /* 0x0001640001097983 */ /* 0x001ee20000300800 */
[----:B------:R-:W-:-:S05]  /*58b80*/  VIADD R23, R28, 0x43 ;  /* 0x000000431c177836 */ /* 0x000fca0000000000 */
        /* <DEDUP_REMOVED lines=17> */
[----:B--2---:R-:W-:Y:S01]  /*58ca0*/  PRMT R2, R3, 0x7632, R2 ;  /* 0x0000763203027816 */ /* 0x004fe20000000002 */
[----:B------:R0:W-:Y:S01]  /*58cb0*/  @P4 STG.E.U16 desc[UR8][R12.64], R3 ;  /* 0x000000030c004986 */ /* 0x0001e2000c101508 */
[----:B------:R-:W-:-:S02]  /*58cc0*/  ISETP.LT.AND P4, PT, R29, UR18, !P3 ;  /* 0x000000121d007c0c */ /* 0x000fc4000df81270 */
[----:B---3--:R-:W-:Y:S01]  /*58cd0*/  PRMT R22, R9, 0x7632, R22 ;  /* 0x0000763209167816 */ /* 0x008fe20000000016 */
        /* <DEDUP_REMOVED lines=8> */
[----:B0-----:R-:W3:Y:S01]  /*58d60*/  LDL.LU R3, [R1+0x1f8] ;  /* 0x0001f80001037983 */ /* 0x001ee20000300800 */
        /* <DEDUP_REMOVED lines=12> */
[----:B----4-:R-:W-:-:S02]  /*58e30*/  PRMT R22, R0, 0x7632, R22 ;  /* 0x0000763200167816 */ /* 0x010fc40000000016 */
[----:B------:R-:W-:Y:S01]  /*58e40*/  IMAD.WIDE R8, R2, 0x2, R18 ;  /* 0x0000000202087825 */ /* 0x000fe200078e0212 */
[----:B------:R1:W-:Y:S04]  /*58e50*/  @P5 STG.E.U16 desc[UR8][R20.64], R0 ;  /* 0x0000000014005986 */ /* 0x0003e8000c101508 */
[----:B0-----:R-:W2:Y:S04]  /*58e60*/  LDL.LU R26, [R1+0x18c] ;  /* 0x00018c00011a7983 */ /* 0x001ea80000300800 */
[----:B------:R0:W-:Y:S04]  /*58e70*/  @P3 STG.E.U16 desc[UR8][R8.64], R22 ;  /* 0x0000001608003986 */ /* 0x0001e8000c101508 */
[----:B-1----:R-:W4:Y:S04]  /*58e80*/  LDL.LU R0, [R1+0x17c] ;  /* 0x00017c0001007983 */ /* 0x002f280000300800 */
        /* <DEDUP_REMOVED lines=17> */
[----:B---3--:R-:W-:Y:S01]  /*58fa0*/  PRMT R2, R3, 0x7632, R2 ;  /* 0x0000763203027816 */ /* 0x008fe20000000002 */
[----:B------:R0:W-:Y:S01]  /*58fb0*/  @P4 STG.E.U16 desc[UR8][R12.64], R3 ;  /* 0x000000030c004986 */ /* 0x0001e2000c101508 */
[----:B------:R-:W-:Y:S01]  /*58fc0*/  ISETP.LT.AND P4, PT, R29, UR14, !P3 ;  /* 0x0000000e1d007c0c */ /* 0x000fe2000df81270 */
[----:B------:R-:W-:Y:S01]  /*58fd0*/  VIADD R22, R28, 0x47 ;  /* 0x000000471c167836 */ /* 0x000fe20000000000 */
[----:B------:R-:W-:Y:S01]  /*58fe0*/  ULDC.64 UR14, c[0x0][0x228] ;  /* 0x00008a00000e7ab9 */ /* 0x000fe20000000a00 */
[----:B------:R1:W-:Y:S01]  /*58ff0*/  @P6 STG.E.U16 desc[UR8][R14.64], R2 ;  /* 0x000000020e006986 */ /* 0x0003e2000c101508 */
[----:B------:R-:W-:-:S03]  /*59000*/  ISETP.LT.AND P6, PT, R24, UR11, !P3 ;  /* 0x0000000b18007c0c */ /* 0x000fc6000dfc1270 */
[----:B0-----:R-:W3:Y:S01]  /*59010*/  LDL.LU R3, [R1+0x1fc] ;  /* 0x0001fc0001037983 */ /* 0x001ee20000300800 */
        /* <DEDUP_REMOVED lines=16> */
[----:B----4-:R-:W-:Y:S01]  /*59120*/  PRMT R23, R0, 0x7632, R23 ;  /* 0x0000763200177816 */ /* 0x010fe20000000017 */
[----:B------:R-:W-:-:S02]  /*59130*/  IMAD.WIDE R8, R2, 0x2, R18 ;  /* 0x0000000202087825 */ /* 0x000fc400078e0212 */
[----:B------:R1:W-:Y:S04]  /*59140*/  @P5 STG.E.U16 desc[UR8][R20.64], R0 ;  /* 0x0000000014005986 */ /* 0x0003e8000c101508 */
[----:B0-----:R-:W2:Y:S04]  /*59150*/  LDL.LU R26, [R1+0x2b0] ;  /* 0x0002b000011a7983 */ /* 0x001ea80000300800 */
[----:B------:R0:W-:Y:S04]  /*59160*/  @P3 STG.E.U16 desc[UR8][R8.64], R23 ;  /* 0x0000001708003986 */ /* 0x0001e8000c101508 */
[----:B-1----:R-:W4:Y:S04]  /*59170*/  LDL.LU R0, [R1+0x210] ;  /* 0x0002100001007983 */ /* 0x002f280000300800 */
        /* <DEDUP_REMOVED lines=18> */
[----:B---3--:R-:W-:Y:S01]  /*592a0*/  PRMT R2, R3, 0x7632, R2 ;  /* 0x0000763203027816 */ /* 0x008fe20000000002 */
[----:B------:R0:W-:Y:S01]  /*592b0*/  @P4 STG.E.U16 desc[UR8][R12.64], R3 ;  /* 0x000000030c004986 */ /* 0x0001e2000c101508 */
[----:B------:R-:W-:Y:S01]  /*592c0*/  ISETP.LT.AND P4, PT, R29, UR12, !P3 ;  /* 0x0000000c1d007c0c */ /* 0x000fe2000df81270 */
[----:B------:R-:W-:Y:S01]  /*592d0*/  VIADD R23, R28, 0x49 ;  /* 0x000000491c177836 */ /* 0x000fe20000000000 */
[----:B------:R-:W-:Y:S01]  /*592e0*/  ULDC.64 UR12, c[0x0][0x228] ;  /* 0x00008a00000c7ab9 */ /* 0x000fe20000000a00 */
[----:B------:R1:W-:Y:S01]  /*592f0*/  @P6 STG.E.U16 desc[UR8][R14.64], R2 ;  /* 0x000000020e006986 */ /* 0x0003e2000c101508 */
[----:B------:R-:W-:Y:S01]  /*59300*/  ISETP.LT.AND P6, PT, R24, UR11, !P3 ;  /* 0x0000000b18007c0c */ /* 0x000fe2000dfc1270 */
[----:B------:R-:W-:-:S02]  /*59310*/  ULDC UR11, c[0x0][0x228] ;  /* 0x00008a00000b7ab9 */ /* 0x000fc40000000800 */
        /* <DEDUP_REMOVED lines=87> */
[----:B---3--:R-:W-:Y:S01]  /*59890*/  PRMT R2, R3, 0x7632, R2 ;  /* 0x0000763203027816 */ /* 0x008fe20000000002 */
        /* <DEDUP_REMOVED lines=50> */
[----:B------:R-:W-:Y:S01]  /*59bc0*/  ISETP.LT.AND P4, PT, R29, UR18, !P3 ;  /* 0x000000121d007c0c */ /* 0x000fe2000df81270 */
[----:B------:R-:W-:Y:S01]  /*59bd0*/  VIADD R22, R28, 0x4f ;  /* 0x0000004f1c167836 */ /* 0x000fe20000000000 */
[----:B------:R-:W-:Y:S01]  /*59be0*/  ULDC.64 UR18, c[0x0][0x228] ;  /* 0x00008a0000127ab9 */ /* 0x000fe20000000a00 */
[----:B------:R1:W-:Y:S01]  /*59bf0*/  @P6 STG.E.U16 desc[UR8][R14.64], R2 ;  /* 0x000000020e006986 */ /* 0x0003e2000c101508 */
[----:B------:R-:W-:Y:S01]  /*59c00*/  ISETP.LT.AND P6, PT, R24, UR11, !P3 ;  /* 0x0000000b18007c0c */ /* 0x000fe2000dfc1270 */
[----:B------:R-:W-:-:S02]  /*59c10*/  ULDC UR11, c[0x0][0x228] ;  /* 0x00008a00000b7ab9 */ /* 0x000fc40000000800 */
[----:B0-----:R-:W2:Y:S01]  /*59c20*/  LDL.LU R3, [R1+0x22c] ;  /* 0x00022c0001037983 */ /* 0x001ea20000300800 */
[----:B-1----:R-:W-:Y:S01]  /*59c30*/  VIADD R2, R7, UR5 ;  /* 0x0000000507027c36 */ /* 0x002fe20008000000 */
[----:B------:R-:W-:-:S03]  /*59c40*/  ULDC UR5, c[0x0][0x228] ;  /* 0x00008a0000057ab9 */ /* 0x000fc60000000800 */
[----:B------:R-:W-:-:S04]  /*59c50*/  IMAD.WIDE R12, R2, 0x2, R10 ;  /* 0x00000002020c7825 */ /* 0x000fc800078e020a */
[----:B------:R-:W-:Y:S01]  /*59c60*/  IMAD.WIDE R14, R2, 0x2, R4 ;  /* 0x00000002020e7825 */ /* 0x000fe200078e0204 */
[----:B---3--:R0:W-:Y:S01]  /*59c70*/  @P5 STG.E.U16 desc[UR8][R20.64], R9 ;  /* 0x0000000914005986 */ /* 0x0081e2000c101508 */
        /* <DEDUP_REMOVED lines=40> */
[----:B------:R-:W-:-:S03]  /*59f00*/  ISETP.LT.AND P6, PT, R24, UR11, !P3 ;  /* 0x0000000b18007c0c */ /* 0x000fc6000dfc1270 */
        /* <DEDUP_REMOVED lines=41> */
[----:B--2---:R-:W-:Y:S01]  /*5a1a0*/  PRMT R2, R3, 0x7632, R2 ;  /* 0x0000763203027816 */ /* 0x004fe20000000002 */
[----:B------:R0:W-:Y:S01]  /*5a1b0*/  @P4 STG.E.U16 desc[UR8][R12.64], R3 ;  /* 0x000000030c004986 */ /* 0x0001e2000c101508 */
[----:B------:R-:W-:Y:S02]  /*5a1c0*/  ISETP.LT.AND P4, PT, R29, UR12, !P3 ;  /* 0x0000000c1d007c0c */ /* 0x000fe4000df81270 */
        /* <DEDUP_REMOVED lines=93> */
[----:B------:R0:W-:Y:S01]  /*5a7a0*/  @P4 STG.E.U16 desc[UR8][R12.64], R3 ;  /* 0x000000030c004986 */ /* 0x0001e2000c101508 */
[----:B------:R-:W-:Y:S01]  /*5a7b0*/  ISETP.LT.AND P4, PT, R29, UR10, !P3 ;  /* 0x0000000a1d007c0c */ /* 0x000fe2000df81270 */
[----:B------:R-:W-:Y:S02]  /*5a7c0*/  ULDC UR10, c[0x0][0x228] ;  /* 0x00008a00000a7ab9 */ /* 0x000fe40000000800 */
[----:B------:R1:W-:Y:S01]  /*5a7d0*/  @P6 STG.E.U16 desc[UR8][R14.64], R2 ;  /* 0x000000020e006986 */ /* 0x0003e2000c101508 */
[----:B------:R-:W-:Y:S01]  /*5a7e0*/  ISETP.LT.AND P6, PT, R24, UR10, !P3 ;  /* 0x0000000a18007c0c */ /* 0x000fe2000dfc1270 */
[----:B------:R-:W-:Y:S01]  /*5a7f0*/  VIADD R22, R28, 0x57 ;  /* 0x000000571c167836 */ /* 0x000fe20000000000 */
[----:B------:R-:W-:Y:S01]  /*5a800*/  ULDC.64 UR10, c[0x0][0x228] ;  /* 0x00008a00000a7ab9 */ /* 0x000fe20000000a00 */
        /* <DEDUP_REMOVED lines=1423> */
[----:B------:R-:W-:Y:S01]  /*60100*/  IMAD.WIDE R12, R7, 0x2, R10 ;  /* 0x00000002070c7825 */ /* 0x000fe200078e020a */
[----:B------:R-:W-:Y:S01]  /*60110*/  ULDC.64 UR14, c[0x0][0x228] ;  /* 0x00008a00000e7ab9 */ /* 0x000fe20000000a00 */
[----:B------:R-:W-:Y:S01]  /*60120*/  ULDC UR5, c[0x0][0x228] ;  /* 0x00008a0000057ab9 */ /* 0x000fe20000000800 */
[----:B------:R-:W-:Y:S01]  /*60130*/  ISETP.GE.AND P3, PT, R23, UR15, PT ;  /* 0x0000000f17007c0c */ /* 0x000fe2000bf66270 */
[----:B------:R-:W-:Y:S01]  /*60140*/  IMAD.WIDE R14, R7, 0x2, R4 ;  /* 0x00000002070e7825 */ /* 0x000fe200078e0204 */
[----:B------:R-:W-:Y:S01]  /*60150*/  ISETP.LT.AND P2, PT, R25, UR5, !P2 ;  /* 0x0000000519007c0c */ /* 0x000fe2000d741270 */
[----:B------:R-:W-:Y:S01]  /*60160*/  ULDC UR5, c[0x0][0x248] ;  /* 0x0000920000057ab9 */ /* 0x000fe20000000800 */
[----:B------:R-:W-:Y:S01]  /*60170*/  ULDC UR7, c[0x0][0x228] ;  /* 0x00008a0000077ab9 */ /* 0x000fe20000000800 */
[----:B------:R-:W-:Y:S01]  /*60180*/  IMAD.WIDE R20, R7, 0x2, R16 ;  /* 0x0000000207147825 */ /* 0x000fe200078e0210 */
[----:B---3--:R-:W-:Y:S01]  /*60190*/  PRMT R2, R3, 0x7632, R2 ;  /* 0x0000763203027816 */ /* 0x008fe20000000002 */
[----:B------:R0:W-:Y:S01]  /*601a0*/  @P4 STG.E.U16 desc[UR8][R12.64], R3 ;  /* 0x000000030c004986 */ /* 0x0001e2000c101508 */
[----:B------:R-:W-:Y:S01]  /*601b0*/  ISETP.LT.AND P4, PT, R29, UR10, !P3 ;  /* 0x0000000a1d007c0c */ /* 0x000fe2000df81270 */
[----:B------:R-:W-:-:S02]  /*601c0*/  ULDC UR10, c[0x0][0x228] ;  /* 0x00008a00000a7ab9 */ /* 0x000fc40000000800 */
[----:B0-----:R-:W3:Y:S04]  /*601d0*/  LDL.LU R3, [R1+0x4a4] ;  /* 0x0004a40001037983 */ /* 0x001ee80000300800 */
        /* <DEDUP_REMOVED lines=9> */
[----:B------:R-:W-:Y:S01]  /*60270*/  ULDC.64 UR10, c[0x0][0x228] ;  /* 0x00008a00000a7ab9 */ /* 0x000fe20000000a00 */
[----:B------:R-:W-:Y:S01]  /*60280*/  ULDC UR5, c[0x0][0x248] ;  /* 0x0000920000057ab9 */ /* 0x000fe20000000800 */
[----:B------:R-:W-:Y:S01]  /*60290*/  IMAD.WIDE R14, R2, 0x2, R4 ;  /* 0x00000002020e7825 */ /* 0x000fe200078e0204 */
[----:B------:R-:W-:-:S03]  /*602a0*/  ULDC UR7, c[0x0][0x228] ;  /* 0x00008a0000077ab9 */ /* 0x000fc60000000800 */
        /* <DEDUP_REMOVED lines=13> */
[----:B------:R-:W-:-:S05]  /*60380*/  VIADD R23, R28, 0x93 ;  /* 0x000000931c177836 */ /* 0x000fca0000000000 */
[----:B------:R-:W-:Y:S01]  /*60390*/  ISETP.GE.AND P2, PT, R23, UR11, PT ;  /* 0x0000000b17007c0c */ /* 0x000fe2000bf46270 */
[----:B------:R-:W-:Y:S01]  /*603a0*/  VIADD R7, R2, UR5 ;  /* 0x0000000502077c36 */ /* 0x000fe20008000000 */
[----:B------:R-:W-:Y:S01]  /*603b0*/  ULDC UR11, c[0x0][0x228] ;  /* 0x00008a00000b7ab9 */ /* 0x000fe20000000800 */
[----:B------:R-:W-:Y:S01]  /*603c0*/  VIADD R23, R28, 0x94 ;  /* 0x000000941c177836 */ /* 0x000fe20000000000 */
[----:B------:R-:W-:Y:S01]  /*603d0*/  ISETP.LT.AND P4, PT, R29, UR12, !P2 ;  /* 0x0000000c1d007c0c */ /* 0x000fe2000d781270 */
[C---:B------:R-:W-:Y:S01]  /*603e0*/  IMAD.WIDE R12, R7.reuse, 0x2, R10 ;  /* 0x00000002070c7825 */ /* 0x040fe200078e020a */
[----:B------:R-:W-:Y:S01]  /*603f0*/  ISETP.LT.AND P6, PT, R24, UR11, !P2 ;  /* 0x0000000b18007c0c */ /* 0x000fe2000d7c1270 */
[----:B------:R-:W-:Y:S01]  /*60400*/  ULDC.64 UR12, c[0x0][0x228] ;  /* 0x00008a00000c7ab9 */ /* 0x000fe20000000a00 */
[----:B------:R-:W-:Y:S01]  /*60410*/  ISETP.LT.AND P5, PT, R6, UR7, !P2 ;  /* 0x0000000706007c0c */ /* 0x000fe2000d7a1270 */
[----:B------:R-:W-:Y:S01]  /*60420*/  IMAD.WIDE R14, R7, 0x2, R4 ;  /* 0x00000002070e7825 */ /* 0x000fe200078e0204 */
[----:B------:R-:W-:Y:S01]  /*60430*/  ULDC UR5, c[0x0][0x228] ;  /* 0x00008a0000057ab9 */ /* 0x000fe20000000800 */
[----:B------:R-:W-:Y:S01]  /*60440*/  ISETP.GE.AND P3, PT, R23, UR13, PT ;  /* 0x0000000d17007c0c */ /* 0x000fe2000bf66270 */
[----:B------:R-:W-:Y:S01]  /*60450*/  ULDC UR11, c[0x0][0x228] ;  /* 0x00008a00000b7ab9 */ /* 0x000fe20000000800 */
[----:B------:R-:W-:Y:S01]  /*60460*/  IMAD.WIDE R20, R7, 0x2, R16 ;  /* 0x0000000207147825 */ /* 0x000fe200078e0210 */
[----:B------:R-:W-:Y:S01]  /*60470*/  ISETP.LT.AND P2, PT, R25, UR5, !P2 ;  /* 0x0000000519007c0c */ /* 0x000fe2000d741270 */
[----:B------:R-:W-:Y:S01]  /*60480*/  ULDC UR5, c[0x0][0x248] ;  /* 0x0000920000057ab9 */ /* 0x000fe20000000800 */
[----:B------:R-:W-:Y:S01]  /*60490*/  ULDC UR7, c[0x0][0x228] ;  /* 0x00008a0000077ab9 */ /* 0x000fe20000000800 */
[----:B---3--:R-:W-:Y:S01]  /*604a0*/  PRMT R2, R3, 0x7632, R2 ;  /* 0x0000763203027816 */ /* 0x008fe20000000002 */
[----:B------:R0:W-:Y:S04]  /*604b0*/  @P4 STG.E.U16 desc[UR8][R12.64], R3 ;  /* 0x000000030c004986 */ /* 0x0001e8000c101508 */
[----:B0-----:R-:W3:Y:S01]  /*604c0*/  LDL.LU R3, [R1+0x4a8] ;  /* 0x0004a80001037983 */ /* 0x001ee20000300800 */
        /* <DEDUP_REMOVED lines=10> */
[----:B0-----:R-:W-:Y:S01]  /*60570*/  VIADD R2, R7, UR5 ;  /* 0x0000000507027c36 */ /* 0x001fe20008000000 */
[----:B------:R-:W-:-:S02]  /*60580*/  ULDC UR5, c[0x0][0x228] ;  /* 0x00008a0000057ab9 */ /* 0x000fc40000000800 */
[----:B------:R-:W-:Y:S01]  /*60590*/  ISETP.LT.AND P3, PT, R25, UR5, !P3 ;  /* 0x0000000519007c0c */ /* 0x000fe2000df61270 */
[----:B-1----:R-:W-:Y:S01]  /*605a0*/  IMAD.WIDE R8, R7, 0x2, R18 ;  /* 0x0000000207087825 */ /* 0x002fe200078e0212 */
        /* <DEDUP_REMOVED lines=9> */
[C---:B------:R-:W-:Y:S01]  /*60640*/  IMAD.WIDE R8, R2.reuse, 0x2, R18 ;  /* 0x0000000202087825 */ /* 0x040fe200078e0212 */
[----:B------:R1:W-:Y:S04]  /*60650*/  @P5 STG.E.U16 desc[UR8][R20.64], R0 ;  /* 0x0000000014005986 */ /* 0x0003e8000c101508 */
[----:B0-----:R-:W2:Y:S04]  /*60660*/  LDL.LU R26, [R1+0x49c] ;  /* 0x00049c00011a7983 */ /* 0x001ea80000300800 */
[----:B------:R0:W-:Y:S04]  /*60670*/  @P3 STG.E.U16 desc[UR8][R8.64], R22 ;  /* 0x0000001608003986 */ /* 0x0001e8000c101508 */
[----:B-1----:R-:W4:Y:S04]  /*60680*/  LDL.LU R0, [R1+0x48c] ;  /* 0x00048c0001007983 */ /* 0x002f280000300800 */
[----:B0-----:R-:W2:Y:S01]  /*60690*/  LDL.LU R9, [R1+0x478] ;  /* 0x0004780001097983 */ /* 0x001ea20000300800 */
        /* <DEDUP_REMOVED lines=10> */
[----:B------:R-:W-:Y:S01]  /*60740*/  ISETP.GE.AND P3, PT, R23, UR17, PT ;  /* 0x0000001117007c0c */ /* 0x000fe2000bf66270 */
[----:B------:R-:W-:Y:S01]  /*60750*/  ULDC UR11, c[0x0][0x228] ;  /* 0x00008a00000b7ab9 */ /* 0x000fe20000000800 */
[----:B------:R-:W-:Y:S01]  /*60760*/  ISETP.LT.AND P2, PT, R25, UR5, !P2 ;  /* 0x0000000519007c0c */ /* 0x000fe2000d741270 */
[----:B------:R-:W-:Y:S01]  /*60770*/  IMAD.WIDE R20, R7, 0x2, R16 ;  /* 0x0000000207147825 */ /* 0x000fe200078e0210 */
[----:B------:R-:W-:Y:S01]  /*60780*/  ULDC UR5, c[0x0][0x248] ;  /* 0x0000920000057ab9 */ /* 0x000fe20000000800 */
[----:B------:R-:W-:Y:S01]  /*60790*/  ULDC UR7, c[0x0][0x228] ;  /* 0x00008a0000077ab9 */ /* 0x000fe20000000800 */
[----:B------:R-:W-:Y:S01]  /*607a0*/  ULDC UR17, c[0x0][0x22c] ;  /* 0x00008b0000117ab9 */ /* 0x000fe20000000800 */
[----:B------:R-:W-:Y:S01]  /*607b0*/  VIADD R22, R28, 0x97 ;  /* 0x000000971c167836 */ /* 0x000fe20000000000 */
[----:B------:R-:W-:Y:S01]  /*607c0*/  ULDC UR19, c[0x0][0x22c] ;  /* 0x00008b0000137ab9 */ /* 0x000fe20000000800 */
[----:B---3--:R-:W-:Y:S01]  /*607d0*/  PRMT R2, R3, 0x7632, R2 ;  /* 0x0000763203027816 */ /* 0x008fe20000000002 */
[----:B------:R0:W-:Y:S04]  /*607e0*/  @P4 STG.E.U16 desc[UR8][R12.64], R3 ;  /* 0x000000030c004986 */ /* 0x0001e8000c101508 */
[----:B0-----:R-:W3:Y:S01]  /*607f0*/  LDL.LU R3, [R1+0x4ac] ;  /* 0x0004ac0001037983 */ /* 0x001ee20000300800 */
[----:B------:R-:W-:Y:S01]  /*60800*/  ISETP.LT.AND P4, PT, R29, UR14, !P3 ;  /* 0x0000000e1d007c0c */ /* 0x000fe2000df81270 */
[----:B------:R-:W-:-:S02]  /*60810*/  ULDC.64 UR14, c[0x0][0x228] ;  /* 0x00008a00000e7ab9 */ /* 0x000fc40000000a00 */
[----:B------:R0:W-:Y:S01]  /*60820*/  @P6 STG.E.U16 desc[UR8][R14.64], R2 ;  /* 0x000000020e006986 */ /* 0x0001e2000c101508 */
[----:B------:R-:W-:Y:S01]  /*60830*/  ISETP.LT.AND P6, PT, R24, UR11, !P3 ;  /* 0x0000000b18007c0c */ /* 0x000fe2000dfc1270 */
[----:B0-----:R-:W-:Y:S01]  /*60840*/  VIADD R2, R7, UR5 ;  /* 0x0000000507027c36 */ /* 0x001fe20008000000 */
[----:B------:R-:W-:-:S03]  /*60850*/  ULDC UR5, c[0x0][0x228] ;  /* 0x00008a0000057ab9 */ /* 0x000fc60000000800 */
[----:B------:R-:W-:-:S04]  /*60860*/  IMAD.WIDE R12, R2, 0x2, R10 ;  /* 0x00000002020c7825 */ /* 0x000fc800078e020a */
[----:B------:R-:W-:Y:S01]  /*60870*/  IMAD.WIDE R14, R2, 0x2, R4 ;  /* 0x00000002020e7825 */ /* 0x000fe200078e0204 */
[----:B--2---:R0:W-:Y:S01]  /*60880*/  @P5 STG.E.U16 desc[UR8][R20.64], R9 ;  /* 0x0000000914005986 */ /* 0x0041e2000c101508 */
[----:B------:R-:W-:Y:S02]  /*60890*/  PRMT R23, R9, 0x7632, R23 ;  /* 0x0000763209177816 */ /* 0x000fe40000000017 */
[----:B------:R-:W-:Y:S01]  /*608a0*/  ISETP.LT.AND P5, PT, R6, UR7, !P3 ;  /* 0x0000000706007c0c */ /* 0x000fe2000dfa1270 */
[----:B------:R-:W-:Y:S01]  /*608b0*/  ULDC UR7, c[0x0][0x228] ;  /* 0x00008a0000077ab9 */ /* 0x000fe20000000800 */
[----:B0-----:R-:W-:-:S05]  /*608c0*/  IMAD.WIDE R8, R7, 0x2, R18 ;  /* 0x0000000207087825 */ /* 0x001fca00078e0212 */
[----:B------:R4:W-:Y:S04]  /*608d0*/  @P2 STG.E.U16 desc[UR8][R8.64], R23 ;  /* 0x0000001708002986 */ /* 0x0009e8000c101508 */
[----:B------:R0:W-:Y:S01]  /*608e0*/  @P4 STG.E.U16 desc[UR8][R12.64], R26 ;  /* 0x0000001a0c004986 */ /* 0x0001e2000c101508 */
[----:B------:R-:W-:Y:S01]  /*608f0*/  ISETP.LT.AND P4, PT, R25, UR5, !P3 ;  /* 0x0000000519007c0c */ /* 0x000fe2000df81270 */
[----:B------:R-:W-:Y:S01]  /*60900*/  IMAD.WIDE R20, R2, 0x2, R16 ;  /* 0x0000000202147825 */ /* 0x000fe200078e0210 */
[----:B------:R-:W-:Y:S01]  /*60910*/  PRMT R7, R26, 0x7632, R7 ;  /* 0x000076321a077816 */ /* 0x000fe20000000007 */
[----:B------:R-:W-:Y:S01]  /*60920*/  ULDC UR5, c[0x0][0x248] ;  /* 0x0000920000057ab9 */ /* 0x000fe20000000800 */
[----:B----4-:R-:W-:Y:S01]  /*60930*/  PRMT R23, R0, 0x7632, R23 ;  /* 0x0000763200177816 */ /* 0x010fe20000000017 */
[----:B------:R-:W-:-:S02]  /*60940*/  IMAD.WIDE R8, R2, 0x2, R18 ;  /* 0x0000000202087825 */ /* 0x000fc400078e0212 */
[----:B------:R-:W-:Y:S04]  /*60950*/  @P6 STG.E.U16 desc[UR8][R14.64], R7 ;  /* 0x000000070e006986 */ /* 0x000fe8000c101508 */
[----:B0-----:R-:W2:Y:S04]  /*60960*/  LDL.LU R26, [R1+0x4d0] ;  /* 0x0004d000011a7983 */ /* 0x001ea80000300800 */
[----:B------:R0:W-:Y:S04]  /*60970*/  @P5 STG.E.U16 desc[UR8][R20.64], R0 ;  /* 0x0000000014005986 */ /* 0x0001e8000c101508 */
[----:B------:R1:W-:Y:S04]  /*60980*/  @P4 STG.E.U16 desc[UR8][R8.64], R23 ;  /* 0x0000001708004986 */ /* 0x0003e8000c101508 */
[----:B0-----:R-:W4:Y:S04]  /*60990*/  LDL.LU R0, [R1+0x4c0] ;  /* 0x0004c00001007983 */ /* 0x001f280000300800 */
[----:B-1----:R-:W2:Y:S01]  /*609a0*/  LDL.LU R9, [R1+0x47c] ;  /* 0x00047c0001097983 */ /* 0x002ea20000300800 */
[----:B------:R-:W-:Y:S01]  /*609b0*/  ISETP.GE.AND P2, PT, R22, UR15, PT ;  /* 0x0000000f16007c0c */ /* 0x000fe2000bf46270 */
[----:B------:R-:W-:Y:S01]  /*609c0*/  VIADD R7, R2, UR5 ;  /* 0x0000000502077c36 */ /* 0x000fe20008000000 */
[----:B------:R-:W-:Y:S01]  /*609d0*/  ULDC UR5, c[0x0][0x228] ;  /* 0x00008a0000057ab9 */ /* 0x000fe20000000800 */
[----:B------:R-:W-:Y:S01]  /*609e0*/  VIADD R22, R28, 0x9a ;  /* 0x0000009a1c167836 */ /* 0x000fe20000000000 */
[----:B------:R-:W-:Y:S01]  /*609f0*/  ISETP.LT.AND P5, PT, R29, UR10, !P2 ;  /* 0x0000000a1d007c0c */ /* 0x000fe2000d7a1270 */
[----:B------:R-:W-:Y:S01]  /*60a00*/  IMAD.WIDE R12, R7, 0x2, R10 ;  /* 0x00000002070c7825 */ /* 0x000fe200078e020a */
[----:B------:R-:W-:Y:S01]  /*60a10*/  ULDC UR10, c[0x0][0x228] ;  /* 0x00008a00000a7ab9 */ /* 0x000fe20000000800 */
[----:B------:R-:W-:Y:S01]  /*60a20*/  ULDC UR15, c[0x0][0x22c] ;  /* 0x00008b00000f7ab9 */ /* 0x000fe20000000800 */
[----:B---3--:R-:W-:-:S09]  /*60a30*/  PRMT R2, R3, 0x7632, R2 ;  /* 0x0000763203027816 */ /* 0x008fd20000000002 */
[----:B------:R0:W-:Y:S04]  /*60a40*/  @P5 STG.E.U16 desc[UR8][R12.64], R3 ;  /* 0x000000030c005986 */ /* 0x0001e8000c101508 */
[----:B0-----:R-:W3:Y:S01]  /*60a50*/  LDL.LU R3, [R1+0x4e0] ;  /* 0x0004e00001037983 */ /* 0x001ee20000300800 */
[----:B------:R-:W-:Y:S02]  /*60a60*/  ISETP.LT.AND P6, PT, R24, UR10, !P2 ;  /* 0x0000000a18007c0c */ /* 0x000fe4000d7c1270 */
[----:B------:R-:W-:Y:S01]  /*60a70*/  ISETP.LT.AND P3, PT, R6, UR7, !P2 ;  /* 0x0000000706007c0c */ /* 0x000fe2000d761270 */
[----:B------:R-:W-:-:S04]  /*60a80*/  IMAD.WIDE R14, R7, 0x2, R4 ;  /* 0x00000002070e7825 */ /* 0x000fc800078e0204 */
[----:B------:R-:W-:Y:S01]  /*60a90*/  IMAD.WIDE R20, R7, 0x2, R16 ;  /* 0x0000000207147825 */ /* 0x000fe200078e0210 */
[----:B------:R-:W-:Y:S01]  /*60aa0*/  ISETP.LT.AND P2, PT, R25, UR5, !P2 ;  /* 0x0000000519007c0c */ /* 0x000fe2000d741270 */
[----:B------:R-:W-:Y:S01]  /*60ab0*/  ULDC UR5, c[0x0][0x248] ;  /* 0x0000920000057ab9 */ /* 0x000fe20000000800 */
[----:B------:R-:W-:Y:S01]  /*60ac0*/  ULDC.64 UR10, c[0x0][0x228] ;  /* 0x00008a00000a7ab9 */ /* 0x000fe20000000a00 */
[----:B------:R-:W-:Y:S02]  /*60ad0*/  ULDC UR7, c[0x0][0x228] ;  /* 0x00008a0000077ab9 */ /* 0x000fe40000000800 */
[----:B------:R0:W-:Y:S01]  /*60ae0*/  @P6 STG.E.U16 desc[UR8][R14.64], R2 ;  /* 0x000000020e006986 */ /* 0x0001e2000c101508 */
[----:B------:R-:W-:Y:S01]  /*60af0*/  ISETP.GE.AND P4, PT, R22, UR11, PT ;  /* 0x0000000b16007c0c */ /* 0x000fe2000bf86270 */
[----:B------:R-:W-:Y:S01]  /*60b00*/  ULDC UR11, c[0x0][0x228] ;  /* 0x00008a00000b7ab9 */ /* 0x000fe20000000800 */
[----:B------:R-:W-:Y:S01]  /*60b10*/  ISETP.LT.AND P5, PT, R6, UR7, !P1 ;  /* 0x0000000706007c0c */ /* 0x000fe2000cfa1270 */
[----:B------:R-:W-:-:S02]  /*60b20*/  VIADD R23, R28, 0x99 ;  /* 0x000000991c177836 */ /* 0x000fc40000000000 */
[----:B0-----:R-:W-:Y:S01]  /*60b30*/  VIADD R2, R7, UR5 ;  /* 0x0000000507027c36 */ /* 0x001fe20008000000 */
[----:B------:R-:W-:Y:S01]  /*60b40*/  ISETP.LT.AND P6, PT, R24, UR11, !P1 ;  /* 0x0000000b18007c0c */ /* 0x000fe2000cfc1270 */
[----:B------:R-:W-:Y:S01]  /*60b50*/  ULDC UR5, c[0x0][0x228] ;  /* 0x00008a0000057ab9 */ /* 0x000fe20000000800 */
[----:B------:R-:W-:Y:S01]  /*60b60*/  ULDC UR11, c[0x0][0x228] ;  /* 0x00008a00000b7ab9 */ /* 0x000fe20000000800 */
[----:B------:R-:W-:Y:S01]  /*60b70*/  IMAD.WIDE R12, R2, 0x2, R10 ;  /* 0x00000002020c7825 */ /* 0x000fe200078e020a */
[----:B------:R-:W-:-:S03]  /*60b80*/  ULDC UR7, c[0x0][0x228] ;  /* 0x00008a0000077ab9 */ /* 0x000fc60000000800 */
[----:B------:R-:W-:Y:S01]  /*60b90*/  IMAD.WIDE R14, R2, 0x2, R4 ;  /* 0x00000002020e7825 */ /* 0x000fe200078e0204 */
[----:B--2---:R0:W-:Y:S01]  /*60ba0*/  @P3 STG.E.U16 desc[UR8][R20.64], R9 ;  /* 0x0000000914003986 */ /* 0x0041e2000c101508 */
[----:B------:R-:W-:Y:S01]  /*60bb0*/  ISETP.LT.AND P3, PT, R29, UR12, !P1 ;  /* 0x0000000c1d007c0c */ /* 0x000fe2000cf61270 */
[----:B------:R-:W-:Y:S01]  /*60bc0*/  ULDC.64 UR12, c[0x0][0x228] ;  /* 0x00008a00000c7ab9 */ /* 0x000fe20000000a00 */
[----:B------:R-:W-:Y:S01]  /*60bd0*/  PRMT R22, R9, 0x7632, R22 ;  /* 0x0000763209167816 */ /* 0x000fe20000000016 */
[----:B0-----:R-:W-:-:S05]  /*60be0*/  IMAD.WIDE R8, R7, 0x2, R18 ;  /* 0x0000000207087825 */ /* 0x001fca00078e0212 */
[----:B------:R4:W-:Y:S05]  /*60bf0*/  @P2 STG.E.U16 desc[UR8][R8.64], R22 ;  /* 0x0000001608002986 */ /* 0x0009ea000c101508 */
        /* <DEDUP_REMOVED lines=19> */
[----:B------:R-:W-:Y:S01]  /*60d30*/  ISETP.LT.AND P6, PT, R24, UR11, !P2 ;  /* 0x0000000b18007c0c */ /* 0x000fe2000d7c1270 */
[----:B------:R-:W-:Y:S01]  /*60d40*/  ULDC UR11, c[0x0][0x228] ;  /* 0x00008a00000b7ab9 */ /* 0x000fe20000000800 */
[----:B------:R-:W-:Y:S01]  /*60d50*/  ULDC UR13, c[0x0][0x22c] ;  /* 0x00008b00000d7ab9 */ /* 0x000fe20000000800 */
[----:B---3--:R-:W-:-:S02]  /*60d60*/  PRMT R2, R3, 0x7632, R2 ;  /* 0x0000763203027816 */ /* 0x008fc40000000002 */
[----:B------:R-:W-:Y:S01]  /*60d70*/  ISETP.LT.AND P1, PT, R6, UR7, !P2 ;  /* 0x0000000706007c0c */ /* 0x000fe2000d721270 */
[----:B------:R-:W-:Y:S01]  /*60d80*/  IMAD.WIDE R14, R7, 0x2, R4 ;  /* 0x00000002070e7825 */ /* 0x000fe200078e0204 */
[----:B------:R-:W-:Y:S01]  /*60d90*/  ISETP.GE.AND P3, PT, R23, UR5, PT ;  /* 0x0000000517007c0c */ /* 0x000fe2000bf66270 */
[----:B------:R-:W-:Y:S01]  /*60da0*/  ULDC UR5, c[0x0][0x228] ;  /* 0x00008a0000057ab9 */ /* 0x000fe20000000800 */
[----:B------:R-:W-:Y:S01]  /*60db0*/  ULDC UR7, c[0x0][0x228] ;  /* 0x00008a0000077ab9 */ /* 0x000fe20000000800 */
[----:B------:R-:W-:Y:S01]  /*60dc0*/  IMAD.WIDE R20, R7, 0x2, R16 ;  /* 0x0000000207147825 */ /* 0x000fe200078e0210 */
[----:B------:R0:W-:Y:S01]  /*60dd0*/  @P5 STG.E.U16 desc[UR8][R12.64], R3 ;  /* 0x000000030c005986 */ /* 0x0001e2000c101508 */
[----:B------:R-:W-:-:S03]  /*60de0*/  ULDC UR18, c[0x0][0x248] ;  /* 0x0000920000127ab9 */ /* 0x000fc60000000800 */
[----:B0-----:R-:W3:Y:S01]  /*60df0*/  LDL.LU R3, [R1+0x4e4] ;  /* 0x0004e40001037983 */ /* 0x001ee20000300800 */
[----:B------:R-:W-:Y:S01]  /*60e00*/  ISETP.LT.AND P2, PT, R25, UR5, !P2 ;  /* 0x0000000519007c0c */ /* 0x000fe2000d741270 */
[----:B------:R-:W-:Y:S02]  /*60e10*/  ULDC UR5, c[0x0][0x248] ;  /* 0x0000920000057ab9 */ /* 0x000fe40000000800 */
[----:B------:R0:W-:Y:S01]  /*60e20*/  @P6 STG.E.U16 desc[UR8][R14.64], R2 ;  /* 0x000000020e006986 */ /* 0x0001e2000c101508 */
[----:B------:R-:W-:Y:S01]  /*60e30*/  VIADD R23, R28, 0x9d ;  /* 0x0000009d1c177836 */ /* 0x000fe20000000000 */
[----:B------:R-:W-:Y:S01]  /*60e40*/  ISETP.LT.AND P6, PT, R24, UR11, !P4 ;  /* 0x0000000b18007c0c */ /* 0x000fe2000e7c1270 */
[----:B------:R-:W-:Y:S01]  /*60e50*/  ULDC UR11, c[0x0][0x22c] ;  /* 0x00008b00000b7ab9 */ /* 0x000fe20000000800 */
[----:B0-----:R-:W-:Y:S01]  /*60e60*/  VIADD R2, R7, UR5 ;  /* 0x0000000507027c36 */ /* 0x001fe20008000000 */
[----:B------:R-:W-:-:S03]  /*60e70*/  ULDC UR5, c[0x0][0x22c] ;  /* 0x00008b0000057ab9 */ /* 0x000fc60000000800 */
[----:B------:R-:W-:Y:S01]  /*60e80*/  IMAD.WIDE R12, R2, 0x2, R10 ;  /* 0x00000002020c7825 */ /* 0x000fe200078e020a */
[----:B------:R-:W-:Y:S01]  /*60e90*/  ISETP.LT.AND P5, PT, R6, UR7, !P4 ;  /* 0x0000000706007c0c */ /* 0x000fe2000e7a1270 */
[----:B------:R-:W-:Y:S02]  /*60ea0*/  ULDC UR7, c[0x0][0x22c] ;  /* 0x00008b0000077ab9 */ /* 0x000fe40000000800 */
[----:B------:R-:W-:Y:S01]  /*60eb0*/  IMAD.WIDE R14, R2, 0x2, R4 ;  /* 0x00000002020e7825 */ /* 0x000fe200078e0204 */
[----:B--2---:R0:W-:Y:S01]  /*60ec0*/  @P1 STG.E.U16 desc[UR8][R20.64], R9 ;  /* 0x0000000914001986 */ /* 0x0041e2000c101508 */
[----:B------:R-:W-:Y:S01]  /*60ed0*/  ISETP.LT.AND P1, PT, R29, UR16, !P4 ;  /* 0x000000101d007c0c */ /* 0x000fe2000e721270 */
[----:B------:R-:W-:Y:S01]  /*60ee0*/  ULDC UR16, c[0x0][0x248] ;  /* 0x0000920000107ab9 */ /* 0x000fe20000000800 */
[----:B------:R-:W-:Y:S01]  /*60ef0*/  PRMT R22, R9, 0x7632, R22 ;  /* 0x0000763209167816 */ /* 0x000fe20000000016 */
[----:B0-----:R-:W-:-:S05]  /*60f00*/  IMAD.WIDE R8, R7, 0x2, R18 ;  /* 0x0000000207087825 */ /* 0x001fca00078e0212 */
[----:B------:R4:W-:Y:S01]  /*60f10*/  @P2 STG.E.U16 desc[UR8][R8.64], R22 ;  /* 0x0000001608002986 */ /* 0x0009e2000c101508 */
[----:B------:R-:W-:Y:S01]  /*60f20*/  ISETP.GE.AND P2, PT, R23, UR5, PT ;  /* 0x0000000517007c0c */ /* 0x000fe2000bf46270 */
[----:B------:R-:W-:-:S03]  /*60f30*/  ULDC UR5, c[0x0][0x228] ;  /* 0x00008a0000057ab9 */ /* 0x000fc60000000800 */
[----:B------:R0:W-:Y:S01]  /*60f40*/  @P1 STG.E.U16 desc[UR8][R12.64], R26 ;  /* 0x0000001a0c001986 */ /* 0x0001e2000c101508 */
[----:B------:R-:W-:Y:S01]  /*60f50*/  ISETP.LT.AND P1, PT, R25, UR5, !P4 ;  /* 0x0000000519007c0c */ /* 0x000fe2000e721270 */
[----:B------:R-:W-:Y:S01]  /*60f60*/  IMAD.WIDE R20, R2, 0x2, R16 ;  /* 0x0000000202147825 */ /* 0x000fe200078e0210 */
[----:B------:R-:W-:Y:S01]  /*60f70*/  PRMT R7, R26, 0x7632, R7 ;  /* 0x000076321a077816 */ /* 0x000fe20000000007 */
[----:B------:R-:W-:Y:S01]  /*60f80*/  ULDC UR5, c[0x0][0x248] ;  /* 0x0000920000057ab9 */ /* 0x000fe20000000800 */
[----:B----4-:R-:W-:Y:S01]  /*60f90*/  PRMT R22, R0, 0x7632, R22 ;  /* 0x0000763200167816 */ /* 0x010fe20000000016 */
[C---:B------:R-:W-:Y:S02]  /*60fa0*/  IMAD.WIDE R8, R2.reuse, 0x2, R18 ;  /* 0x0000000202087825 */ /* 0x040fe400078e0212 */
[----:B------:R-:W-:Y:S04]  /*60fb0*/  @P6 STG.E.U16 desc[UR8][R14.64], R7 ;  /* 0x000000070e006986 */ /* 0x000fe8000c101508 */
[----:B0-----:R-:W2:Y:S04]  /*60fc0*/  LDL.LU R26, [R1+0x4d8] ;  /* 0x0004d800011a7983 */ /* 0x001ea80000300800 */
[----:B------:R0:W-:Y:S04]  /*60fd0*/  @P5 STG.E.U16 desc[UR8][R20.64], R0 ;  /* 0x0000000014005986 */ /* 0x0001e8000c101508 */
[----:B------:R1:W-:Y:S04]  /*60fe0*/  @P1 STG.E.U16 desc[UR8][R8.64], R22 ;  /* 0x0000001608001986 */ /* 0x0003e8000c101508 */
[----:B0-----:R-:W4:Y:S04]  /*60ff0*/  LDL.LU R0, [R1+0x4c8] ;  /* 0x0004c80001007983 */ /* 0x001f280000300800 */
[----:B-1----:R-:W2:Y:S01]  /*61000*/  LDL.LU R9, [R1+0x4b4] ;  /* 0x0004b40001097983 */ /* 0x002ea20000300800 */
[----:B------:R-:W-:Y:S01]  /*61010*/  ISETP.LT.AND P4, PT, R29, UR14, !P0 ;  /* 0x0000000e1d007c0c */ /* 0x000fe2000c781270 */
[----:B------:R-:W-:Y:S01]  /*61020*/  VIADD R7, R2, UR5 ;  /* 0x0000000502077c36 */ /* 0x000fe20008000000 */
[----:B---3--:R-:W-:Y:S01]  /*61030*/  PRMT R2, R3, 0x7632, R2 ;  /* 0x0000763203027816 */ /* 0x008fe20000000002 */
[----:B------:R-:W-:Y:S01]  /*61040*/  VIADD R23, R28, 0x9e ;  /* 0x0000009e1c177836 */ /* 0x000fe20000000000 */
[----:B------:R-:W-:Y:S01]  /*61050*/  ISETP.LT.AND P6, PT, R24, UR12, !P0 ;  /* 0x0000000c18007c0c */ /* 0x000fe2000c7c1270 */
[----:B------:R-:W-:Y:S01]  /*61060*/  IMAD.WIDE R12, R7, 0x2, R10 ;  /* 0x00000002070c7825 */ /* 0x000fe200078e020a */
[----:B------:R-:W-:Y:S01]  /*61070*/  ISETP.LT.AND P5, PT, R6, UR10, !P0 ;  /* 0x0000000a06007c0c */ /* 0x000fe2000c7a1270 */
[----:B------:R-:W-:Y:S01]  /*61080*/  ULDC UR5, c[0x0][0x22c] ;  /* 0x00008b0000057ab9 */ /* 0x000fe20000000800 */
[----:B------:R-:W-:Y:S01]  /*61090*/  ULDC UR12, c[0x0][0x248] ;  /* 0x00009200000c7ab9 */ /* 0x000fe20000000800 */
[----:B------:R-:W-:-:S04]  /*610a0*/  ULDC UR14, c[0x0][0x248] ;  /* 0x00009200000e7ab9 */ /* 0x000fc80000000800 */
[----:B------:R0:W-:Y:S01]  /*610b0*/  @P4 STG.E.U16 desc[UR8][R12.64], R3 ;  /* 0x000000030c004986 */ /* 0x0001e2000c101508 */
[C---:B------:R-:W-:Y:S01]  /*610c0*/  IMAD.WIDE R14, R7.reuse, 0x2, R4 ;  /* 0x00000002070e7825 */ /* 0x040fe200078e0204 */
[----:B------:R-:W-:Y:S02]  /*610d0*/  ULDC UR10, c[0x0][0x248] ;  /* 0x00009200000a7ab9 */ /* 0x000fe40000000800 */
[----:B0-----:R-:W3:Y:S01]  /*610e0*/  LDL.LU R3, [R1+0x4e8] ;  /* 0x0004e80001037983 */ /* 0x001ee20000300800 */
[----:B------:R-:W-:Y:S01]  /*610f0*/  IMAD.WIDE R20, R7, 0x2, R16 ;  /* 0x0000000207147825 */ /* 0x000fe200078e0210 */
[----:B------:R-:W-:Y:S01]  /*61100*/  ISETP.LT.AND P0, PT, R25, UR6, !P0 ;  /* 0x0000000619007c0c */ /* 0x000fe2000c701270 */
[----:B------:R-:W-:Y:S01]  /*61110*/  ULDC UR6, c[0x0][0x22c] ;  /* 0x00008b0000067ab9 */ /* 0x000fe20000000800 */
[----:B------:R0:W-:Y:S01]  /*61120*/  @P6 STG.E.U16 desc[UR8][R14.64], R2 ;  /* 0x000000020e006986 */ /* 0x0001e2000c101508 */
[----:B------:R-:W-:Y:S02]  /*61130*/  ISETP.LT.AND P4, PT, R29, UR4, !P3 ;  /* 0x000000041d007c0c */ /* 0x000fe4000df81270 */
[----:B------:R-:W-:Y:S01]  /*61140*/  ISETP.GE.AND P1, PT, R23, UR5, PT ;  /* 0x0000000517007c0c */ /* 0x000fe2000bf26270 */
[----:B------:R-:W-:Y:S01]  /*61150*/  ULDC UR5, c[0x0][0x248] ;  /* 0x0000920000057ab9 */ /* 0x000fe20000000800 */
[----:B------:R-:W-:Y:S01]  /*61160*/  ISETP.LT.AND P6, PT, R6, UR4, !P3 ;  /* 0x0000000406007c0c */ /* 0x000fe2000dfc1270 */
[----:B0-----:R-:W-:Y:S01]  /*61170*/  VIADD R2, R7, UR5 ;  /* 0x0000000507027c36 */ /* 0x001fe20008000000 */
[----:B------:R-:W-:-:S03]  /*61180*/  ULDC UR5, c[0x0][0x22c] ;  /* 0x00008b0000057ab9 */ /* 0x000fc60000000800 */
[----:B------:R-:W-:-:S04]  /*61190*/  IMAD.WIDE R12, R2, 0x2, R10 ;  /* 0x00000002020c7825 */ /* 0x000fc800078e020a */
[----:B------:R-:W-:-:S04]  /*611a0*/  IMAD.WIDE R14, R2, 0x2, R4 ;  /* 0x00000002020e7825 */ /* 0x000fc800078e0204 */
[----:B------:R-:W-:Y:S01]  /*611b0*/  VIADD R23, R28, 0x9f ;  /* 0x0000009f1c177836 */ /* 0x000fe20000000000 */
[----:B--2---:R0:W-:Y:S01]  /*611c0*/  @P5 STG.E.U16 desc[UR8][R20.64], R9 ;  /* 0x0000000914005986 */ /* 0x0041e2000c101508 */
[----:B------:R-:W-:Y:S02]  /*611d0*/  ISETP.LT.AND P5, PT, R24, UR4, !P3 ;  /* 0x0000000418007c0c */ /* 0x000fe4000dfa1270 */
[----:B------:R-:W-:Y:S02]  /*611e0*/  ISETP.LT.AND P3, PT, R25, UR4, !P3 ;  /* 0x0000000419007c0c */ /* 0x000fe4000df61270 */
        /* <DEDUP_REMOVED lines=14> */
[----:B------:R-:W-:-:S02]  /*612d0*/  ISETP.LT.AND P4, PT, R29, UR4, !P2 ;  /* 0x000000041d007c0c */ /* 0x000fc4000d781270 */
[----:B------:R-:W-:Y:S01]  /*612e0*/  ISETP.GE.AND P0, PT, R23, UR5, PT ;  /* 0x0000000517007c0c */ /* 0x000fe2000bf06270 */
[----:B------:R-:W-:Y:S02]  /*612f0*/  ULDC UR5, c[0x0][0x248] ;  /* 0x0000920000057ab9 */ /* 0x000fe40000000800 */
[----:B------:R-:W-:Y:S01]  /*61300*/  VIADD R7, R2, UR5 ;  /* 0x0000000502077c36 */ /* 0x000fe20008000000 */
[----:B---3--:R-:W-:Y:S02]  /*61310*/  PRMT R2, R3, 0x7632, R2 ;  /* 0x0000763203027816 */ /* 0x008fe40000000002 */
[----:B------:R-:W-:Y:S01]  /*61320*/  ISETP.LT.AND P5, PT, R24, UR4, !P2 ;  /* 0x0000000418007c0c */ /* 0x000fe2000d7a1270 */
[----:B------:R-:W-:Y:S01]  /*61330*/  IMAD.WIDE R12, R7, 0x2, R10 ;  /* 0x00000002070c7825 */ /* 0x000fe200078e020a */
[----:B------:R-:W-:Y:S01]  /*61340*/  ISETP.LT.AND P6, PT, R6, UR4, !P2 ;  /* 0x0000000406007c0c */ /* 0x000fe2000d7c1270 */
[----:B------:R-:W-:-:S03]  /*61350*/  ULDC UR5, c[0x0][0x22c] ;  /* 0x00008b0000057ab9 */ /* 0x000fc60000000800 */
[----:B------:R0:W-:Y:S04]  /*61360*/  @P4 STG.E.U16 desc[UR8][R12.64], R3 ;  /* 0x000000030c004986 */ /* 0x0001e8000c101508 */
[----:B0-----:R-:W3:Y:S01]  /*61370*/  LDL.LU R3, [R1+0x4ec] ;  /* 0x0004ec0001037983 */ /* 0x001ee20000300800 */
[----:B------:R-:W-:Y:S01]  /*61380*/  IMAD.WIDE R14, R7, 0x2, R4 ;  /* 0x00000002070e7825 */ /* 0x000fe200078e0204 */
[----:B------:R-:W-:-:S03]  /*61390*/  ISETP.LT.AND P2, PT, R25, UR4, !P2 ;  /* 0x0000000419007c0c */ /* 0x000fc6000d741270 */
[----:B------:R-:W-:Y:S02]  /*613a0*/  VIADD R23, R28, 0xa0 ;  /* 0x000000a01c177836 */ /* 0x000fe40000000000 */
[----:B------:R-:W-:Y:S01]  /*613b0*/  IMAD.WIDE R20, R7, 0x2, R16 ;  /* 0x0000000207147825 */ /* 0x000fe200078e0210 */
        /* <DEDUP_REMOVED lines=206> */
[----:B------:R-:W-:Y:S01]  /*620a0*/  VIADD R22, R28, 0xaa ;  /* 0x000000aa1c167836 */ /* 0x000fe20000000000 */
[----:B------:R-:W-:Y:S01]  /*620b0*/  ISETP.LT.AND P0, PT, R25, UR4, !P0 ;  /* 0x0000000419007c0c */ /* 0x000fe2000c701270 */
[----:B------:R-:W-:Y:S01]  /*620c0*/  IMAD.WIDE R14, R7, 0x2, R4 ;  /* 0x00000002070e7825 */ /* 0x000fe200078e0204 */
[----:B------:R-:W-:Y:S02]  /*620d0*/  ISETP.LT.AND P4, PT, R29, UR4, !P3 ;  /* 0x000000041d007c0c */ /* 0x000fe4000df81270 */
[----:B------:R-:W-:Y:S01]  /*620e0*/  ISETP.GE.AND P1, PT, R22, UR5, PT ;  /* 0x0000000516007c0c */ /* 0x000fe2000bf26270 */
[C---:B------:R-:W-:Y:S01]  /*620f0*/  IMAD.WIDE R20, R7.reuse, 0x2, R16 ;  /* 0x0000000207147825 */ /* 0x040fe200078e0210 */
[----:B------:R-:W-:Y:S01]  /*62100*/  ULDC UR5, c[0x0][0x248] ;  /* 0x0000920000057ab9 */ /* 0x000fe20000000800 */
[----:B------:R0:W-:Y:S01]  /*62110*/  @P5 STG.E.U16 desc[UR8][R14.64], R2 ;  /* 0x000000020e005986 */ /* 0x0001e2000c101508 */
[----:B------:R-:W-:Y:S01]  /*62120*/  ISETP.LT.AND P5, PT, R24, UR4, !P3 ;  /* 0x0000000418007c0c */ /* 0x000fe2000dfa1270 */
[----:B0-----:R-:W-:Y:S01]  /*62130*/  VIADD R2, R7, UR5 ;  /* 0x0000000507027c36 */ /* 0x001fe20008000000 */
[----:B------:R-:W-:-:S03]  /*62140*/  ULDC UR5, c[0x0][0x22c] ;  /* 0x00008b0000057ab9 */ /* 0x000fc60000000800 */
[----:B------:R-:W-:-:S04]  /*62150*/  IMAD.WIDE R12, R2, 0x2, R10 ;  /* 0x00000002020c7825 */ /* 0x000fc800078e020a */
[----:B------:R-:W-:-:S04]  /*62160*/  IMAD.WIDE R14, R2, 0x2, R4 ;  /* 0x00000002020e7825 */ /* 0x000fc800078e0204 */
[----:B------:R-:W-:Y:S01]  /*62170*/  VIADD R23, R28, 0xab ;  /* 0x000000ab1c177836 */ /* 0x000fe20000000000 */
[----:B--2---:R0:W-:Y:S01]  /*62180*/  @P6 STG.E.U16 desc[UR8][R20.64], R9 ;  /* 0x0000000914006986 */ /* 0x0041e2000c101508 */
[----:B------:R-:W-:Y:S02]  /*62190*/  PRMT R22, R9, 0x7632, R22 ;  /* 0x0000763209167816 */ /* 0x000fe40000000016 */
[----:B------:R-:W-:Y:S01]  /*621a0*/  ISETP.LT.AND P6, PT, R6, UR4, !P3 ;  /* 0x0000000406007c0c */ /* 0x000fe2000dfc1270 */
[----:B0-----:R-:W-:-:S05]  /*621b0*/  IMAD.WIDE R8, R7, 0x2, R18 ;  /* 0x0000000207087825 */ /* 0x001fca00078e0212 */
[----:B------:R4:W-:Y:S04]  /*621c0*/  @P0 STG.E.U16 desc[UR8][R8.64], R22 ;  /* 0x0000001608000986 */ /* 0x0009e8000c101508 */
[----:B------:R0:W-:Y:S01]  /*621d0*/  @P4 STG.E.U16 desc[UR8][R12.64], R26 ;  /* 0x0000001a0c004986 */ /* 0x0001e2000c101508 */
[----:B------:R-:W-:Y:S01]  /*621e0*/  ISETP.LT.AND P4, PT, R25, UR4, !P3 ;  /* 0x0000000419007c0c */ /* 0x000fe2000df81270 */
[----:B------:R-:W-:Y:S01]  /*621f0*/  IMAD.WIDE R20, R2, 0x2, R16 ;  /* 0x0000000202147825 */ /* 0x000fe200078e0210 */
[----:B------:R-:W-:Y:S02]  /*62200*/  PRMT R7, R26, 0x7632, R7 ;  /* 0x000076321a077816 */ /* 0x000fe40000000007 */
        /* <DEDUP_REMOVED lines=19> */
[----:B------:R-:W-:-:S04]  /*62340*/  IMAD.WIDE R14, R7, 0x2, R4 ;  /* 0x00000002070e7825 */ /* 0x000fc800078e0204 */
[----:B------:R-:W-:Y:S01]  /*62350*/  VIADD R23, R28, 0xac ;  /* 0x000000ac1c177836 */ /* 0x000fe20000000000 */
[----:B------:R0:W-:Y:S01]  /*62360*/  @P5 STG.E.U16 desc[UR8][R14.64], R2 ;  /* 0x000000020e005986 */ /* 0x0001e2000c101508 */
[----:B------:R-:W-:Y:S01]  /*62370*/  IMAD.WIDE R20, R7, 0x2, R16 ;  /* 0x0000000207147825 */ /* 0x000fe200078e0210 */
[----:B------:R-:W-:Y:S02]  /*62380*/  ISETP.LT.AND P5, PT, R25, UR4, !P2 ;  /* 0x0000000419007c0c */ /* 0x000fe4000d7a1270 */
        /* <DEDUP_REMOVED lines=40> */
[----:B------:R-:W-:Y:S01]  /*62610*/  ISETP.LT.AND P3, PT, R25, UR4, !P0 ;  /* 0x0000000419007c0c */ /* 0x000fe2000c761270 */
[----:B------:R-:W-:Y:S01]  /*62620*/  IMAD.WIDE R20, R7, 0x2, R16 ;  /* 0x0000000207147825 */ /* 0x000fe200078e0210 */
        /* <DEDUP_REMOVED lines=12> */
[----:B0-----:R-:W-:Y:S01]  /*626f0*/  IMAD.WIDE R8, R7, 0x2, R18 ;  /* 0x0000000207087825 */ /* 0x001fe200078e0212 */
[----:B------:R-:W-:-:S04]  /*62700*/  PRMT R7, R26, 0x7632, R7 ;  /* 0x000076321a077816 */ /* 0x000fc80000000007 */
[----:B------:R0:W-:Y:S04]  /*62710*/  @P3 STG.E.U16 desc[UR8][R8.64], R22 ;  /* 0x0000001608003986 */ /* 0x0001e8000c101508 */
[----:B------:R1:W-:Y:S04]  /*62720*/  @P0 STG.E.U16 desc[UR8][R12.64], R26 ;  /* 0x0000001a0c000986 */ /* 0x0003e8000c101508 */
[----:B------:R-:W-:Y:S01]  /*62730*/  @P2 STG.E.U16 desc[UR8][R14.64], R7 ;  /* 0x000000070e002986 */ /* 0x000fe2000c101508 */
[----:B------:R-:W-:Y:S01]  /*62740*/  ISETP.LT.AND P2, PT, R25, UR4, !P4 ;  /* 0x0000000419007c0c */ /* 0x000fe2000e741270 */
[----:B------:R-:W-:Y:S01]  /*62750*/  IMAD.WIDE R20, R2, 0x2, R16 ;  /* 0x0000000202147825 */ /* 0x000fe200078e0210 */
[----:B------:R-:W-:Y:S01]  /*62760*/  ISETP.GE.AND P3, PT, R23, UR5, PT ;  /* 0x0000000517007c0c */ /* 0x000fe2000bf66270 */
[----:B------:R-:W-:Y:S01]  /*62770*/  ULDC UR5, c[0x0][0x248] ;  /* 0x0000920000057ab9 */ /* 0x000fe20000000800 */
[----:B----4-:R-:W-:Y:S01]  /*62780*/  PRMT R23, R0, 0x7632, R23 ;  /* 0x0000763200177816 */ /* 0x010fe20000000017 */
[C---:B0-----:R-:W-:Y:S01]  /*62790*/  IMAD.WIDE R8, R2.reuse, 0x2, R18 ;  /* 0x0000000202087825 */ /* 0x041fe200078e0212 */
[----:B------:R0:W-:Y:S04]  /*627a0*/  @P6 STG.E.U16 desc[UR8][R20.64], R0 ;  /* 0x0000000014006986 */ /* 0x0001e8000c101508 */
[----:B-1----:R-:W2:Y:S04]  /*627b0*/  LDL.LU R26, [R1+0x53c] ;  /* 0x00053c00011a7983 */ /* 0x002ea80000300800 */
        /* <DEDUP_REMOVED lines=10> */
[----:B------:R-:W-:-:S06]  /*62860*/  ULDC UR5, c[0x0][0x22c] ;  /* 0x00008b0000057ab9 */ /* 0x000fcc0000000800 */
[----:B------:R0:W-:Y:S04]  /*62870*/  @P0 STG.E.U16 desc[UR8][R12.64], R3 ;  /* 0x000000030c000986 */ /* 0x0001e8000c101508 */
[----:B0-----:R-:W3:Y:S01]  /*62880*/  LDL.LU R3, [R1+0x54c] ;  /* 0x00054c0001037983 */ /* 0x001ee20000300800 */
[----:B------:R-:W-:Y:S01]  /*62890*/  IMAD.WIDE R14, R7, 0x2, R4 ;  /* 0x00000002070e7825 */ /* 0x000fe200078e0204 */
[----:B------:R-:W-:-:S03]  /*628a0*/  ISETP.LT.AND P5, PT, R25, UR4, !P5 ;  /* 0x0000000419007c0c */ /* 0x000fc6000efa1270 */
[----:B------:R-:W-:Y:S01]  /*628b0*/  IMAD.WIDE R20, R7, 0x2, R16 ;  /* 0x0000000207147825 */ /* 0x000fe200078e0210 */
[----:B------:R0:W-:Y:S01]  /*628c0*/  @P4 STG.E.U16 desc[UR8][R14.64], R2 ;  /* 0x000000020e004986 */ /* 0x0001e2000c101508 */
[----:B------:R-:W-:Y:S02]  /*628d0*/  ISETP.LT.AND P4, PT, R29, UR4, !P1 ;  /* 0x000000041d007c0c */ /* 0x000fe4000cf81270 */
[----:B------:R-:W-:Y:S01]  /*628e0*/  ISETP.GE.AND P2, PT, R22, UR5, PT ;  /* 0x0000000516007c0c */ /* 0x000fe2000bf46270 */
[----:B------:R-:W-:Y:S01]  /*628f0*/  ULDC UR5, c[0x0][0x248] ;  /* 0x0000920000057ab9 */ /* 0x000fe20000000800 */
[----:B0-----:R-:W-:Y:S01]  /*62900*/  VIADD R14, R28, 0xb1 ;  /* 0x000000b11c0e7836 */ /* 0x001fe20000000000 */
[----:B--2---:R0:W-:Y:S01]  /*62910*/  @P6 STG.E.U16 desc[UR8][R20.64], R9 ;  /* 0x0000000914006986 */ /* 0x0041e2000c101508 */
[----:B------:R-:W-:Y:S02]  /*62920*/  PRMT R2, R9, 0x7632, R2 ;  /* 0x0000763209027816 */ /* 0x000fe40000000002 */
[----:B------:R-:W-:Y:S01]  /*62930*/  ISETP.LT.AND P6, PT, R24, UR4, !P1 ;  /* 0x0000000418007c0c */ /* 0x000fe2000cfc1270 */
[C---:B0-----:R-:W-:Y:S01]  /*62940*/  VIADD R20, R7.reuse, UR5 ;  /* 0x0000000507147c36 */ /* 0x041fe20008000000 */
[----:B------:R-:W-:Y:S01]  /*62950*/  ULDC UR5, c[0x0][0x22c] ;  /* 0x00008b0000057ab9 */ /* 0x000fe20000000800 */
[----:B------:R-:W-:Y:S01]  /*62960*/  IMAD.WIDE R8, R7, 0x2, R18 ;  /* 0x0000000207087825 */ /* 0x000fe200078e0212 */
[----:B------:R-:W2:Y:S03]  /*62970*/  LDL R21, [R1+0x56c] ;  /* 0x00056c0001157983 */ /* 0x000ea60000100800 */
[----:B------:R-:W-:Y:S01]  /*62980*/  IMAD.WIDE R12, R20, 0x2, R10 ;  /* 0x00000002140c7825 */ /* 0x000fe200078e020a */
[----:B------:R0:W-:Y:S01]  /*62990*/  @P5 STG.E.U16 desc[UR8][R8.64], R2 ;  /* 0x0000000208005986 */ /* 0x0001e2000c101508 */
[----:B------:R-:W-:-:S03]  /*629a0*/  ISETP.LT.AND P5, PT, R6, UR4, !P1 ;  /* 0x0000000406007c0c */ /* 0x000fc6000cfa1270 */
[----:B------:R1:W-:Y:S01]  /*629b0*/  @P4 STG.E.U16 desc[UR8][R12.64], R26 ;  /* 0x0000001a0c004986 */ /* 0x0003e2000c101508 */
[----:B------:R-:W-:Y:S02]  /*629c0*/  ISETP.LT.AND P4, PT, R25, UR4, !P1 ;  /* 0x0000000419007c0c */ /* 0x000fe4000cf81270 */
[----:B------:R-:W-:Y:S01]  /*629d0*/  ISETP.GE.AND P0, PT, R14, UR5, PT ;  /* 0x000000050e007c0c */ /* 0x000fe2000bf06270 */
[----:B------:R-:W-:Y:S01]  /*629e0*/  ULDC UR5, c[0x0][0x248] ;  /* 0x0000920000057ab9 */ /* 0x000fe20000000800 */
[----:B------:R-:W-:Y:S01]  /*629f0*/  IMAD.WIDE R14, R20, 0x2, R4 ;  /* 0x00000002140e7825 */ /* 0x000fe200078e0204 */
[----:B------:R-:W-:-:S03]  /*62a00*/  PRMT R7, R26, 0x7632, R7 ;  /* 0x000076321a077816 */ /* 0x000fc60000000007 */
[C---:B0-----:R-:W-:Y:S01]  /*62a10*/  VIADD R2, R20.reuse, UR5 ;  /* 0x0000000514027c36 */ /* 0x041fe20008000000 */
[----:B---3--:R-:W-:Y:S01]  /*62a20*/  PRMT R22, R3, 0x7632, R22 ;  /* 0x0000763203167816 */ /* 0x008fe20000000016 */
[----:B------:R-:W-:-:S04]  /*62a30*/  IMAD.WIDE R8, R20, 0x2, R16 ;  /* 0x0000000214087825 */ /* 0x000fc800078e0210 */
[----:B-1----:R-:W-:Y:S01]  /*62a40*/  IMAD.WIDE R12, R20, 0x2, R18 ;  /* 0x00000002140c7825 */ /* 0x002fe200078e0212 */
[----:B----4-:R-:W-:Y:S01]  /*62a50*/  PRMT R20, R0, 0x7632, R20 ;  /* 0x0000763200147816 */ /* 0x010fe20000000014 */
[----:B------:R0:W-:Y:S01]  /*62a60*/  @P6 STG.E.U16 desc[UR8][R14.64], R7 ;  /* 0x000000070e006986 */ /* 0x0001e2000c101508 */
[----:B------:R-:W-:Y:S01]  /*62a70*/  ISETP.LT.AND P6, PT, R29, UR4, !P3 ;  /* 0x000000041d007c0c */ /* 0x000fe2000dfc1270 */
[----:B------:R-:W-:Y:S02]  /*62a80*/  ULDC UR5, c[0x0][0x22c] ;  /* 0x00008b0000057ab9 */ /* 0x000fe40000000800 */
[----:B------:R1:W-:Y:S04]  /*62a90*/  @P5 STG.E.U16 desc[UR8][R8.64], R0 ;  /* 0x0000000008005986 */ /* 0x0003e8000c101508 */
[----:B------:R-:W-:Y:S01]  /*62aa0*/  @P4 STG.E.U16 desc[UR8][R12.64], R20 ;  /* 0x000000140c004986 */ /* 0x000fe2000c101508 */
[----:B------:R-:W-:Y:S01]  /*62ab0*/  ISETP.LT.AND P4, PT, R24, UR4, !P3 ;  /* 0x0000000418007c0c */ /* 0x000fe2000df81270 */
[----:B0-----:R-:W-:-:S02]  /*62ac0*/  IMAD.WIDE R14, R2, 0x2, R10 ;  /* 0x00000002020e7825 */ /* 0x001fc400078e020a */
[----:B------:R-:W3:Y:S02]  /*62ad0*/  LDL.LU R26, [R1+0x570] ;  /* 0x00057000011a7983 */ /* 0x000ee40000300800 */
[----:B-1----:R-:W-:Y:S02]  /*62ae0*/  IMAD.WIDE R8, R2, 0x2, R4 ;  /* 0x0000000202087825 */ /* 0x002fe400078e0204 */
[----:B------:R0:W-:Y:S06]  /*62af0*/  @P6 STG.E.U16 desc[UR8][R14.64], R3 ;  /* 0x000000030e006986 */ /* 0x0001ec000c101508 */
[----:B------:R1:W-:Y:S04]  /*62b00*/  @P4 STG.E.U16 desc[UR8][R8.64], R22 ;  /* 0x0000001608004986 */ /* 0x0003e8000c101508 */
[----:B0-----:R-:W4:Y:S04]  /*62b10*/  LDL.LU R3, [R1+0x580] ;  /* 0x0005800001037983 */ /* 0x001f280000300800 */
[----:B------:R-:W4:Y:S04]  /*62b20*/  LDL.LU R0, [R1+0x590] ;  /* 0x0005900001007983 */ /* 0x000f280000300800 */
[----:B-1----:R-:W4:Y:S01]  /*62b30*/  LDL.LU R9, [R1+0x56c] ;  /* 0x00056c0001097983 */ /* 0x002f220000300800 */
[----:B------:R-:W-:Y:S01]  /*62b40*/  VIADD R7, R28, 0xb2 ;  /* 0x000000b21c077836 */ /* 0x000fe20000000000 */
[----:B------:R-:W-:-:S02]  /*62b50*/  ISETP.LT.AND P5, PT, R6, UR4, !P3 ;  /* 0x0000000406007c0c */ /* 0x000fc4000dfa1270 */
[----:B------:R-:W-:Y:S02]  /*62b60*/  ISETP.LT.AND P3, PT, R25, UR4, !P3 ;  /* 0x0000000419007c0c */ /* 0x000fe4000df61270 */
[----:B------:R-:W-:Y:S01]  /*62b70*/  ISETP.GE.AND P1, PT, R7, UR5, PT ;  /* 0x0000000507007c0c */ /* 0x000fe2000bf26270 */
[----:B------:R-:W-:Y:S01]  /*62b80*/  ULDC UR5, c[0x0][0x248] ;  /* 0x0000920000057ab9 */ /* 0x000fe20000000800 */
[----:B------:R-:W-:-:S04]  /*62b90*/  IMAD.WIDE R12, R2, 0x2, R16 ;  /* 0x00000002020c7825 */ /* 0x000fc800078e0210 */
[C---:B------:R-:W-:Y:S02]  /*62ba0*/  VIADD R7, R2.reuse, UR5 ;  /* 0x0000000502077c36 */ /* 0x040fe40008000000 */
[----:B------:R-:W-:Y:S01]  /*62bb0*/  IMAD.WIDE R14, R2, 0x2, R18 ;  /* 0x00000002020e7825 */ /* 0x000fe200078e0212 */
[----:B------:R-:W-:Y:S01]  /*62bc0*/  ISETP.LT.AND P6, PT, R29, UR4, !P2 ;  /* 0x000000041d007c0c */ /* 0x000fe2000d7c1270 */
[----:B------:R-:W-:Y:S01]  /*62bd0*/  ULDC UR5, c[0x0][0x248] ;  /* 0x0000920000057ab9 */ /* 0x000fe20000000800 */
[----:B--2---:R-:W-:Y:S01]  /*62be0*/  PRMT R2, R21, 0x7632, R2 ;  /* 0x0000763215027816 */ /* 0x004fe20000000002 */
[----:B------:R-:W-:Y:S01]  /*62bf0*/  IMAD.WIDE R20, R7, 0x2, R10 ;  /* 0x0000000207147825 */ /* 0x000fe200078e020a */
[----:B---3--:R-:W-:Y:S01]  /*62c00*/  PRMT R22, R26, 0x7632, R22 ;  /* 0x000076321a167816 */ /* 0x008fe20000000016 */
[----:B----4-:R0:W-:Y:S01]  /*62c10*/  @P5 STG.E.U16 desc[UR8][R12.64], R9 ;  /* 0x000000090c005986 */ /* 0x0101e2000c101508 */
[----:B------:R-:W-:-:S03]  /*62c20*/  ISETP.LT.AND P5, PT, R6, UR4, !P2 ;  /* 0x0000000406007c0c */ /* 0x000fc6000d7a1270 */
[----:B------:R1:W-:Y:S01]  /*62c30*/  @P3 STG.E.U16 desc[UR8][R14.64], R2 ;  /* 0x000000020e003986 */ /* 0x0003e2000c101508 */
[----:B------:R-:W-:-:S03]  /*62c40*/  ISETP.LT.AND P3, PT, R24, UR4, !P2 ;  /* 0x0000000418007c0c */ /* 0x000fc6000d761270 */
[----:B------:R2:W-:Y:S01]  /*62c50*/  @P6 STG.E.U16 desc[UR8][R20.64], R26 ;  /* 0x0000001a14006986 */ /* 0x0005e2000c101508 */
[----:B0-----:R-:W-:-:S04]  /*62c60*/  IMAD.WIDE R8, R7, 0x2, R4 ;  /* 0x0000000207087825 */ /* 0x001fc800078e0204 */
[----:B------:R-:W-:-:S05]  /*62c70*/  IMAD.WIDE R12, R7, 0x2, R16 ;  /* 0x00000002070c7825 */ /* 0x000fca00078e0210 */
[----:B------:R-:W-:Y:S01]  /*62c80*/  @P3 STG.E.U16 desc[UR8][R8.64], R22 ;  /* 0x0000001608003986 */ /* 0x000fe2000c101508 */
[C---:B-1----:R-:W-:Y:S02]  /*62c90*/  VIADD R2, R7.reuse, UR5 ;  /* 0x0000000507027c36 */ /* 0x042fe40008000000 */
[----:B------:R-:W-:Y:S01]  /*62ca0*/  IMAD.WIDE R14, R7, 0x2, R18 ;  /* 0x00000002070e7825 */ /* 0x000fe200078e0212 */
[----:B--2---:R-:W2:Y:S01]  /*62cb0*/  LDL.LU R26, [R1+0x574] ;  /* 0x00057400011a7983 */ /* 0x004ea20000300800 */
[----:B------:R-:W-:Y:S01]  /*62cc0*/  PRMT R7, R3, 0x7632, R7 ;  /* 0x0000763203077816 */ /* 0x000fe20000000007 */
[----:B------:R-:W-:Y:S02]  /*62cd0*/  ULDC UR5, c[0x0][0x248] ;  /* 0x0000920000057ab9 */ /* 0x000fe40000000800 */
[----:B------:R0:W-:Y:S04]  /*62ce0*/  @P5 STG.E.U16 desc[UR8][R12.64], R3 ;  /* 0x000000030c005986 */ /* 0x0001e8000c101508 */
[----:B0-----:R-:W3:Y:S01]  /*62cf0*/  LDL.LU R3, [R1+0x1af8] ;  /* 0x001af80001037983 */ /* 0x001ee20000300800 */
[----:B------:R-:W-:-:S02]  /*62d00*/  ISETP.LT.AND P2, PT, R25, UR4, !P2 ;  /* 0x0000000419007c0c */ /* 0x000fc4000d741270 */
[----:B------:R-:W-:Y:S02]  /*62d10*/  ISETP.LT.AND P6, PT, R29, UR4, !P0 ;  /* 0x000000041d007c0c */ /* 0x000fe4000c7c1270 */
[----:B------:R-:W-:Y:S01]  /*62d20*/  ISETP.LT.AND P5, PT, R6, UR4, !P0 ;  /* 0x0000000406007c0c */ /* 0x000fe2000c7a1270 */
[----:B------:R-:W-:-:S08]  /*62d30*/  IMAD.WIDE R20, R2, 0x2, R10 ;  /* 0x0000000202147825 */ /* 0x000fd000078e020a */
[----:B------:R0:W-:Y:S01]  /*62d40*/  @P2 STG.E.U16 desc[UR8][R14.64], R7 ;  /* 0x000000070e002986 */ /* 0x0001e2000c101508 */
[----:B------:R-:W-:Y:S01]  /*62d50*/  ISETP.LT.AND P2, PT, R24, UR4, !P0 ;  /* 0x0000000418007c0c */ /* 0x000fe2000c741270 */
[----:B------:R-:W-:Y:S01]  /*62d60*/  IMAD.WIDE R8, R2, 0x2, R4 ;  /* 0x0000000202087825 */ /* 0x000fe200078e0204 */
[----:B------:R-:W-:Y:S01]  /*62d70*/  PRMT R22, R0, 0x7632, R22 ;  /* 0x0000763200167816 */ /* 0x000fe20000000016 */
[----:B------:R1:W-:Y:S02]  /*62d80*/  @P6 STG.E.U16 desc[UR8][R20.64], R0 ;  /* 0x0000000014006986 */ /* 0x0003e4000c101508 */
[----:B------:R-:W-:-:S04]  /*62d90*/  IMAD.WIDE R12, R2, 0x2, R16 ;  /* 0x00000002020c7825 */ /* 0x000fc800078e0210 */
[C---:B0-----:R-:W-:Y:S01]  /*62da0*/  VIADD R7, R2.reuse, UR5 ;  /* 0x0000000502077c36 */ /* 0x041fe20008000000 */
[----:B-1----:R-:W4:Y:S01]  /*62db0*/  LDL.LU R0, [R1+0x584] ;  /* 0x0005840001007983 */ /* 0x002f220000300800 */
[----:B------:R-:W-:Y:S01]  /*62dc0*/  IMAD.WIDE R14, R2, 0x2, R18 ;  /* 0x00000002020e7825 */ /* 0x000fe200078e0212 */
[----:B------:R-:W-:Y:S01]  /*62dd0*/  ISETP.LT.AND P0, PT, R25, UR4, !P0 ;  /* 0x0000000419007c0c */ /* 0x000fe2000c701270 */
[----:B------:R-:W-:Y:S01]  /*62de0*/  ULDC UR5, c[0x0][0x248] ;  /* 0x0000920000057ab9 */ /* 0x000fe20000000800 */
[----:B------:R-:W-:Y:S01]  /*62df0*/  @P2 STG.E.U16 desc[UR8][R8.64], R22 ;  /* 0x0000001608002986 */ /* 0x000fe2000c101508 */
[----:B---3--:R-:W-:-:S03]  /*62e00*/  PRMT R2, R3, 0x7632, R2 ;  /* 0x0000763203027816 */ /* 0x008fc60000000002 */
[----:B------:R0:W-:Y:S04]  /*62e10*/  @P5 STG.E.U16 desc[UR8][R12.64], R3 ;  /* 0x000000030c005986 */ /* 0x0001e8000c101508 */
[----:B0-----:R-:W3:Y:S01]  /*62e20*/  LDL.LU R3, [R1+0x1af4] ;  /* 0x001af40001037983 */ /* 0x001ee20000300800 */
[----:B------:R-:W-:Y:S01]  /*62e30*/  ISETP.LT.AND P6, PT, R29, UR4, !P1 ;  /* 0x000000041d007c0c */ /* 0x000fe2000cfc1270 */
[----:B------:R-:W-:Y:S02]  /*62e40*/  VIADD R23, R28, 0xb3 ;  /* 0x000000b31c177836 */ /* 0x000fe40000000000 */
[----:B------:R-:W-:Y:S01]  /*62e50*/  IMAD.WIDE R20, R7, 0x2, R10 ;  /* 0x0000000207147825 */ /* 0x000fe200078e020a */
[----:B------:R0:W-:Y:S01]  /*62e60*/  @P0 STG.E.U16 desc[UR8][R14.64], R2 ;  /* 0x000000020e000986 */ /* 0x0001e2000c101508 */
[----:B------:R-:W-:-:S02]  /*62e70*/  ISETP.LT.AND P0, PT, R24, UR4, !P1 ;  /* 0x0000000418007c0c */ /* 0x000fc4000cf01270 */
[----:B------:R-:W-:Y:S02]  /*62e80*/  ISETP.GE.AND P4, PT, R23, UR6, PT ;  /* 0x0000000617007c0c */ /* 0x000fe4000bf86270 */
[----:B------:R-:W-:-:S04]  /*62e90*/  ISETP.LT.AND P5, PT, R6, UR4, !P1 ;  /* 0x0000000406007c0c */ /* 0x000fc8000cfa1270 */
[----:B--2---:R1:W-:Y:S01]  /*62ea0*/  @P6 STG.E.U16 desc[UR8][R20.64], R26 ;  /* 0x0000001a14006986 */ /* 0x0043e2000c101508 */
[----:B------:R-:W-:Y:S01]  /*62eb0*/  ISETP.LT.AND P1, PT, R25, UR4, !P1 ;  /* 0x0000000419007c0c */ /* 0x000fe2000cf21270 */
[----:B------:R-:W-:Y:S01]  /*62ec0*/  IMAD.WIDE R8, R7, 0x2, R4 ;  /* 0x0000000207087825 */ /* 0x000fe200078e0204 */
[----:B------:R-:W-:Y:S01]  /*62ed0*/  ISETP.LT.AND P6, PT, R29, UR4, !P4 ;  /* 0x000000041d007c0c */ /* 0x000fe2000e7c1270 */
[----:B------:R-:W-:Y:S01]  /*62ee0*/  ULDC UR6, c[0x0][0x22c] ;  /* 0x00008b0000067ab9 */ /* 0x000fe20000000800 */
[----:B------:R-:W-:Y:S01]  /*62ef0*/  PRMT R22, R26, 0x7632, R22 ;  /* 0x000076321a167816 */ /* 0x000fe20000000016 */
[C---:B0-----:R-:W-:Y:S01]  /*62f00*/  VIADD R2, R7.reuse, UR5 ;  /* 0x0000000507027c36 */ /* 0x041fe20008000000 */
[----:B------:R-:W-:Y:S01]  /*62f10*/  ULDC UR5, c[0x0][0x248] ;  /* 0x0000920000057ab9 */ /* 0x000fe20000000800 */
[----:B------:R-:W-:-:S04]  /*62f20*/  IMAD.WIDE R12, R7, 0x2, R16 ;  /* 0x00000002070c7825 */ /* 0x000fc800078e0210 */
[----:B------:R-:W-:Y:S01]  /*62f30*/  IMAD.WIDE R14, R7, 0x2, R18 ;  /* 0x00000002070e7825 */ /* 0x000fe200078e0212 */
[----:B----4-:R-:W-:Y:S01]  /*62f40*/  PRMT R7, R0, 0x7632, R7 ;  /* 0x0000763200077816 */ /* 0x010fe20000000007 */
[----:B-1----:R-:W2:Y:S02]  /*62f50*/  LDL.LU R26, [R1+0x5a4] ;  /* 0x0005a400011a7983 */ /* 0x002ea40000300800 */
[----:B------:R-:W-:Y:S02]  /*62f60*/  IMAD.WIDE R20, R2, 0x2, R10 ;  /* 0x0000000202147825 */ /* 0x000fe400078e020a */
[----:B------:R0:W-:Y:S04]  /*62f70*/  @P0 STG.E.U16 desc[UR8][R8.64], R22 ;  /* 0x0000001608000986 */ /* 0x0001e8000c101508 */
[----:B------:R-:W-:Y:S04]  /*62f80*/  @P5 STG.E.U16 desc[UR8][R12.64], R0 ;  /* 0x000000000c005986 */ /* 0x000fe8000c101508 */
[----:B------:R-:W-:Y:S04]  /*62f90*/  @P1 STG.E.U16 desc[UR8][R14.64], R7 ;  /* 0x000000070e001986 */ /* 0x000fe8000c101508 */
[----:B---3--:R1:W-:Y:S01]  /*62fa0*/  @P6 STG.E.U16 desc[UR8][R20.64], R3 ;  /* 0x0000000314006986 */ /* 0x0083e2000c101508 */
[----:B0-----:R-:W-:-:S03]  /*62fb0*/  PRMT R22, R3, 0x7632, R22 ;  /* 0x0000763203167816 */ /* 0x001fc60000000016 */
[----:B-1----:R-:W3:Y:S01]  /*62fc0*/  LDL.LU R3, [R1+0x1af0] ;  /* 0x001af00001037983 */ /* 0x002ee20000300800 */
[----:B------:R-:W-:Y:S01]  /*62fd0*/  VIADD R23, R28, 0xb4 ;  /* 0x000000b41c177836 */ /* 0x000fe20000000000 */
[----:B------:R-:W-:Y:S02]  /*62fe0*/  ISETP.LT.AND P1, PT, R24, UR4, !P4 ;  /* 0x0000000418007c0c */ /* 0x000fe4000e721270 */
[----:B------:R-:W-:Y:S01]  /*62ff0*/  ISETP.LT.AND P5, PT, R6, UR4, !P4 ;  /* 0x0000000406007c0c */ /* 0x000fe2000e7a1270 */
[C---:B------:R-:W-:Y:S01]  /*63000*/  VIADD R7, R2.reuse, UR5 ;  /* 0x0000000502077c36 */ /* 0x040fe20008000000 */
[----:B------:R-:W-:Y:S01]  /*63010*/  ISETP.GE.AND P3, PT, R23, UR6, PT ;  /* 0x0000000617007c0c */ /* 0x000fe2000bf66270 */
[----:B------:R-:W-:Y:S01]  /*63020*/  IMAD.WIDE R8, R2, 0x2, R4 ;  /* 0x0000000202087825 */ /* 0x000fe200078e0204 */
[----:B------:R-:W-:Y:S01]  /*63030*/  ISETP.LT.AND P4, PT, R25, UR4, !P4 ;  /* 0x0000000419007c0c */ /* 0x000fe2000e781270 */
[----:B------:R-:W-:Y:S01]  /*63040*/  ULDC UR6, c[0x0][0x22c] ;  /* 0x00008b0000067ab9 */ /* 0x000fe20000000800 */
[----:B------:R-:W-:Y:S01]  /*63050*/  ISETP.LT.AND P6, PT, R29, UR4, !P3 ;  /* 0x000000041d007c0c */ /* 0x000fe2000dfc1270 */
[----:B------:R-:W-:Y:S01]  /*63060*/  VIADD R23, R28, 0xb5 ;  /* 0x000000b51c177836 */ /* 0x000fe20000000000 */
[----:B------:R-:W4:Y:S01]  /*63070*/  LDL.LU R0, [R1+0x598] ;  /* 0x0005980001007983 */ /* 0x000f220000300800 */
[----:B------:R-:W-:Y:S01]  /*63080*/  IMAD.WIDE R12, R2, 0x2, R16 ;  /* 0x00000002020c7825 */ /* 0x000fe200078e0210 */
[----:B------:R-:W-:-:S03]  /*63090*/  ULDC UR5, c[0x0][0x248] ;  /* 0x0000920000057ab9 */ /* 0x000fc60000000800 */
[----:B------:R-:W-:Y:S01]  /*630a0*/  IMAD.WIDE R14, R2, 0x2, R18 ;  /* 0x00000002020e7825 */ /* 0x000fe200078e0212 */
[----:B--2---:R-:W-:Y:S01]  /*630b0*/  PRMT R2, R26, 0x7632, R2 ;  /* 0x000076321a027816 */ /* 0x004fe20000000002 */
[----:B------:R0:W-:Y:S01]  /*630c0*/  @P1 STG.E.U16 desc[UR8][R8.64], R22 ;  /* 0x0000001608001986 */ /* 0x0001e2000c101508 */
[----:B------:R-:W-:Y:S01]  /*630d0*/  ISETP.GE.AND P2, PT, R23, UR6, PT ;  /* 0x0000000617007c0c */ /* 0x000fe2000bf46270 */
[----:B------:R-:W-:Y:S01]  /*630e0*/  IMAD.WIDE R20, R7, 0x2, R10 ;  /* 0x0000000207147825 */ /* 0x000fe200078e020a */
[----:B------:R-:W-:Y:S01]  /*630f0*/  ULDC UR6, c[0x0][0x22c] ;  /* 0x00008b0000067ab9 */ /* 0x000fe20000000800 */
[----:B------:R1:W-:Y:S02]  /*63100*/  @P5 STG.E.U16 desc[UR8][R12.64], R26 ;  /* 0x0000001a0c005986 */ /* 0x0003e4000c101508 */
[C---:B------:R-:W-:Y:S02]  /*63110*/  VIADD R23, R28.reuse, 0xb6 ;  /* 0x000000b61c177836 */ /* 0x040fe40000000000 */
[----:B------:R-:W-:Y:S03]  /*63120*/  @P4 STG.E.U16 desc[UR8][R14.64], R2 ;  /* 0x000000020e004986 */ /* 0x000fe6000c101508 */
[----:B------:R-:W-:Y:S01]  /*63130*/  ISETP.GE.AND P0, PT, R23, UR6, PT ;  /* 0x0000000617007c0c */ /* 0x000fe2000bf06270 */
[----:B------:R-:W-:Y:S01]  /*63140*/  VIADD R23, R28, 0xb7 ;  /* 0x000000b71c177836 */ /* 0x000fe20000000000 */
[----:B------:R-:W-:Y:S01]  /*63150*/  ULDC UR6, c[0x0][0x22c] ;  /* 0x00008b0000067ab9 */ /* 0x000fe20000000800 */
[----:B0-----:R-:W-:-:S03]  /*63160*/  IMAD.WIDE R8, R7, 0x2, R4 ;  /* 0x0000000207087825 */ /* 0x001fc600078e0204 */
[----:B------:R-:W-:Y:S01]  /*63170*/  ISETP.GE.AND P1, PT, R23, UR6, PT ;  /* 0x0000000617007c0c */ /* 0x000fe2000bf26270 */
[----:B-1----:R-:W-:Y:S01]  /*63180*/  IMAD.WIDE R12, R7, 0x2, R16 ;  /* 0x00000002070c7825 */ /* 0x002fe200078e0210 */
[----:B------:R-:W-:Y:S01]  /*63190*/  ISETP.LT.AND P4, PT, R6, UR4, !P3 ;  /* 0x0000000406007c0c */ /* 0x000fe2000df81270 */
[----:B------:R-:W-:Y:S01]  /*631a0*/  ULDC UR6, c[0x0][0x22c] ;  /* 0x00008b0000067ab9 */ /* 0x000fe20000000800 */
[----:B---3--:R0:W-:Y:S01]  /*631b0*/  @P6 STG.E.U16 desc[UR8][R20.64], R3 ;  /* 0x0000000314006986 */ /* 0x0081e2000c101508 */
[----:B------:R-:W-:Y:S02]  /*631c0*/  ISETP.LT.AND P6, PT, R24, UR4, !P3 ;  /* 0x0000000418007c0c */ /* 0x000fe4000dfc1270 */
[----:B------:R-:W-:Y:S01]  /*631d0*/  PRMT R23, R3, 0x7632, R23 ;  /* 0x0000763203177816 */ /* 0x000fe20000000017 */
[----:B0-----:R-:W2:Y:S04]  /*631e0*/  LDL R21, [R1+0x588] ;  /* 0x0005880001157983 */ /* 0x001ea80000100800 */
[----:B------:R-:W3:Y:S04]  /*631f0*/  LDL.LU R3, [R1+0x1aec] ;  /* 0x001aec0001037983 */ /* 0x000ee80000300800 */
[----:B------:R-:W3:Y:S04]  /*63200*/  LDL.LU R26, [R1+0x5a8] ;  /* 0x0005a800011a7983 */ /* 0x000ee80000300800 */
[----:B------:R0:W-:Y:S04]  /*63210*/  @P6 STG.E.U16 desc[UR8][R8.64], R23 ;  /* 0x0000001708006986 */ /* 0x0001e8000c101508 */
[----:B0-----:R-:W4:Y:S01]  /*63220*/  LDL.LU R9, [R1+0x588] ;  /* 0x0005880001097983 */ /* 0x001f220000300800 */
[----:B------:R-:W-:Y:S01]  /*63230*/  ISETP.LT.AND P3, PT, R25, UR4, !P3 ;  /* 0x0000000419007c0c */ /* 0x000fe2000df61270 */
[----:B------:R-:W-:Y:S01]  /*63240*/  VIADD R2, R7, UR5 ;  /* 0x0000000507027c36 */ /* 0x000fe20008000000 */
[----:B------:R-:W-:Y:S01]  /*63250*/  ISETP.LT.AND P5, PT, R29, UR4, !P2 ;  /* 0x000000041d007c0c */ /* 0x000fe2000d7a1270 */
[----:B------:R-:W-:Y:S01]  /*63260*/  IMAD.WIDE R14, R7, 0x2, R18 ;  /* 0x00000002070e7825 */ /* 0x000fe200078e0212 */
[----:B------:R-:W-:-:S03]  /*63270*/  ULDC UR5, c[0x0][0x248] ;  /* 0x0000920000057ab9 */ /* 0x000fc60000000800 */
[----:B------:R-:W-:-:S05]  /*63280*/  VIADD R22, R28, 0xb8 ;  /* 0x000000b81c167836 */ /* 0x000fca0000000000 */
[----:B------:R-:W-:Y:S01]  /*63290*/  ISETP.GE.AND P6, PT, R22, UR6, PT ;  /* 0x0000000616007c0c */ /* 0x000fe2000bfc6270 */
[----:B------:R-:W-:Y:S01]  /*632a0*/  ULDC UR6, c[0x0][0x248] ;  /* 0x0000920000067ab9 */ /* 0x000fe20000000800 */
[----:B------:R-:W-:Y:S01]  /*632b0*/  VIADD R8, R28, 0xb9 ;  /* 0x000000b91c087836 */ /* 0x000fe20000000000 */
[----:B--2---:R-:W-:Y:S01]  /*632c0*/  PRMT R7, R21, 0x7632, R7 ;  /* 0x0000763215077816 */ /* 0x004fe20000000007 */
[----:B------:R-:W-:Y:S01]  /*632d0*/  IMAD.WIDE R20, R2, 0x2, R10 ;  /* 0x0000000202147825 */ /* 0x000fe200078e020a */
[----:B----4-:R-:W-:Y:S04]  /*632e0*/  @P4 STG.E.U16 desc[UR8][R12.64], R9 ;  /* 0x000000090c004986 */ /* 0x010fe8000c101508 */
[----:B------:R0:W-:Y:S01]  /*632f0*/  @P3 STG.E.U16 desc[UR8][R14.64], R7 ;  /* 0x000000070e003986 */ /* 0x0001e2000c101508 */
[----:B------:R-:W-:-:S03]  /*63300*/  ISETP.LT.AND P3, PT, R24, UR4, !P2 ;  /* 0x0000000418007c0c */ /* 0x000fc6000d761270 */
[----:B------:R1:W-:Y:S01]  /*63310*/  @P5 STG.E.U16 desc[UR8][R20.64], R0 ;  /* 0x0000000014005986 */ /* 0x0003e2000c101508 */
[----:B0-----:R-:W-:Y:S01]  /*63320*/  PRMT R7, R0, 0x7632, R7 ;  /* 0x0000763200077816 */ /* 0x001fe20000000007 */
[C---:B------:R-:W-:Y:S02]  /*63330*/  IMAD.WIDE R14, R2.reuse, 0x2, R4 ;  /* 0x00000002020e7825 */ /* 0x040fe400078e0204 */
[----:B-1----:R-:W2:Y:S02]  /*63340*/  LDL.LU R0, [R1+0x57c] ;  /* 0x00057c0001007983 */ /* 0x002ea40000300800 */
[----:B------:R-:W-:Y:S01]  /*63350*/  VIADD R21, R2, UR5 ;  /* 0x0000000502157c36 */ /* 0x000fe20008000000 */
[----:B------:R-:W-:-:S03]  /*63360*/  ULDC UR5, c[0x0][0x248] ;  /* 0x0000920000057ab9 */ /* 0x000fc60000000800 */
[----:B------:R-:W-:Y:S01]  /*63370*/  VIADD R9, R21, UR6 ;  /* 0x0000000615097c36 */ /* 0x000fe20008000000 */
[----:B------:R0:W-:Y:S01]  /*63380*/  @P3 STG.E.U16 desc[UR8][R14.64], R7 ;  /* 0x000000070e003986 */ /* 0x0001e2000c101508 */
[----:B------:R-:W-:Y:S01]  /*63390*/  ISETP.LT.AND P4, PT, R6, UR4, !P2 ;  /* 0x0000000406007c0c */ /* 0x000fe2000d781270 */
[----:B------:R-:W-:Y:S01]  /*633a0*/  IMAD.WIDE R12, R2, 0x2, R16 ;  /* 0x00000002020c7825 */ /* 0x000fe200078e0210 */
[----:B------:R-:W-:Y:S01]  /*633b0*/  ISETP.GE.AND P5, PT, R8, UR7, PT ;  /* 0x0000000708007c0c */ /* 0x000fe2000bfa6270 */
[----:B------:R-:W-:Y:S02]  /*633c0*/  ULDC UR6, c[0x0][0x22c] ;  /* 0x00008b0000067ab9 */ /* 0x000fe40000000800 */
[----:B0-----:R-:W-:Y:S01]  /*633d0*/  VIADD R7, R9, UR5 ;  /* 0x0000000509077c36 */ /* 0x001fe20008000000 */
[----:B------:R-:W-:Y:S01]  /*633e0*/  ULDC UR5, c[0x0][0x248] ;  /* 0x0000920000057ab9 */ /* 0x000fe20000000800 */
[----:B------:R-:W-:-:S06]  /*633f0*/  ISETP.LT.AND P2, PT, R25, UR4, !P2 ;  /* 0x0000000419007c0c */ /* 0x000fcc000d741270 */
[----:B---3--:R0:W-:Y:S01]  /*63400*/  @P4 STG.E.U16 desc[UR8][R12.64], R26 ;  /* 0x0000001a0c004986 */ /* 0x0081e2000c101508 */
[----:B------:R-:W-:Y:S01]  /*63410*/  VIADD R8, R7, UR5 ;  /* 0x0000000507087c36 */ /* 0x000fe20008000000 */
[----:B------:R-:W-:Y:S01]  /*63420*/  ULDC UR5, c[0x0][0x248] ;  /* 0x0000920000057ab9 */ /* 0x000fe20000000800 */
[----:B------:R-:W-:Y:S01]  /*63430*/  PRMT R20, R26, 0x7632, R20 ;  /* 0x000076321a147816 */ /* 0x000fe20000000014 */
[----:B------:R-:W-:Y:S01]  /*63440*/  IMAD.WIDE R14, R2, 0x2, R18 ;  /* 0x00000002020e7825 */ /* 0x000fe200078e0212 */
[----:B------:R-:W-:Y:S01]  /*63450*/  ISETP.LT.AND P3, PT, R29, UR4, !P0 ;  /* 0x000000041d007c0c */ /* 0x000fe2000c761270 */
[----:B------:R-:W-:Y:S02]  /*63460*/  ULDC UR7, c[0x0][0x22c] ;  /* 0x00008b0000077ab9 */ /* 0x000fe40000000800 */
[----:B------:R-:W-:Y:S01]  /*63470*/  VIADD R24, R8, UR5 ;  /* 0x0000000508187c36 */ /* 0x000fe20008000000 */
[----:B------:R-:W-:Y:S01]  /*63480*/  ULDC UR5, c[0x0][0x248] ;  /* 0x0000920000057ab9 */ /* 0x000fe20000000800 */
[----:B------:R1:W-:Y:S02]  /*63490*/  STL [R1+0x1a80], R8 ;  /* 0x001a800801007387 */ /* 0x0003e40000100800 */
[----:B------:R-:W-:Y:S01]  /*634a0*/  VIADD R25, R24, UR5 ;  /* 0x0000000518197c36 */ /* 0x000fe20008000000 */
[----:B------:R-:W-:-:S03]  /*634b0*/  ULDC UR5, c[0x0][0x248] ;  /* 0x0000920000057ab9 */ /* 0x000fc60000000800 */
[----:B0-----:R-:W-:Y:S01]  /*634c0*/  VIADD R26, R25, UR5 ;  /* 0x00000005191a7c36 */ /* 0x001fe20008000000 */
[----:B------:R-:W-:Y:S01]  /*634d0*/  ULDC UR5, c[0x0][0x248] ;  /* 0x0000920000057ab9 */ /* 0x000fe20000000800 */
[----:B-1----:R-:W3:Y:S04]  /*634e0*/  LDL R8, [R1+0x10fc] ;  /* 0x0010fc0001087983 */ /* 0x002ee80000100800 */
[----:B------:R-:W-:Y:S04]  /*634f0*/  STL [R1+0x1a84], R24 ;  /* 0x001a841801007387 */ /* 0x000fe80000100800 */
[----:B------:R0:W-:Y:S04]  /*63500*/  STL [R1+0x1a88], R25 ;  /* 0x001a881901007387 */ /* 0x0001e80000100800 */
[----:B0-----:R-:W4:Y:S01]  /*63510*/  LDL R25, [R1+0x10d8] ;  /* 0x0010d80001197983 */ /* 0x001f220000100800 */
[----:B------:R-:W-:Y:S01]  /*63520*/  VIADD R2, R26, UR5 ;  /* 0x000000051a027c36 */ /* 0x000fe20008000000 */
[----:B------:R-:W-:-:S02]  /*63530*/  ULDC UR5, c[0x0][0x248] ;  /* 0x0000920000057ab9 */ /* 0x000fc40000000800 */
[----:B------:R0:W-:Y:S04]  /*63540*/  STL [R1+0x1a8c], R26 ;  /* 0x001a8c1a01007387 */ /* 0x0001e80000100800 */
[----:B0-----:R-:W3:Y:S04]  /*63550*/  LDL.LU R26, [R1+0x58c] ;  /* 0x00058c00011a7983 */ /* 0x001ee80000300800 */
[----:B------:R-:W3:Y:S01]  /*63560*/  LDL.LU R24, [R1+0x59c] ;  /* 0x00059c0001187983 */ /* 0x000ee20000300800 */
[----:B------:R-:W-:-:S03]  /*63570*/  VIADD R12, R28, 0xba ;  /* 0x000000ba1c0c7836 */ /* 0x000fc60000000000 */
[----:B------:R0:W-:Y:S02]  /*63580*/  @P2 STG.E.U16 desc[UR8][R14.64], R20 ;  /* 0x000000140e002986 */ /* 0x0001e4000c101508 */
[----:B------:R-:W-:Y:S01]  /*63590*/  ISETP.GE.AND P4, PT, R12, UR6, PT ;  /* 0x000000060c007c0c */ /* 0x000fe2000bf86270 */
[----:B------:R-:W-:Y:S01]  /*635a0*/  IMAD.WIDE R12, R21, 0x2, R10 ;  /* 0x00000002150c7825 */ /* 0x000fe200078e020a */
[----:B------:R-:W-:Y:S01]  /*635b0*/  STL [R1+0x1a90], R2 ;  /* 0x001a900201007387 */ /* 0x000fe20000100800 */
[----:B------:R-:W-:Y:S02]  /*635c0*/  ULDC UR6, c[0x0][0x248] ;  /* 0x0000920000067ab9 */ /* 0x000fe40000000800 */
[----:B0-----:R-:W-:Y:S01]  /*635d0*/  VIADD R20, R2, UR5 ;  /* 0x0000000502147c36 */ /* 0x001fe20008000000 */
[----:B------:R-:W-:-:S04]  /*635e0*/  ULDC UR5, c[0x0][0x248] ;  /* 0x0000920000057ab9 */ /* 0x000fc80000000800 */
[----:B------:R-:W-:Y:S01]  /*635f0*/  STL [R1+0x1a94], R20 ;  /* 0x001a941401007387 */ /* 0x000fe20000100800 */
[----:B------:R-:W-:Y:S01]  /*63600*/  ISETP.LT.AND P2, PT, R6, UR4, !P0 ;  /* 0x0000000406007c0c */ /* 0x000fe2000c741270 */
[----:B------:R-:W-:-:S04]  /*63610*/  IMAD.WIDE R22, R21, 0x2, R4 ;  /* 0x0000000215167825 */ /* 0x000fc800078e0204 */
[----:B------:R-:W-:Y:S01]  /*63620*/  IMAD.WIDE R14, R21, 0x2, R18 ;  /* 0x00000002150e7825 */ /* 0x000fe200078e0212 */
[----:B--2---:R-:W-:Y:S01]  /*63630*/  PRMT R27, R0, 0x7632, R27 ;  /* 0x00007632001b7816 */ /* 0x004fe2000000001b */
[----:B------:R0:W-:Y:S02]  /*63640*/  @P3 STG.E.U16 desc[UR8][R12.64], R0 ;  /* 0x000000000c003986 */ /* 0x0001e4000c101508 */
[----:B0-----:R-:W-:Y:S01]  /*63650*/  VIADD R0, R20, UR5 ;  /* 0x0000000514007c36 */ /* 0x001fe20008000000 */
[----:B------:R-:W-:-:S03]  /*63660*/  ULDC UR5, c[0x0][0x248] ;  /* 0x0000920000057ab9 */ /* 0x000fc60000000800 */
[----:B------:R-:W-:Y:S01]  /*63670*/  VIADD R0, R0, UR5 ;  /* 0x0000000500007c36 */ /* 0x000fe20008000000 */
[----:B------:R-:W-:-:S04]  /*63680*/  ULDC UR5, c[0x0][0x248] ;  /* 0x0000920000057ab9 */ /* 0x000fc80000000800 */
[----:B------:R0:W-:Y:S02]  /*63690*/  STL [R1+0x30], R0 ;  /* 0x0000300001007387 */ /* 0x0001e40000100800 */
[----:B0-----:R-:W-:Y:S01]  /*636a0*/  VIADD R0, R0, UR6 ;  /* 0x0000000600007c36 */ /* 0x001fe20008000000 */
[----:B------:R-:W-:-:S04]  /*636b0*/  ULDC UR6, c[0x0][0x248] ;  /* 0x0000920000067ab9 */ /* 0x000fc80000000800 */
[----:B------:R0:W-:Y:S02]  /*636c0*/  STL [R1+0x48], R0 ;  /* 0x0000480001007387 */ /* 0x0001e40000100800 */
[----:B0-----:R-:W-:Y:S01]  /*636d0*/  VIADD R0, R0, UR5 ;  /* 0x0000000500007c36 */ /* 0x001fe20008000000 */
[----:B------:R-:W-:-:S04]  /*636e0*/  ULDC UR5, c[0x0][0x248] ;  /* 0x0000920000057ab9 */ /* 0x000fc80000000800 */
[----:B------:R0:W-:Y:S01]  /*636f0*/  STL [R1+0x50], R0 ;  /* 0x0000500001007387 */ /* 0x0001e20000100800 */
[----:B----4-:R-:W-:Y:S01]  /*63700*/  ISETP.LT.AND P3, PT, R25, UR4, !P0 ;  /* 0x0000000419007c0c */ /* 0x010fe2000c761270 */
[----:B0-----:R-:W-:Y:S01]  /*63710*/  VIADD R0, R0, UR5 ;  /* 0x0000000500007c36 */ /* 0x001fe20008000000 */
[----:B------:R-:W-:-:S04]  /*63720*/  ULDC UR5, c[0x0][0x248] ;  /* 0x0000920000057ab9 */ /* 0x000fc80000000800 */
[----:B------:R0:W-:Y:S01]  /*63730*/  STL [R1+0x60], R0 ;  /* 0x0000600001007387 */ /* 0x0001e20000100800 */
[----:B------:R-:W-:-:S03]  /*63740*/  IMAD.WIDE R12, R21, 0x2, R16 ;  /* 0x00000002150c7825 */ /* 0x000fc600078e0210 */
[----:B------:R-:W-:Y:S01]  /*63750*/  STL [R1+0x1a98], R29 ;  /* 0x001a981d01007387 */ /* 0x000fe20000100800 */
[----:B0-----:R-:W-:Y:S01]  /*63760*/  VIADD R0, R0, UR5 ;  /* 0x0000000500007c36 */ /* 0x001fe20008000000 */
[----:B------:R-:W-:Y:S02]  /*63770*/  ULDC UR5, c[0x0][0x248] ;  /* 0x0000920000057ab9 */ /* 0x000fe40000000800 */
[----:B------:R-:W-:Y:S01]  /*63780*/  @P3 STG.E.U16 desc[UR8][R22.64], R27 ;  /* 0x0000001b16003986 */ /* 0x000fe2000c101508 */
[----:B---3--:R-:W-:-:S03]  /*63790*/  ISETP.LT.AND P0, PT, R8, UR4, !P0 ;  /* 0x0000000408007c0c */ /* 0x008fc6000c701270 */
[----:B------:R0:W-:Y:S04]  /*637a0*/  STL [R1+0x74], R0 ;  /* 0x0000740001007387 */ /* 0x0001e80000100800 */
[----:B------:R1:W-:Y:S01]  /*637b0*/  @P2 STG.E.U16 desc[UR8][R12.64], R26 ;  /* 0x0000001a0c002986 */ /* 0x0003e2000c101508 */
[----:B------:R-:W-:Y:S01]  /*637c0*/  ISETP.LT.AND P2, PT, R29, UR4, !P1 ;  /* 0x000000041d007c0c */ /* 0x000fe2000cf41270 */
[----:B0-----:R-:W-:Y:S01]  /*637d0*/  VIADD R0, R0, UR5 ;  /* 0x0000000500007c36 */ /* 0x001fe20008000000 */
[----:B------:R-:W-:Y:S01]  /*637e0*/  PRMT R21, R26, 0x7632, R21 ;  /* 0x000076321a157816 */ /* 0x000fe20000000015 */
[----:B------:R-:W-:-:S03]  /*637f0*/  ULDC UR5, c[0x0][0x248] ;  /* 0x0000920000057ab9 */ /* 0x000fc60000000800 */
[----:B------:R0:W-:Y:S01]  /*63800*/  STL [R1+0x88], R0 ;  /* 0x0000880001007387 */ /* 0x0001e20000100800 */
[----:B-1----:R-:W-:-:S03]  /*63810*/  IMAD.WIDE R12, R9, 0x2, R10 ;  /* 0x00000002090c7825 */ /* 0x002fc600078e020a */
[----:B------:R-:W-:Y:S01]  /*63820*/  STL [R1+0x1aa0], R4 ;  /* 0x001aa00401007387 */ /* 0x000fe20000100800 */
[----:B0-----:R-:W-:-:S03]  /*63830*/  VIADD R0, R0, UR6 ;  /* 0x0000000600007c36 */ /* 0x001fc60008000000 */
[----:B------:R-:W-:Y:S01]  /*63840*/  STL [R1+0x1a9c], R5 ;  /* 0x001a9c0501007387 */ /* 0x000fe20000100800 */
[----:B------:R-:W-:Y:S01]  /*63850*/  LOP3.LUT R3, R3, 0xfffffffb, RZ, 0xc0, !PT ;  /* 0xfffffffb03037812 */ /* 0x000fe200078ec0ff */
[----:B------:R-:W-:Y:S02]  /*63860*/  ULDC UR6, c[0x0][0x22c] ;  /* 0x00008b0000067ab9 */ /* 0x000fe40000000800 */
[----:B------:R0:W-:Y:S04]  /*63870*/  STL [R1+0x98], R0 ;  /* 0x0000980001007387 */ /* 0x0001e80000100800 */
[----:B------:R-:W-:Y:S01]  /*63880*/  @P0 STG.E.U16 desc[UR8][R14.64], R21 ;  /* 0x000000150e000986 */ /* 0x000fe2000c101508 */
[----:B0-----:R-:W-:-:S03]  /*63890*/  VIADD R0, R0, UR5 ;  /* 0x0000000500007c36 */ /* 0x001fc60008000000 */
[----:B------:R-:W-:Y:S01]  /*638a0*/  @P2 STG.E.U16 desc[UR8][R12.64], R24 ;  /* 0x000000180c002986 */ /* 0x000fe2000c101508 */
[----:B------:R-:W-:Y:S01]  /*638b0*/  ISETP.LT.AND P2, PT, R6, UR4, !P1 ;  /* 0x0000000406007c0c */ /* 0x000fe2000cf41270 */
[----:B------:R-:W-:Y:S02]  /*638c0*/  ULDC UR5, c[0x0][0x248] ;  /* 0x0000920000057ab9 */ /* 0x000fe40000000800 */
[----:B------:R0:W-:Y:S04]  /*638d0*/  STL [R1+0xac], R0 ;  /* 0x0000ac0001007387 */ /* 0x0001e80000100800 */
[----:B------:R-:W2:Y:S01]  /*638e0*/  LDL.LU R6, [R1+0x1ae8] ;  /* 0x001ae80001067983 */ /* 0x000ea20000300800 */
[----:B------:R-:W-:Y:S01]  /*638f0*/  ISETP.LT.AND P3, PT, R25, UR4, !P1 ;  /* 0x0000000419007c0c */ /* 0x000fe2000cf61270 */
[----:B0-----:R-:W-:Y:S01]  /*63900*/  VIADD R0, R0, UR5 ;  /* 0x0000000500007c36 */ /* 0x001fe20008000000 */
[----:B------:R-:W-:Y:S01]  /*63910*/  ULDC UR5, c[0x0][0x248] ;  /* 0x0000920000057ab9 */ /* 0x000fe20000000800 */
[----:B------:R-:W-:-:S03]  /*63920*/  @P6 LOP3.LUT R3, R3, 0x4, RZ, 0xfc, !PT ;  /* 0x0000000403036812 */ /* 0x000fc600078efcff */
[----:B------:R0:W-:Y:S01]  /*63930*/  STL [R1+0xb8], R0 ;  /* 0x0000b80001007387 */ /* 0x0001e20000100800 */
[----:B------:R-:W-:Y:S01]  /*63940*/  LOP3.LUT R3, R3, 0xfffffffd, RZ, 0xc0, !PT ;  /* 0xfffffffd03037812 */ /* 0x000fe200078ec0ff */
[----:B------:R-:W-:Y:S01]  /*63950*/  IMAD.WIDE R14, R9, 0x2, R4 ;  /* 0x00000002090e7825 */ /* 0x000fe200078e0204 */
[----:B------:R-:W-:-:S03]  /*63960*/  PRMT R22, R24, 0x7632, R22 ;  /* 0x0000763218167816 */ /* 0x000fc60000000016 */
[----:B0-----:R-:W-:Y:S01]  /*63970*/  VIADD R0, R0, UR5 ;  /* 0x0000000500007c36 */ /* 0x001fe20008000000 */
[----:B------:R-:W-:Y:S01]  /*63980*/  ULDC UR5, c[0x0][0x248] ;  /* 0x0000920000057ab9 */ /* 0x000fe20000000800 */
[----:B------:R-:W-:-:S03]  /*63990*/  VIADD R12, R28, 0xbc ;  /* 0x000000bc1c0c7836 */ /* 0x000fc60000000000 */
[----:B------:R0:W-:Y:S01]  /*639a0*/  STL [R1+0xc8], R0 ;  /* 0x0000c80001007387 */ /* 0x0001e20000100800 */
[----:B------:R-:W-:-:S03]  /*639b0*/  @P5 LOP3.LUT R3, R3, 0x2, RZ, 0xfc, !PT ;  /* 0x0000000203035812 */ /* 0x000fc600078efcff */
[----:B------:R-:W-:Y:S01]  /*639c0*/  STL [R1+0x1aa8], R16 ;  /* 0x001aa81001007387 */ /* 0x000fe20000100800 */
[----:B0-----:R-:W-:-:S03]  /*639d0*/  VIADD R0, R0, UR5 ;  /* 0x0000000500007c36 */ /* 0x001fc60008000000 */
[----:B------:R-:W-:Y:S01]  /*639e0*/  STL [R1+0x1aa4], R17 ;  /* 0x001aa41101007387 */ /* 0x000fe20000100800 */
[----:B------:R-:W-:-:S03]  /*639f0*/  ULDC UR5, c[0x0][0x248] ;  /* 0x0000920000057ab9 */ /* 0x000fc60000000800 */
[----:B------:R0:W-:Y:S01]  /*63a00*/  STL [R1+0xdc], R0 ;  /* 0x0000dc0001007387 */ /* 0x0001e20000100800 */
[----:B------:R-:W-:-:S03]  /*63a10*/  LOP3.LUT R3, R3, 0xfffffffe, RZ, 0xc0, !PT ;  /* 0xfffffffe03037812 */ /* 0x000fc600078ec0ff */
[----:B------:R1:W-:Y:S01]  /*63a20*/  @P3 STG.E.U16 desc[UR8][R14.64], R22 ;  /* 0x000000160e003986 */ /* 0x0003e2000c101508 */
[----:B------:R-:W-:Y:S01]  /*63a30*/  ISETP.GE.AND P3, PT, R12, UR6, PT ;  /* 0x000000060c007c0c */ /* 0x000fe2000bf66270 */
[----:B------:R-:W-:Y:S01]  /*63a40*/  IMAD.WIDE R12, R9, 0x2, R16 ;  /* 0x00000002090c7825 */ /* 0x000fe200078e0210 */
[----:B------:R-:W-:Y:S01]  /*63a50*/  ISETP.LT.AND P1, PT, R8, UR4, !P1 ;  /* 0x0000000408007c0c */ /* 0x000fe2000cf21270 */
[----:B------:R-:W-:Y:S02]  /*63a60*/  ULDC UR6, c[0x0][0x248] ;  /* 0x0000920000067ab9 */ /* 0x000fe40000000800 */
[----:B0-----:R-:W-:Y:S01]  /*63a70*/  VIADD R0, R0, UR5 ;  /* 0x0000000500007c36 */ /* 0x001fe20008000000 */
[----:B------:R-:W-:Y:S01]  /*63a80*/  ULDC UR5, c[0x0][0x248] ;  /* 0x0000920000057ab9 */ /* 0x000fe20000000800 */
[----:B------:R-:W-:-:S03]  /*63a90*/  @P4 LOP3.LUT R3, R3, 0x1, RZ, 0xfc, !PT ;  /* 0x0000000103034812 */ /* 0x000fc600078efcff */
[----:B------:R0:W-:Y:S01]  /*63aa0*/  STL [R1+0xf0], R0 ;  /* 0x0000f00001007387 */ /* 0x0001e20000100800 */
[----:B-1----:R-:W-:Y:S01]  /*63ab0*/  VIADD R15, R28, 0xbd ;  /* 0x000000bd1c0f7836 */ /* 0x002fe20000000000 */
[----:B------:R-:W-:Y:S02]  /*63ac0*/  LOP3.LUT R3, R3, 0xffffffef, RZ, 0xc0, !PT ;  /* 0xffffffef03037812 */ /* 0x000fe400078ec0ff */
[----:B------:R-:W-:Y:S01]  /*63ad0*/  STL [R1+0x1ab0], R18 ;  /* 0x001ab01201007387 */ /* 0x000fe20000100800 */
[----:B0-----:R-:W-:Y:S01]  /*63ae0*/  VIADD R0, R0, UR5 ;  /* 0x0000000500007c36 */ /* 0x001fe20008000000 */
[----:B------:R-:W-:Y:S01]  /*63af0*/  ULDC UR5, c[0x0][0x22c] ;  /* 0x00008b0000057ab9 */ /* 0x000fe20000000800 */
[----:B------:R-:W-:-:S03]  /*63b00*/  @P3 LOP3.LUT R3, R3, 0x10, RZ, 0xfc, !PT ;  /* 0x0000001003033812 */ /* 0x000fc600078efcff */
[----:B------:R0:W-:Y:S01]  /*63b10*/  STL [R1+0x100], R0 ;  /* 0x0001000001007387 */ /* 0x0001e20000100800 */
[----:B------:R-:W-:-:S03]  /*63b20*/  LOP3.LUT R3, R3, 0xffffffdf, RZ, 0xc0, !PT ;  /* 0xffffffdf03037812 */ /* 0x000fc600078ec0ff */
[----:B------:R-:W-:Y:S01]  /*63b30*/  STL [R1+0x1aac], R19 ;  /* 0x001aac1301007387 */ /* 0x000fe20000100800 */
[----:B0-----:R-:W-:Y:S01]  /*63b40*/  VIADD R0, R0, UR6 ;  /* 0x0000000600007c36 */ /* 0x001fe20008000000 */
[----:B------:R-:W-:-:S04]  /*63b50*/  ULDC UR6, c[0x0][0x22c] ;  /* 0x00008b0000067ab9 */ /* 0x000fc80000000800 */
[----:B------:R0:W-:Y:S01]  /*63b60*/  STL [R1+0x110], R0 ;  /* 0x0001100001007387 */ /* 0x0001e20000100800 */
[C---:B------:R-:W-:Y:S02]  /*63b70*/  VIADD R5, R28.reuse, 0xc0 ;  /* 0x000000c01c057836 */ /* 0x040fe40000000000 */
[C---:B------:R-:W-:Y:S02]  /*63b80*/  VIADD R4, R28.reuse, 0xc1 ;  /* 0x000000c11c047836 */ /* 0x040fe40000000000 */
[----:B------:R-:W-:Y:S01]  /*63b90*/  VIADD R2, R28, 0xc2 ;  /* 0x000000c21c027836 */ /* 0x000fe20000000000 */
[----:B--2---:R1:W-:Y:S01]  /*63ba0*/  @P2 STG.E.U16 desc[UR8][R12.64], R6 ;  /* 0x000000060c002986 */ /* 0x0043e2000c101508 */
[----:B------:R-:W-:Y:S01]  /*63bb0*/  ISETP.GE.AND P2, PT, R15, UR5, PT ;  /* 0x000000050f007c0c */ /* 0x000fe2000bf46270 */
[----:B------:R-:W-:Y:S01]  /*63bc0*/  ULDC UR5, c[0x0][0x248] ;  /* 0x0000920000057ab9 */ /* 0x000fe20000000800 */
[----:B------:R-:W-:Y:S01]  /*63bd0*/  PRMT R14, R6, 0x7632, R14 ;  /* 0x00007632060e7816 */ /* 0x000fe2000000000e */
[----:B0-----:R-:W-:Y:S01]  /*63be0*/  VIADD R0, R0, UR5 ;  /* 0x0000000500007c36 */ /* 0x001fe20008000000 */
[----:B------:R-:W-:Y:S01]  /*63bf0*/  ULDC UR5, c[0x0][0x248] ;  /* 0x0000920000057ab9 */ /* 0x000fe20000000800 */
[----:B-1----:R-:W-:-:S04]  /*63c00*/  IMAD.WIDE R12, R9, 0x2, R18 ;  /* 0x00000002090c7825 */ /* 0x002fc800078e0212 */
[----:B------:R-:W-:Y:S01]  /*63c10*/  VIADD R9, R28, 0xbe ;  /* 0x000000be1c097836 */ /* 0x000fe20000000000 */
[----:B------:R-:W-:Y:S04]  /*63c20*/  @P1 STG.E.U16 desc[UR8][R12.64], R14 ;  /* 0x0000000e0c001986 */ /* 0x000fe8000c101508 */
[----:B------:R-:W-:Y:S02]  /*63c30*/  ISETP.GE.AND P1, PT, R9, UR6, PT ;  /* 0x0000000609007c0c */ /* 0x000fe4000bf26270 */
[----:B------:R-:W-:Y:S01]  /*63c40*/  @P2 LOP3.LUT R3, R3, 0x20, RZ, 0xfc, !PT ;  /* 0x0000002003032812 */ /* 0x000fe200078efcff */
[----:B------:R0:W-:Y:S01]  /*63c50*/  STL [R1+0x120], R0 ;  /* 0x0001200001007387 */ /* 0x0001e20000100800 */
[----:B------:R-:W-:Y:S02]  /*63c60*/  ULDC UR6, c[0x0][0x248] ;  /* 0x0000920000067ab9 */ /* 0x000fe40000000800 */
[----:B------:R-:W-:Y:S01]  /*63c70*/  LOP3.LUT R3, R3, 0xffffffbf, RZ, 0xc0, !PT ;  /* 0xffffffbf03037812 */ /* 0x000fe200078ec0ff */
[----:B0-----:R-:W-:-:S06]  /*63c80*/  VIADD R0, R0, UR5 ;  /* 0x0000000500007c36 */ /* 0x001fcc0008000000 */
[----:B------:R-:W-:Y:S01]  /*63c90*/  @P1 LOP3.LUT R3, R3, 0x40, RZ, 0xfc, !PT ;  /* 0x0000004003031812 */ /* 0x000fe200078efcff */
[----:B------:R-:W-:Y:S01]  /*63ca0*/  VIADD R6, R28, 0xd7 ;  /* 0x000000d71c067836 */ /* 0x000fe20000000000 */
[----:B------:R-:W-:Y:S01]  /*63cb0*/  ULDC UR5, c[0x0][0x22c] ;  /* 0x00008b0000057ab9 */ /* 0x000fe20000000800 */
[----:B------:R0:W-:Y:S04]  /*63cc0*/  STL [R1+0x130], R0 ;  /* 0x0001300001007387 */ /* 0x0001e80000100800 */
[----:B------:R-:W-:Y:S01]  /*63cd0*/  STL [R1+0x1ae4], R3 ;  /* 0x001ae40301007387 */ /* 0x000fe20000100800 */
[----:B0-----:R-:W-:Y:S01]  /*63ce0*/  VIADD R0, R0, UR6 ;  /* 0x0000000600007c36 */ /* 0x001fe20008000000 */
[----:B------:R-:W-:-:S04]  /*63cf0*/  ULDC UR6, c[0x0][0x22c] ;  /* 0x00008b0000067ab9 */ /* 0x000fc80000000800 */
[----:B------:R0:W-:Y:S02]  /*63d00*/  STL [R1+0x134], R0 ;  /* 0x0001340001007387 */ /* 0x0001e40000100800 */
        /* <DEDUP_REMOVED lines=71> */
[----:B------:R0:W-:Y:S04]  /*64180*/  STL [R1+0x198], R0 ;  /* 0x0001980001007387 */ /* 0x0001e80000100800 */
[----:B------:R1:W-:Y:S01]  /*64190*/  STL [R1+0xa0], R5 ;  /* 0x0000a00501007387 */ /* 0x0003e20000100800 */
[----:B0-----:R-:W-:Y:S01]  /*641a0*/  VIADD R0, R0, UR36 ;  /* 0x0000002400007c36 */ /* 0x001fe20008000000 */
[----:B------:R-:W-:Y:S01]  /*641b0*/  ULDC UR36, c[0x0][0x248] ;  /* 0x0000920000247ab9 */ /* 0x000fe20000000800 */
[----:B-1----:R-:W-:-:S03]  /*641c0*/  VIADD R5, R28, 0xc3 ;  /* 0x000000c31c057836 */ /* 0x002fc60000000000 */
[----:B------:R0:W-:Y:S04]  /*641d0*/  STL [R1+0x19c], R0 ;  /* 0x00019c0001007387 */ /* 0x0001e80000100800 */
[----:B------:R1:W-:Y:S04]  /*641e0*/  STL [R1+0xa4], R4 ;  /* 0x0000a40401007387 */ /* 0x0003e80000100800 */
[----:B------:R2:W-:Y:S01]  /*641f0*/  STL [R1+0xa8], R2 ;  /* 0x0000a80201007387 */ /* 0x0005e20000100800 */
[----:B0-----:R-:W-:Y:S02]  /*64200*/  VIADD R0, R0, UR37 ;  /* 0x0000002500007c36 */ /* 0x001fe40008000000 */
[C---:B-1----:R-:W-:Y:S01]  /*64210*/  VIADD R4, R28.reuse, 0xc4 ;  /* 0x000000c41c047836 */ /* 0x042fe20000000000 */
[----:B------:R0:W-:Y:S01]  /*64220*/  STL [R1+0xb0], R5 ;  /* 0x0000b00501007387 */ /* 0x0001e20000100800 */
[----:B--2---:R-:W-:-:S03]  /*64230*/  VIADD R2, R28, 0xc5 ;  /* 0x000000c51c027836 */ /* 0x004fc60000000000 */
[----:B------:R1:W-:Y:S04]  /*64240*/  STL [R1+0x1a0], R0 ;  /* 0x0001a00001007387 */ /* 0x0003e80000100800 */
[----:B------:R2:W-:Y:S01]  /*64250*/  STL [R1+0xb4], R4 ;  /* 0x0000b40401007387 */ /* 0x0005e20000100800 */
[----:B0-----:R-:W-:-:S03]  /*64260*/  VIADD R5, R28, 0xc6 ;  /* 0x000000c61c057836 */ /* 0x001fc60000000000 */
[----:B------:R0:W-:Y:S01]  /*64270*/  STL [R1+0xbc], R2 ;  /* 0x0000bc0201007387 */ /* 0x0001e20000100800 */
[----:B-1----:R-:W-:Y:S02]  /*64280*/  VIADD R0, R0, UR41 ;  /* 0x0000002900007c36 */ /* 0x002fe40008000000 */
[C---:B--2---:R-:W-:Y:S01]  /*64290*/  VIADD R4, R28.reuse, 0xc7 ;  /* 0x000000c71c047836 */ /* 0x044fe20000000000 */
[----:B------:R1:W-:Y:S01]  /*642a0*/  STL [R1+0xc0], R5 ;  /* 0x0000c00501007387 */ /* 0x0003e20000100800 */
[----:B0-----:R-:W-:-:S03]  /*642b0*/  VIADD R2, R28, 0xc8 ;  /* 0x000000c81c027836 */ /* 0x001fc60000000000 */
[----:B------:R0:W-:Y:S04]  /*642c0*/  STL [R1+0x1a4], R0 ;  /* 0x0001a40001007387 */ /* 0x0001e80000100800 */
[----:B------:R2:W-:Y:S01]  /*642d0*/  STL [R1+0xc4], R4 ;  /* 0x0000c40401007387 */ /* 0x0005e20000100800 */
[----:B-1----:R-:W-:-:S03]  /*642e0*/  VIADD R5, R28, 0xc9 ;  /* 0x000000c91c057836 */ /* 0x002fc60000000000 */
[----:B------:R1:W-:Y:S01]  /*642f0*/  STL [R1+0xcc], R2 ;  /* 0x0000cc0201007387 */ /* 0x0003e20000100800 */
[----:B0-----:R-:W-:Y:S02]  /*64300*/  VIADD R0, R0, UR40 ;  /* 0x0000002800007c36 */ /* 0x001fe40008000000 */
[C---:B--2---:R-:W-:Y:S01]  /*64310*/  VIADD R4, R28.reuse, 0xca ;  /* 0x000000ca1c047836 */ /* 0x044fe20000000000 */
[----:B------:R0:W-:Y:S01]  /*64320*/  STL [R1+0xd0], R5 ;  /* 0x0000d00501007387 */ /* 0x0001e20000100800 */
[----:B-1----:R-:W-:-:S03]  /*64330*/  VIADD R2, R28, 0xcb ;  /* 0x000000cb1c027836 */ /* 0x002fc60000000000 */
        /* <DEDUP_REMOVED lines=14> */
[----:B------:R-:W-:Y:S01]  /*64420*/  STL [R1+0xec], R5 ;  /* 0x0000ec0501007387 */ /* 0x000fe20000100800 */
[----:B-1----:R-:W-:-:S03]  /*64430*/  VIADD R2, R28, 0xd1 ;  /* 0x000000d11c027836 */ /* 0x002fc60000000000 */
[----:B------:R0:W-:Y:S04]  /*64440*/  STL [R1+0x144], R0 ;  /* 0x0001440001007387 */ /* 0x0001e80000100800 */
[----:B------:R1:W-:Y:S01]  /*64450*/  STL [R1+0xf4], R4 ;  /* 0x0000f40401007387 */ /* 0x0003e20000100800 */
[----:B------:R-:W-:-:S03]  /*64460*/  VIADD R14, R0, UR43 ;  /* 0x0000002b000e7c36 */ /* 0x000fc60008000000 */
[----:B------:R2:W-:Y:S01]  /*64470*/  STL [R1+0xf8], R2 ;  /* 0x0000f80201007387 */ /* 0x0005e20000100800 */
[C---:B0-----:R-:W-:Y:S02]  /*64480*/  VIADD R0, R28.reuse, 0xd4 ;  /* 0x000000d41c007836 */ /* 0x041fe40000000000 */
[C---:B-1----:R-:W-:Y:S02]  /*64490*/  VIADD R4, R28.reuse, 0xd2 ;  /* 0x000000d21c047836 */ /* 0x042fe40000000000 */
[----:B--2---:R-:W-:-:S03]  /*644a0*/  VIADD R2, R28, 0xd3 ;  /* 0x000000d31c027836 */ /* 0x004fc60000000000 */
[----:B------:R-:W-:Y:S04]  /*644b0*/  STL [R1+0xfc], R4 ;  /* 0x0000fc0401007387 */ /* 0x000fe80000100800 */
[----:B------:R0:W-:Y:S01]  /*644c0*/  STL [R1+0x104], R2 ;  /* 0x0001040201007387 */ /* 0x0001e20000100800 */
[----:B------:R-:W-:-:S03]  /*644d0*/  VIADD R9, R14, UR42 ;  /* 0x0000002a0e097c36 */ /* 0x000fc60008000000 */
[----:B------:R-:W-:Y:S04]  /*644e0*/  STL [R1+0x1ab4], R14 ;  /* 0x001ab40e01007387 */ /* 0x000fe80000100800 */
[----:B------:R1:W-:Y:S01]  /*644f0*/  STL [R1+0x108], R0 ;  /* 0x0001080001007387 */ /* 0x0003e20000100800 */
[C---:B0-----:R-:W-:Y:S02]  /*64500*/  VIADD R2, R28.reuse, 0xd5 ;  /* 0x000000d51c027836 */ /* 0x041fe40000000000 */
[----:B------:R-:W-:-:S03]  /*64510*/  VIADD R4, R28, 0xd8 ;  /* 0x000000d81c047836 */ /* 0x000fc60000000000 */
[----:B------:R0:W-:Y:S01]  /*64520*/  STL [R1+0x10c], R2 ;  /* 0x00010c0201007387 */ /* 0x0001e20000100800 */
[----:B-1----:R-:W-:-:S03]  /*64530*/  VIADD R0, R28, 0xd6 ;  /* 0x000000d61c007836 */ /* 0x002fc60000000000 */
[----:B------:R-:W-:Y:S04]  /*64540*/  STL [R1+0x1ae0], R6 ;  /* 0x001ae00601007387 */ /* 0x000fe80000100800 */
[----:B------:R1:W-:Y:S01]  /*64550*/  STL [R1+0x114], R0 ;  /* 0x0001140001007387 */ /* 0x0003e20000100800 */
[----:B0-----:R-:W-:-:S03]  /*64560*/  VIADD R2, R28, 0xd9 ;  /* 0x000000d91c027836 */ /* 0x001fc60000000000 */
[----:B------:R-:W-:Y:S04]  /*64570*/  STL [R1+0x1ab8], R9 ;  /* 0x001ab80901007387 */ /* 0x000fe80000100800 */
[----:B------:R0:W-:Y:S01]  /*64580*/  STL [R1+0x11c], R4 ;  /* 0x00011c0401007387 */ /* 0x0001e20000100800 */
[----:B-1----:R-:W-:-:S03]  /*64590*/  VIADD R0, R9, UR45 ;  /* 0x0000002d09007c36 */ /* 0x002fc60008000000 */
[----:B------:R1:W-:Y:S01]  /*645a0*/  STL [R1+0x124], R2 ;  /* 0x0001240201007387 */ /* 0x0003e20000100800 */
[----:B------:R-:W-:Y:S02]  /*645b0*/  VIADD R0, R0, UR49 ;  /* 0x0000003100007c36 */ /* 0x000fe40008000000 */
[C---:B0-----:R-:W-:Y:S02]  /*645c0*/  VIADD R4, R28.reuse, 0xda ;  /* 0x000000da1c047836 */ /* 0x041fe40000000000 */
[----:B-1----:R-:W-:-:S03]  /*645d0*/  VIADD R2, R28, 0xdb ;  /* 0x000000db1c027836 */ /* 0x002fc60000000000 */
[----:B------:R0:W-:Y:S04]  /*645e0*/  STL [R1+0x128], R4 ;  /* 0x0001280401007387 */ /* 0x0001e80000100800 */
[----:B------:R1:W-:Y:S04]  /*645f0*/  STL [R1+0x12c], R2 ;  /* 0x00012c0201007387 */ /* 0x0003e80000100800 */
[----:B------:R2:W-:Y:S01]  /*64600*/  STL [R1+0x1b8], R0 ;  /* 0x0001b80001007387 */ /* 0x0005e20000100800 */
[C---:B------:R-:W-:Y:S02]  /*64610*/  VIADD R5, R28.reuse, 0xe1 ;  /* 0x000000e11c057836 */ /* 0x040fe40000000000 */
[----:B0-----:R-:W-:-:S02]  /*64620*/  VIADD R4, R28, 0xe2 ;  /* 0x000000e21c047836 */ /* 0x001fc40000000000 */
[----:B-1----:R-:W-:Y:S02]  /*64630*/  VIADD R2, R28, 0xe0 ;  /* 0x000000e01c027836 */ /* 0x002fe40000000000 */
[----:B--2---:R-:W-:-:S05]  /*64640*/  VIADD R0, R0, UR50 ;  /* 0x0000003200007c36 */ /* 0x004fca0008000000 */
[----:B------:R0:W-:Y:S04]  /*64650*/  STL [R1+0x1c0], R0 ;  /* 0x0001c00001007387 */ /* 0x0001e80000100800 */
[----:B------:R1:W-:Y:S01]  /*64660*/  STL [R1], R2 ;  /* 0x0000000201007387 */ /* 0x0003e20000100800 */
[----:B0-----:R-:W-:-:S03]  /*64670*/  VIADD R0, R0, UR46 ;  /* 0x0000002e00007c36 */ /* 0x001fc60008000000 */
[----:B------:R0:W-:Y:S01]  /*64680*/  STL [R1+0x4], R5 ;  /* 0x0000040501007387 */ /* 0x0001e20000100800 */
[----:B-1----:R-:W-:-:S03]  /*64690*/  VIADD R2, R28, 0xe3 ;  /* 0x000000e31c027836 */ /* 0x002fc60000000000 */
[----:B------:R1:W-:Y:S04]  /*646a0*/  STL [R1+0x1c8], R0 ;  /* 0x0001c80001007387 */ /* 0x0003e80000100800 */
[----:B------:R2:W-:Y:S01]  /*646b0*/  STL [R1+0x8], R4 ;  /* 0x0000080401007387 */ /* 0x0005e20000100800 */
[----:B0-----:R-:W-:Y:S02]  /*646c0*/  VIADD R5, R28, 0xe4 ;  /* 0x000000e41c057836 */ /* 0x001fe40000000000 */
[----:B-1----:R-:W-:Y:S01]  /*646d0*/  VIADD R0, R0, UR51 ;  /* 0x0000003300007c36 */ /* 0x002fe20008000000 */
[----:B------:R0:W-:Y:S01]  /*646e0*/  STL [R1+0xc], R2 ;  /* 0x00000c0201007387 */ /* 0x0001e20000100800 */
[----:B--2---:R-:W-:-:S03]  /*646f0*/  VIADD R4, R28, 0xe5 ;  /* 0x000000e51c047836 */ /* 0x004fc60000000000 */
[----:B------:R1:W-:Y:S04]  /*64700*/  STL [R1+0x10], R5 ;  /* 0x0000100501007387 */ /* 0x0003e80000100800 */
[----:B------:R2:W-:Y:S01]  /*64710*/  STL [R1+0x1cc], R0 ;  /* 0x0001cc0001007387 */ /* 0x0005e20000100800 */
[----:B0-----:R-:W-:-:S03]  /*64720*/  VIADD R2, R28, 0xe6 ;  /* 0x000000e61c027836 */ /* 0x001fc60000000000 */
[----:B------:R0:W-:Y:S01]  /*64730*/  STL [R1+0x14], R4 ;  /* 0x0000140401007387 */ /* 0x0001e20000100800 */
[----:B-1----:R-:W-:Y:S02]  /*64740*/  VIADD R5, R28, 0xe7 ;  /* 0x000000e71c057836 */ /* 0x002fe40000000000 */
[----:B--2---:R-:W-:Y:S01]  /*64750*/  VIADD R0, R0, UR52 ;  /* 0x0000003400007c36 */ /* 0x004fe20008000000 */
[----:B------:R1:W-:Y:S01]  /*64760*/  STL [R1+0x1c], R2 ;  /* 0x00001c0201007387 */ /* 0x0003e20000100800 */
[----:B0-----:R-:W-:-:S03]  /*64770*/  VIADD R4, R28, 0xe8 ;  /* 0x000000e81c047836 */ /* 0x001fc60000000000 */
[----:B------:R0:W-:Y:S04]  /*64780*/  STL [R1+0x20], R5 ;  /* 0x0000200501007387 */ /* 0x0001e80000100800 */
[----:B------:R2:W-:Y:S01]  /*64790*/  STL [R1+0x1c4], R0 ;  /* 0x0001c40001007387 */ /* 0x0005e20000100800 */
[----:B-1----:R-:W-:-:S03]  /*647a0*/  VIADD R2, R28, 0xe9 ;  /* 0x000000e91c027836 */ /* 0x002fc60000000000 */
[----:B------:R1:W-:Y:S01]  /*647b0*/  STL [R1+0x24], R4 ;  /* 0x0000240401007387 */ /* 0x0003e20000100800 */
[----:B0-----:R-:W-:Y:S02]  /*647c0*/  VIADD R5, R28, 0xea ;  /* 0x000000ea1c057836 */ /* 0x001fe40000000000 */
[----:B--2---:R-:W-:Y:S01]  /*647d0*/  VIADD R0, R0, UR47 ;  /* 0x0000002f00007c36 */ /* 0x004fe20008000000 */
[----:B------:R0:W-:Y:S01]  /*647e0*/  STL [R1+0x28], R2 ;  /* 0x0000280201007387 */ /* 0x0001e20000100800 */
[----:B-1----:R-:W-:-:S03]  /*647f0*/  VIADD R4, R28, 0xeb ;  /* 0x000000eb1c047836 */ /* 0x002fc60000000000 */
[----:B------:R-:W-:Y:S04]  /*64800*/  STL [R1+0x2c], R5 ;  /* 0x00002c0501007387 */ /* 0x000fe80000100800 */
[----:B------:R1:W-:Y:S01]  /*64810*/  STL [R1+0x1bc], R0 ;  /* 0x0001bc0001007387 */ /* 0x0003e20000100800 */
[----:B0-----:R-:W-:-:S03]  /*64820*/  VIADD R2, R28, 0xec ;  /* 0x000000ec1c027836 */ /* 0x001fc60000000000 */
[----:B------:R0:W-:Y:S01]  /*64830*/  STL [R1+0x34], R4 ;  /* 0x0000340401007387 */ /* 0x0001e20000100800 */
[----:B------:R-:W-:-:S03]  /*64840*/  VIADD R9, R28, 0xef ;  /* 0x000000ef1c097836 */ /* 0x000fc60000000000 */
[----:B------:R2:W-:Y:S01]  /*64850*/  STL [R1+0x38], R2 ;  /* 0x0000380201007387 */ /* 0x0005e20000100800 */
[----:B-1----:R-:W-:Y:S02]  /*64860*/  VIADD R0, R0, UR53 ;  /* 0x0000003500007c36 */ /* 0x002fe40008000000 */
[C---:B0-----:R-:W-:Y:S02]  /*64870*/  VIADD R4, R28.reuse, 0xed ;  /* 0x000000ed1c047836 */ /* 0x041fe40000000000 */
[C---:B------:R-:W-:Y:S02]  /*64880*/  VIADD R14, R28.reuse, 0xf0 ;  /* 0x000000f01c0e7836 */ /* 0x040fe40000000000 */
[C---:B--2---:R-:W-:Y:S01]  /*64890*/  VIADD R2, R28.reuse, 0xee ;  /* 0x000000ee1c027836 */ /* 0x044fe20000000000 */
[----:B------:R-:W-:Y:S01]  /*648a0*/  STL [R1+0x3c], R4 ;  /* 0x00003c0401007387 */ /* 0x000fe20000100800 */
[----:B------:R-:W-:-:S03]  /*648b0*/  VIADD R18, R28, 0xf1 ;  /* 0x000000f11c127836 */ /* 0x000fc60000000000 */
[----:B------:R0:W-:Y:S01]  /*648c0*/  STL [R1+0x1b0], R0 ;  /* 0x0001b00001007387 */ /* 0x0001e20000100800 */
[----:B------:R-:W-:-:S03]  /*648d0*/  VIADD R19, R28, 0xf2 ;  /* 0x000000f21c137836 */ /* 0x000fc60000000000 */
[----:B------:R-:W-:Y:S01]  /*648e0*/  STL [R1+0x40], R2 ;  /* 0x0000400201007387 */ /* 0x000fe20000100800 */
[----:B0-----:R-:W-:-:S03]  /*648f0*/  VIADD R0, R0, UR54 ;  /* 0x0000003600007c36 */ /* 0x001fc60008000000 */
[----:B------:R-:W-:Y:S01]  /*64900*/  STL [R1+0x1abc], R9 ;  /* 0x001abc0901007387 */ /* 0x000fe20000100800 */
[----:B------:R-:W-:-:S03]  /*64910*/  VIADD R16, R28, 0xf3 ;  /* 0x000000f31c107836 */ /* 0x000fc60000000000 */
[----:B------:R-:W-:Y:S01]  /*64920*/  STL [R1+0x1ac0], R14 ;  /* 0x001ac00e01007387 */ /* 0x000fe20000100800 */
[----:B------:R-:W-:-:S03]  /*64930*/  VIADD R17, R28, 0xf4 ;  /* 0x000000f41c117836 */ /* 0x000fc60000000000 */
[----:B------:R0:W-:Y:S01]  /*64940*/  STL [R1+0x1dc], R0 ;  /* 0x0001dc0001007387 */ /* 0x0001e20000100800 */
[----:B------:R-:W-:-:S03]  /*64950*/  VIADD R4, R28, 0xf5 ;  /* 0x000000f51c047836 */ /* 0x000fc60000000000 */
[----:B------:R1:W-:Y:S01]  /*64960*/  STL [R1+0x1ac4], R18 ;  /* 0x001ac41201007387 */ /* 0x0003e20000100800 */
[----:B------:R-:W-:-:S03]  /*64970*/  VIADD R5, R28, 0xf6 ;  /* 0x000000f61c057836 */ /* 0x000fc60000000000 */
[----:B------:R-:W-:Y:S01]  /*64980*/  STL [R1+0x1ac8], R19 ;  /* 0x001ac81301007387 */ /* 0x000fe20000100800 */
[----:B0-----:R-:W-:-:S03]  /*64990*/  VIADD R0, R0, UR48 ;  /* 0x0000003000007c36 */ /* 0x001fc60008000000 */
[----:B-1----:R-:W2:Y:S04]  /*649a0*/  LDL.LU R18, [R1+0xa4] ;  /* 0x0000a40001127983 */ /* 0x002ea80000300800 */
[----:B------:R-:W3:Y:S04]  /*649b0*/  LDL.LU R6, [R1+0xa8] ;  /* 0x0000a80001067983 */ /* 0x000ee80000300800 */
[----:B------:R0:W-:Y:S04]  /*649c0*/  STL [R1+0x1d8], R0 ;  /* 0x0001d80001007387 */ /* 0x0001e80000100800 */
[----:B------:R-:W-:Y:S04]  /*649d0*/  STL [R1+0x1acc], R16 ;  /* 0x001acc1001007387 */ /* 0x000fe80000100800 */
[----:B------:R-:W-:Y:S01]  /*649e0*/  STL [R1+0x1ad0], R17 ;  /* 0x001ad01101007387 */ /* 0x000fe20000100800 */
[----:B0-----:R-:W-:-:S03]  /*649f0*/  VIADD R0, R0, UR55 ;  /* 0x0000003700007c36 */ /* 0x001fc60008000000 */
[----:B------:R0:W-:Y:S01]  /*64a00*/  STL [R1+0x1ad4], R4 ;  /* 0x001ad40401007387 */ /* 0x0001e20000100800 */
[----:B------:R-:W-:-:S03]  /*64a10*/  VIADD R21, R28, 0xbb ;  /* 0x000000bb1c157836 */ /* 0x000fc60000000000 */
[----:B0-----:R-:W4:Y:S04]  /*64a20*/  LDL.LU R4, [R1+0xb0] ;  /* 0x0000b00001047983 */ /* 0x001f280000300800 */
[----:B------:R0:W-:Y:S04]  /*64a30*/  STL [R1+0x1ad8], R5 ;  /* 0x001ad80501007387 */ /* 0x0001e80000100800 */
[----:B------:R1:W-:Y:S01]  /*64a40*/  STL [R1+0x1e4], R0 ;  /* 0x0001e40001007387 */ /* 0x0003e20000100800 */
[----:B------:R-:W-:-:S03]  /*64a50*/  VIADD R3, R28, 0xbf ;  /* 0x000000bf1c037836 */ /* 0x000fc60000000000 */
[----:B0-----:R-:W4:Y:S01]  /*64a60*/  LDL.LU R5, [R1+0xa0] ;  /* 0x0000a00001057983 */ /* 0x001f220000300800 */
[----:B-1----:R-:W-:-:S03]  /*64a70*/  VIADD R0, R0, UR56 ;  /* 0x0000003800007c36 */ /* 0x002fc60008000000 */
[----:B------:R-:W4:Y:S01]  /*64a80*/  LDL.LU R17, [R1+0xb4] ;  /* 0x0000b40001117983 */ /* 0x000f220000300800 */
[----:B------:R-:W-:-:S03]  /*64a90*/  VIADD R9, R0, UR38 ;  /* 0x0000002600097c36 */ /* 0x000fc60008000000 */
[----:B------:R-:W4:Y:S01]  /*64aa0*/  LDL.LU R16, [R1+0xbc] ;  /* 0x0000bc0001107983 */ /* 0x000f220000300800 */
[----:B------:R-:W-:-:S03]  /*64ab0*/  VIADD R19, R9, UR57 ;  /* 0x0000003909137c36 */ /* 0x000fc60008000000 */
[----:B------:R-:W-:Y:S01]  /*64ac0*/  STL [R1+0x1e0], R0 ;  /* 0x0001e00001007387 */ /* 0x000fe20000100800 */
[----:B------:R-:W-:Y:S01]  /*64ad0*/  ISETP.GE.AND P0, PT, R21, UR7, PT ;  /* 0x0000000715007c0c */ /* 0x000fe2000bf06270 */
[C---:B------:R-:W-:Y:S02]  /*64ae0*/  VIADD R23, R28.reuse, 0xdc ;  /* 0x000000dc1c177836 */ /* 0x040fe40000000000 */
[C---:B------:R-:W-:Y:S01]  /*64af0*/  VIADD R22, R28.reuse, 0xdd ;  /* 0x000000dd1c167836 */ /* 0x040fe20000000000 */
[----:B------:R-:W4:Y:S01]  /*64b00*/  LDL.LU R14, [R1+0xc0] ;  /* 0x0000c000010e7983 */ /* 0x000f220000300800 */
[C---:B------:R-:W-:Y:S02]  /*64b10*/  VIADD R21, R28.reuse, 0xde ;  /* 0x000000de1c157836 */ /* 0x040fe40000000000 */
[C---:B------:R-:W-:Y:S01]  /*64b20*/  VIADD R15, R28.reuse, 0xdf ;  /* 0x000000df1c0f7836 */ /* 0x040fe20000000000 */
[----:B------:R0:W-:Y:S01]  /*64b30*/  STL [R1+0x1d4], R9 ;  /* 0x0001d40901007387 */ /* 0x0001e20000100800 */
[----:B------:R-:W-:-:S02]  /*64b40*/  VIADD R29, R28, 0xf7 ;  /* 0x000000f71c1d7836 */ /* 0x000fc40000000000 */
[C---:B------:R-:W-:Y:S02]  /*64b50*/  VIADD R20, R28.reuse, 0xf8 ;  /* 0x000000f81c147836 */ /* 0x040fe40000000000 */
[C---:B------:R-:W-:Y:S02]  /*64b60*/  VIADD R2, R28.reuse, 0xf9 ;  /* 0x000000f91c027836 */ /* 0x040fe40000000000 */
[C---:B------:R-:W-:Y:S02]  /*64b70*/  VIADD R26, R28.reuse, 0xfa ;  /* 0x000000fa1c1a7836 */ /* 0x040fe40000000000 */
[C---:B------:R-:W-:Y:S01]  /*64b80*/  VIADD R25, R28.reuse, 0xfb ;  /* 0x000000fb1c197836 */ /* 0x040fe20000000000 */
[----:B0-----:R-:W4:Y:S01]  /*64b90*/  LDL.LU R9, [R1+0xc4] ;  /* 0x0000c40001097983 */ /* 0x001f220000300800 */
[C---:B------:R-:W-:Y:S02]  /*64ba0*/  VIADD R24, R28.reuse, 0xfc ;  /* 0x000000fc1c187836 */ /* 0x040fe40000000000 */
[C---:B------:R-:W-:Y:S01]  /*64bb0*/  VIADD R8, R28.reuse, 0xfd ;  /* 0x000000fd1c087836 */ /* 0x040fe20000000000 */
[----:B------:R0:W-:Y:S01]  /*64bc0*/  STL [R1+0x1d0], R19 ;  /* 0x0001d01301007387 */ /* 0x0001e20000100800 */
[----:B------:R-:W-:-:S02]  /*64bd0*/  VIADD R0, R28, 0xff ;  /* 0x000000ff1c007836 */ /* 0x000fc40000000000 */
[----:B------:R-:W-:Y:S01]  /*64be0*/  VIADD R27, R28, 0xfe ;  /* 0x000000fe1c1b7836 */ /* 0x000fe20000000000 */
[----:B------:R-:W-:Y:S01]  /*64bf0*/  ISETP.GE.AND P2, PT, R3, UR5, PT ;  /* 0x0000000503007c0c */ /* 0x000fe2000bf46270 */
[----:B------:R-:W-:Y:S01]  /*64c00*/  VIADD R28, R19, UR36 ;  /* 0x00000024131c7c36 */ /* 0x000fe20008000000 */
[----:B------:R-:W-:Y:S01]  /*64c10*/  ULDC UR7, c[0x0][0x22c] ;  /* 0x00008b0000077ab9 */ /* 0x000fe20000000800 */
[----:B0-----:R-:W4:Y:S04]  /*64c20*/  LDL.LU R19, [R1+0xcc] ;  /* 0x0000cc0001137983 */ /* 0x001f280000300800 */
[----:B------:R-:W3:Y:S01]  /*64c30*/  LDL.LU R3, [R1+0x1ae4] ;  /* 0x001ae40001037983 */ /* 0x000ee20000300800 */
[----:B--2---:R-:W-:-:S03]  /*64c40*/  ISETP.GE.AND P1, PT, R18, UR6, PT ;  /* 0x0000000612007c0c */ /* 0x004fc6000bf26270 */
[----:B------:R-:W2:Y:S01]  /*64c50*/  LDL.LU R18, [R1+0xd0] ;  /* 0x0000d00001127983 */ /* 0x000ea20000300800 */
[----:B---3--:R-:W-:-:S04]  /*64c60*/  LOP3.LUT R3, R3, 0xffffff7f, RZ, 0xc0, !PT ;  /* 0xffffff7f03037812 */ /* 0x008fc800078ec0ff */
[----:B------:R-:W-:Y:S02]  /*64c70*/  @P2 LOP3.LUT R3, R3, 0x80, RZ, 0xfc, !PT ;  /* 0x0000008003032812 */ /* 0x000fe400078efcff */
[----:B------:R-:W-:Y:S02]  /*64c80*/  ISETP.GE.AND P2, PT, R6, UR11, PT ;  /* 0x0000000b06007c0c */ /* 0x000fe4000bf46270 */
[----:B------:R-:W3:Y:S01]  /*64c90*/  LDL.LU R6, [R1+0xd4] ;  /* 0x0000d40001067983 */ /* 0x000ee20000300800 */
[----:B----4-:R-:W-:Y:S02]  /*64ca0*/  ISETP.GE.AND P3, PT, R5, UR7, PT ;  /* 0x0000000705007c0c */ /* 0x010fe4000bf66270 */
[----:B------:R-:W-:-:S11]  /*64cb0*/  LOP3.LUT R3, R3, 0xfffffeff, RZ, 0xc0, !PT ;  /* 0xfffffeff03037812 */ /* 0x000fd600078ec0ff */
[----:B------:R-:W-:-:S04]  /*64cc0*/  @P3 LOP3.LUT R3, R3, 0x100, RZ, 0xfc, !PT ;  /* 0x0000010003033812 */ /* 0x000fc800078efcff */
[----:B------:R-:W-:-:S04]  /*64cd0*/  LOP3.LUT R3, R3, 0xfffffdff, RZ, 0xc0, !PT ;  /* 0xfffffdff03037812 */ /* 0x000fc800078ec0ff */
[----:B------:R-:W-:Y:S02]  /*64ce0*/  @P1 LOP3.LUT R3, R3, 0x200, RZ, 0xfc, !PT ;  /* 0x0000020003031812 */ /* 0x000fe400078efcff */
[----:B------:R-:W-:Y:S02]  /*64cf0*/  ISETP.GE.AND P3, PT, R4, UR10, PT ;  /* 0x0000000a04007c0c */ /* 0x000fe4000bf66270 */
[----:B------:R-:W4:Y:S01]  /*64d00*/  LDL.LU R4, [R1+0xd8] ;  /* 0x0000d80001047983 */ /* 0x000f220000300800 */
        /* <DEDUP_REMOVED lines=17> */
[----:B------:R-:W-:-:S04]  /*64e20*/  @P3 LOP3.LUT R3, R3, 0x4000, RZ, 0xfc, !PT ;  /* 0x0000400003033812 */ /* 0x000fc800078efcff */
[----:B------:R-:W-:Y:S02]  /*64e30*/  LOP3.LUT R3, R3, 0xffff7fff, RZ, 0xc0, !PT ;  /* 0xffff7fff03037812 */ /* 0x000fe400078ec0ff */
[----:B------:R-:W-:Y:S02]  /*64e40*/  ISETP.GE.AND P2, PT, R19, UR17, PT ;  /* 0x0000001113007c0c */ /* 0x000fe4000bf46270 */
[----:B------:R-:W4:Y:S01]  /*64e50*/  LDL.LU R19, [R1+0xf4] ;  /* 0x0000f40001137983 */ /* 0x000f220000300800 */
[----:B------:R-:W-:Y:S02]  /*64e60*/  @P1 LOP3.LUT R3, R3, 0x8000, RZ, 0xfc, !PT ;  /* 0x0000800003031812 */ /* 0x000fe400078efcff */
[----:B--2---:R-:W-:Y:S02]  /*64e70*/  ISETP.GE.AND P3, PT, R18, UR16, PT ;  /* 0x0000001012007c0c */ /* 0x004fe4000bf66270 */
[----:B------:R-:W2:Y:S01]  /*64e80*/  LDL.LU R18, [R1+0xf8] ;  /* 0x0000f80001127983 */ /* 0x000ea20000300800 */
[----:B---3--:R-:W-:-:S03]  /*64e90*/  ISETP.GE.AND P1, PT, R6, UR19, PT ;  /* 0x0000001306007c0c */ /* 0x008fc6000bf26270 */
[----:B------:R-:W3:Y:S01]  /*64ea0*/  LDL.LU R6, [R1+0xfc] ;  /* 0x0000fc0001067983 */ /* 0x000ee20000300800 */
[----:B------:R-:W-:-:S03]  /*64eb0*/  LOP3.LUT R3, R3, 0xfffeffff, RZ, 0xc0, !PT ;  /* 0xfffeffff03037812 */ /* 0x000fc600078ec0ff */
[----:B------:R-:W3:Y:S01]  /*64ec0*/  LDL.LU R5, [R1+0x104] ;  /* 0x0001040001057983 */ /* 0x000ee20000300800 */
[----:B------:R-:W-:-:S04]  /*64ed0*/  @P2 LOP3.LUT R3, R3, 0x10000, RZ, 0xfc, !PT ;  /* 0x0001000003032812 */ /* 0x000fc800078efcff */
[----:B------:R-:W-:-:S04]  /*64ee0*/  LOP3.LUT R3, R3, 0xfffdffff, RZ, 0xc0, !PT ;  /* 0xfffdffff03037812 */ /* 0x000fc800078ec0ff */
[----:B------:R-:W-:-:S04]  /*64ef0*/  @P3 LOP3.LUT R3, R3, 0x20000, RZ, 0xfc, !PT ;  /* 0x0002000003033812 */ /* 0x000fc800078efcff */
[----:B------:R-:W-:Y:S02]  /*64f00*/  LOP3.LUT R3, R3, 0xfffbffff, RZ, 0xc0, !PT ;  /* 0xfffbffff03037812 */ /* 0x000fe400078ec0ff */
[----:B----4-:R-:W-:Y:S02]  /*64f10*/  ISETP.GE.AND P2, PT, R4, UR18, PT ;  /* 0x0000001204007c0c */ /* 0x010fe4000bf46270 */
[----:B------:R-:W-:Y:S01]  /*64f20*/  @P1 LOP3.LUT R3, R3, 0x40000, RZ, 0xfc, !PT ;  /* 0x0004000003031812 */ /* 0x000fe200078efcff */
[----:B------:R-:W4:Y:S03]  /*64f30*/  LDL.LU R4, [R1+0x108] ;  /* 0x0001080001047983 */ /* 0x000f260000300800 */
[----:B------:R-:W-:Y:S02]  /*64f40*/  LOP3.LUT R3, R3, 0xfff7ffff, RZ, 0xc0, !PT ;  /* 0xfff7ffff03037812 */ /* 0x000fe400078ec0ff */
[----:B------:R-:W-:-:S02]  /*64f50*/  ISETP.GE.AND P3, PT, R17, UR21, PT ;  /* 0x0000001511007c0c */ /* 0x000fc4000bf66270 */
[----:B------:R-:W4:Y:S03]  /*64f60*/  LDL.LU R17, [R1+0x10c] ;  /* 0x00010c0001117983 */ /* 0x000f260000300800 */
[----:B------:R-:W-:-:S04]  /*64f70*/  @P2 LOP3.LUT R3, R3, 0x80000, RZ, 0xfc, !PT ;  /* 0x0008000003032812 */ /* 0x000fc800078efcff */
[----:B------:R-:W-:Y:S02]  /*64f80*/  LOP3.LUT R3, R3, 0xffefffff, RZ, 0xc0, !PT ;  /* 0xffefffff03037812 */ /* 0x000fe400078ec0ff */
[----:B------:R-:W-:Y:S02]  /*64f90*/  ISETP.GE.AND P1, PT, R16, UR20, PT ;  /* 0x0000001410007c0c */ /* 0x000fe4000bf26270 */
[----:B------:R-:W4:Y:S01]  /*64fa0*/  LDL.LU R16, [R1+0x114] ;  /* 0x0001140001107983 */ /* 0x000f220000300800 */
[----:B------:R-:W-:-:S04]  /*64fb0*/  @P3 LOP3.LUT R3, R3, 0x100000, RZ, 0xfc, !PT ;  /* 0x0010000003033812 */ /* 0x000fc800078efcff */
[----:B------:R-:W-:Y:S02]  /*64fc0*/  LOP3.LUT R3, R3, 0xffdfffff, RZ, 0xc0, !PT ;  /* 0xffdfffff03037812 */ /* 0x000fe400078ec0ff */
[----:B------:R-:W-:Y:S02]  /*64fd0*/  ISETP.GE.AND P2, PT, R14, UR23, PT ;  /* 0x000000170e007c0c */ /* 0x000fe4000bf46270 */
[----:B------:R-:W4:Y:S02]  /*64fe0*/  LDL.LU R14, [R1+0x11c] ;  /* 0x00011c00010e7983 */ /* 0x000f240000300800 */
[----:B------:R-:W-:Y:S02]  /*64ff0*/  @P1 LOP3.LUT R3, R3, 0x200000, RZ, 0xfc, !PT ;  /* 0x0020000003031812 */ /* 0x000fe400078efcff */
[----:B------:R-:W-:Y:S02]  /*65000*/  ISETP.GE.AND P3, PT, R9, UR22, PT ;  /* 0x0000001609007c0c */ /* 0x000fe4000bf66270 */
[----:B------:R-:W-:Y:S01]  /*65010*/  LOP3.LUT R3, R3, 0xffbfffff, RZ, 0xc0, !PT ;  /* 0xffbfffff03037812 */ /* 0x000fe200078ec0ff */
[----:B------:R-:W4:Y:S04]  /*65020*/  LDL.LU R9, [R1+0x124] ;  /* 0x0001240001097983 */ /* 0x000f280000300800 */
        /* <DEDUP_REMOVED lines=9> */
[----:B------:R-:W-:-:S04]  /*650c0*/  LOP3.LUT R3, R3, 0xfeffffff, RZ, 0xc0, !PT ;  /* 0xfeffffff03037812 */ /* 0x000fc800078ec0ff */
[----:B------:R-:W-:-:S04]  /*650d0*/  @P1 LOP3.LUT R3, R3, 0x1000000, RZ, 0xfc, !PT ;  /* 0x0100000003031812 */ /* 0x000fc800078efcff */
[----:B------:R-:W-:-:S04]  /*650e0*/  LOP3.LUT R3, R3, 0xfdffffff, RZ, 0xc0, !PT ;  /* 0xfdffffff03037812 */ /* 0x000fc800078ec0ff */
[----:B------:R-:W-:Y:S02]  /*650f0*/  @P2 LOP3.LUT R3, R3, 0x2000000, RZ, 0xfc, !PT ;  /* 0x0200000003032812 */ /* 0x000fe400078efcff */
[----:B------:R-:W-:Y:S02]  /*65100*/  ISETP.GE.AND P1, PT, R5, UR26, PT ;  /* 0x0000001a05007c0c */ /* 0x000fe4000bf26270 */
[----:B------:R-:W-:-:S04]  /*65110*/  LOP3.LUT R3, R3, 0xfbffffff, RZ, 0xc0, !PT ;  /* 0xfbffffff03037812 */ /* 0x000fc800078ec0ff */
[----:B------:R-:W-:Y:S02]  /*65120*/  @P3 LOP3.LUT R3, R3, 0x4000000, RZ, 0xfc, !PT ;  /* 0x0400000003033812 */ /* 0x000fe400078efcff */
[----:B----4-:R-:W-:Y:S02]  /*65130*/  ISETP.GE.AND P2, PT, R4, UR29, PT ;  /* 0x0000001d04007c0c */ /* 0x010fe4000bf46270 */
[----:B------:R-:W-:-:S04]  /*65140*/  LOP3.LUT R3, R3, 0xf7ffffff, RZ, 0xc0, !PT ;  /* 0xf7ffffff03037812 */ /* 0x000fc800078ec0ff */
[----:B------:R-:W-:-:S04]  /*65150*/  @P1 LOP3.LUT R3, R3, 0x8000000, RZ, 0xfc, !PT ;  /* 0x0800000003031812 */ /* 0x000fc800078efcff */
[----:B------:R-:W-:-:S04]  /*65160*/  LOP3.LUT R3, R3, 0xefffffff, RZ, 0xc0, !PT ;  /* 0xefffffff03037812 */ /* 0x000fc800078ec0ff */
[----:B------:R-:W-:Y:S02]  /*65170*/  @P2 LOP3.LUT R3, R3, 0x10000000, RZ, 0xfc, !PT ;  /* 0x1000000003032812 */ /* 0x000fe400078efcff */
[----:B------:R-:W-:Y:S02]  /*65180*/  ISETP.GE.AND P3, PT, R17, UR28, PT ;  /* 0x0000001c11007c0c */ /* 0x000fe4000bf66270 */
[----:B------:R-:W-:Y:S02]  /*65190*/  ISETP.GE.AND P1, PT, R16, UR31, PT ;  /* 0x0000001f10007c0c */ /* 0x000fe4000bf26270 */
[----:B------:R-:W-:-:S09]  /*651a0*/  LOP3.LUT R3, R3, 0xdfffffff, RZ, 0xc0, !PT ;  /* 0xdfffffff03037812 */ /* 0x000fd200078ec0ff */
[----:B------:R-:W-:-:S04]  /*651b0*/  @P3 LOP3.LUT R3, R3, 0x20000000, RZ, 0xfc, !PT ;  /* 0x2000000003033812 */ /* 0x000fc800078efcff */
[----:B------:R-:W-:Y:S02]  /*651c0*/  LOP3.LUT R3, R3, 0xbfffffff, RZ, 0xc0, !PT ;  /* 0xbfffffff03037812 */ /* 0x000fe400078ec0ff */
[----:B------:R-:W-:Y:S02]  /*651d0*/  ISETP.GE.AND P3, PT, R14, UR33, PT ;  /* 0x000000210e007c0c */ /* 0x000fe4000bf66270 */
[----:B------:R-:W-:Y:S02]  /*651e0*/  @P1 LOP3.LUT R3, R3, 0x40000000, RZ, 0xfc, !PT ;  /* 0x4000000003031812 */ /* 0x000fe400078efcff */
[----:B------:R-:W-:Y:S02]  /*651f0*/  ISETP.GE.AND P1, PT, R9, UR32, PT ;  /* 0x0000002009007c0c */ /* 0x000fe4000bf26270 */
[----:B---3--:R-:W-:Y:S02]  /*65200*/  ISETP.GE.AND P2, PT, R6, UR30, PT ;  /* 0x0000001e06007c0c */ /* 0x008fe4000bf46270 */
[----:B------:R-:W3:Y:S04]  /*65210*/  LDL.LU R6, [R1+0x1adc] ;  /* 0x001adc0001067983 */ /* 0x000ee80000300800 */
[----:B------:R-:W4:Y:S04]  /*65220*/  LDL.LU R14, [R1] ;  /* 0x00000000010e7983 */ /* 0x000f280000300800 */
[----:B------:R-:W4:Y:S01]  /*65230*/  LDL.LU R9, [R1+0x4] ;  /* 0x0000040001097983 */ /* 0x000f220000300800 */
[----:B------:R-:W-:-:S03]  /*65240*/  LOP3.LUT R3, R3, 0x7fffffff, RZ, 0xc0, !PT ;  /* 0x7fffffff03037812 */ /* 0x000fc600078ec0ff */
[----:B------:R-:W4:Y:S01]  /*65250*/  LDL.LU R5, [R1+0x10] ;  /* 0x0000100001057983 */ /* 0x000f220000300800 */
[----:B------:R-:W-:Y:S02]  /*65260*/  @P2 LOP3.LUT R3, R3, 0x80000000, RZ, 0xfc, !PT ;  /* 0x8000000003032812 */ /* 0x000fe400078efcff */
[----:B------:R-:W-:Y:S01]  /*65270*/  ISETP.GE.AND P2, PT, R19, UR35, PT ;  /* 0x0000002313007c0c */ /* 0x000fe2000bf46270 */
[----:B------:R-:W4:Y:S04]  /*65280*/  LDL.LU R4, [R1+0x14] ;  /* 0x0000140001047983 */ /* 0x000f280000300800 */
[----:B------:R-:W4:Y:S04]  /*65290*/  LDL.LU R17, [R1+0x1c] ;  /* 0x00001c0001117983 */ /* 0x000f280000300800 */
[----:B------:R-:W4:Y:S04]  /*652a0*/  LDL.LU R16, [R1+0x20] ;  /* 0x0000200001107983 */ /* 0x000f280000300800 */
[----:B------:R-:W4:Y:S01]  /*652b0*/  LDL.LU R19, [R1+0x24] ;  /* 0x0000240001137983 */ /* 0x000f220000300800 */
[----:B---3--:R-:W-:-:S04]  /*652c0*/  LOP3.LUT R6, R6, 0xfffffffe, RZ, 0xc0, !PT ;  /* 0xfffffffe06067812 */ /* 0x008fc800078ec0ff */
[----:B------:R-:W-:-:S04]  /*652d0*/  @P3 LOP3.LUT R6, R6, 0x1, RZ, 0xfc, !PT ;  /* 0x0000000106063812 */ /* 0x000fc800078efcff */
[----:B------:R-:W-:-:S04]  /*652e0*/  LOP3.LUT R6, R6, 0xfffffffd, RZ, 0xc0, !PT ;  /* 0xfffffffd06067812 */ /* 0x000fc800078ec0ff */
[----:B------:R-:W-:-:S04]  /*652f0*/  @P1 LOP3.LUT R6, R6, 0x2, RZ, 0xfc, !PT ;  /* 0x0000000206061812 */ /* 0x000fc800078efcff */
[----:B------:R-:W-:Y:S02]  /*65300*/  LOP3.LUT R6, R6, 0xfffffffb, RZ, 0xc0, !PT ;  /* 0xfffffffb06067812 */ /* 0x000fe400078ec0ff */
[----:B------:R-:W-:Y:S02]  /*65310*/  ISETP.GE.AND P1, PT, R23, UR34, PT ;  /* 0x0000002217007c0c */ /* 0x000fe4000bf26270 */
[----:B------:R-:W-:Y:S01]  /*65320*/  @P2 LOP3.LUT R6, R6, 0x4, RZ, 0xfc, !PT ;  /* 0x0000000406062812 */ /* 0x000fe200078efcff */
[----:B------:R-:W3:Y:S01]  /*65330*/  LDL.LU R23, [R1+0xc] ;  /* 0x00000c0001177983 */ /* 0x000ee20000300800 */
[----:B------:R-:W-:-:S03]  /*65340*/  ISETP.GE.AND P2, PT, R22, UR34, PT ;  /* 0x0000002216007c0c */ /* 0x000fc6000bf46270 */
[----:B------:R-:W3:Y:S01]  /*65350*/  LDL.LU R22, [R1+0x8] ;  /* 0x0000080001167983 */ /* 0x000ee20000300800 */
[----:B--2---:R-:W-:Y:S02]  /*65360*/  ISETP.GE.AND P3, PT, R18, UR34, PT ;  /* 0x0000002212007c0c */ /* 0x004fe4000bf66270 */
[----:B------:R-:W-:Y:S01]  /*65370*/  LOP3.LUT R6, R6, 0xfffffff7, RZ, 0xc0, !PT ;  /* 0xfffffff706067812 */ /* 0x000fe200078ec0ff */
[----:B------:R-:W2:Y:S10]  /*65380*/  LDL.LU R18, [R1+0x28] ;  /* 0x0000280001127983 */ /* 0x000eb40000300800 */
[----:B------:R-:W-:-:S04]  /*65390*/  @P3 LOP3.LUT R6, R6, 0x8, RZ, 0xfc, !PT ;  /* 0x0000000806063812 */ /* 0x000fc800078efcff */
[----:B------:R-:W-:-:S04]  /*653a0*/  LOP3.LUT R6, R6, 0xffffffef, RZ, 0xc0, !PT ;  /* 0xffffffef06067812 */ /* 0x000fc800078ec0ff */
[----:B------:R-:W-:Y:S02]  /*653b0*/  @P1 LOP3.LUT R6, R6, 0x10, RZ, 0xfc, !PT ;  /* 0x0000001006061812 */ /* 0x000fe400078efcff */
[----:B------:R-:W-:Y:S02]  /*653c0*/  ISETP.GE.AND P3, PT, R21, UR34, PT ;  /* 0x0000002215007c0c */ /* 0x000fe4000bf66270 */
[----:B------:R-:W-:-:S04]  /*653d0*/  LOP3.LUT R6, R6, 0xffffffdf, RZ, 0xc0, !PT ;  /* 0xffffffdf06067812 */ /* 0x000fc800078ec0ff */
[----:B------:R-:W-:-:S04]  /*653e0*/  @P2 LOP3.LUT R6, R6, 0x20, RZ, 0xfc, !PT ;  /* 0x0000002006062812 */ /* 0x000fc800078efcff */
[----:B------:R-:W-:Y:S02]  /*653f0*/  LOP3.LUT R6, R6, 0xffffffbf, RZ, 0xc0, !PT ;  /* 0xffffffbf06067812 */ /* 0x000fe400078ec0ff */
[----:B----4-:R-:W-:Y:S02]  /*65400*/  ISETP.GE.AND P2, PT, R14, UR34, PT ;  /* 0x000000220e007c0c */ /* 0x010fe4000bf46270 */
[----:B------:R-:W-:Y:S01]  /*65410*/  @P3 LOP3.LUT R6, R6, 0x40, RZ, 0xfc, !PT ;  /* 0x0000004006063812 */ /* 0x000fe200078efcff */
[----:B------:R-:W4:Y:S01]  /*65420*/  LDL.LU R14, [R1+0x2c] ;  /* 0x00002c00010e7983 */ /* 0x000f220000300800 */
[----:B------:R-:W-:-:S03]  /*65430*/  ISETP.GE.AND P3, PT, R9, UR34, PT ;  /* 0x0000002209007c0c */ /* 0x000fc6000bf66270 */
[----:B------:R-:W4:Y:S01]  /*65440*/  LDL.LU R9, [R1+0x34] ;  /* 0x0000340001097983 */ /* 0x000f220000300800 */
[----:B------:R-:W-:Y:S02]  /*65450*/  ISETP.GE.AND P1, PT, R15, UR34, PT ;  /* 0x000000220f007c0c */ /* 0x000fe4000bf26270 */
[----:B------:R-:W-:Y:S01]  /*65460*/  LOP3.LUT R6, R6, 0xffffff7f, RZ, 0xc0, !PT ;  /* 0xffffff7f06067812 */ /* 0x000fe200078ec0ff */
[----:B------:R-:W4:Y:S10]  /*65470*/  LDL.LU R15, [R1+0x38] ;  /* 0x00003800010f7983 */ /* 0x000f340000300800 */
[----:B------:R-:W-:-:S04]  /*65480*/  @P1 LOP3.LUT R6, R6, 0x80, RZ, 0xfc, !PT ;  /* 0x0000008006061812 */ /* 0x000fc800078efcff */
[----:B------:R-:W-:-:S04]  /*65490*/  LOP3.LUT R6, R6, 0xfffffeff, RZ, 0xc0, !PT ;  /* 0xfffffeff06067812 */ /* 0x000fc800078ec0ff */
[----:B------:R-:W-:-:S04]  /*654a0*/  @P2 LOP3.LUT R6, R6, 0x100, RZ, 0xfc, !PT ;  /* 0x0000010006062812 */ /* 0x000fc800078efcff */
[----:B------:R-:W-:-:S04]  /*654b0*/  LOP3.LUT R6, R6, 0xfffffdff, RZ, 0xc0, !PT ;  /* 0xfffffdff06067812 */ /* 0x000fc800078ec0ff */
[----:B------:R-:W-:-:S04]  /*654c0*/  @P3 LOP3.LUT R6, R6, 0x200, RZ, 0xfc, !PT ;  /* 0x0000020006063812 */ /* 0x000fc800078efcff */
[----:B------:R-:W-:Y:S02]  /*654d0*/  LOP3.LUT R6, R6, 0xfffffbff, RZ, 0xc0, !PT ;  /* 0xfffffbff06067812 */ /* 0x000fe400078ec0ff */
[----:B------:R-:W-:Y:S02]  /*654e0*/  ISETP.GE.AND P3, PT, R5, UR34, PT ;  /* 0x0000002205007c0c */ /* 0x000fe4000bf66270 */
[----:B---3--:R-:W-:Y:S02]  /*654f0*/  ISETP.GE.AND P1, PT, R22, UR34, PT ;  /* 0x0000002216007c0c */ /* 0x008fe4000bf26270 */
[----:B------:R-:W-:Y:S01]  /*65500*/  ISETP.GE.AND P2, PT, R23, UR34, PT ;  /* 0x0000002217007c0c */ /* 0x000fe2000bf46270 */
[----:B------:R-:W3:Y:S04]  /*65510*/  LDL.LU R22, [R1+0x3c] ;  /* 0x00003c0001167983 */ /* 0x000ee80000300800 */
[----:B------:R-:W3:Y:S04]  /*65520*/  LDL.LU R23, [R1+0x40] ;  /* 0x0000400001177983 */ /* 0x000ee80000300800 */
[----:B------:R-:W3:Y:S02]  /*65530*/  LDL.LU R5, [R1+0x1ad8] ;  /* 0x001ad80001057983 */ /* 0x000ee40000300800 */
[----:B------:R-:W-:-:S04]  /*65540*/  @P1 LOP3.LUT R6, R6, 0x400, RZ, 0xfc, !PT ;  /* 0x0000040006061812 */ /* 0x000fc800078efcff */
[----:B------:R-:W-:-:S04]  /*65550*/  LOP3.LUT R6, R6, 0xfffff7ff, RZ, 0xc0, !PT ;  /* 0xfffff7ff06067812 */ /* 0x000fc800078ec0ff */
[----:B------:R-:W-:Y:S02]  /*65560*/  @P2 LOP3.LUT R6, R6, 0x800, RZ, 0xfc, !PT ;  /* 0x0000080006062812 */ /* 0x000fe400078efcff */
[----:B------:R-:W-:Y:S02]  /*65570*/  ISETP.GE.AND P1, PT, R4, UR34, PT ;  /* 0x0000002204007c0c */ /* 0x000fe4000bf26270 */
[----:B------:R-:W-:Y:S01]  /*65580*/  LOP3.LUT R6, R6, 0xffffefff, RZ, 0xc0, !PT ;  /* 0xffffefff06067812 */ /* 0x000fe200078ec0ff */
[----:B------:R-:W3:Y:S03]  /*65590*/  LDL.LU R4, [R1+0x1ad4] ;  /* 0x001ad40001047983 */ /* 0x000ee60000300800 */
[----:B------:R-:W-:Y:S02]  /*655a0*/  @P3 LOP3.LUT R6, R6, 0x1000, RZ, 0xfc, !PT ;  /* 0x0000100006063812 */ /* 0x000fe400078efcff */
[----:B------:R-:W-:-:S02]  /*655b0*/  ISETP.GE.AND P2, PT, R17, UR34, PT ;  /* 0x0000002211007c0c */ /* 0x000fc4000bf46270 */
[----:B------:R-:W-:Y:S01]  /*655c0*/  LOP3.LUT R6, R6, 0xffffdfff, RZ, 0xc0, !PT ;  /* 0xffffdfff06067812 */ /* 0x000fe200078ec0ff */
[----:B------:R-:W3:Y:S03]  /*655d0*/  LDL.LU R17, [R1+0x1ad0] ;  /* 0x001ad00001117983 */ /* 0x000ee60000300800 */
[----:B------:R-:W-:Y:S02]  /*655e0*/  @P1 LOP3.LUT R6, R6, 0x2000, RZ, 0xfc, !PT ;  /* 0x0000200006061812 */ /* 0x000fe400078efcff */
[----:B------:R-:W-:Y:S02]  /*655f0*/  ISETP.GE.AND P3, PT, R16, UR34, PT ;  /* 0x0000002210007c0c */ /* 0x000fe4000bf66270 */
[----:B------:R-:W-:Y:S01]  /*65600*/  LOP3.LUT R6, R6, 0xffffbfff, RZ, 0xc0, !PT ;  /* 0xffffbfff06067812 */ /* 0x000fe200078ec0ff */
[----:B------:R-:W3:Y:S03]  /*65610*/  LDL.LU R16, [R1+0x1acc] ;  /* 0x001acc0001107983 */ /* 0x000ee60000300800 */
[----:B------:R-:W-:-:S02]  /*65620*/  @P2 LOP3.LUT R6, R6, 0x4000, RZ, 0xfc, !PT ;  /* 0x0000400006062812 */ /* 0x000fc400078efcff */
[----:B------:R-:W-:Y:S02]  /*65630*/  ISETP.GE.AND P1, PT, R19, UR34, PT ;  /* 0x0000002213007c0c */ /* 0x000fe4000bf26270 */
[----:B------:R-:W-:Y:S01]  /*65640*/  LOP3.LUT R6, R6, 0xffff7fff, RZ, 0xc0, !PT ;  /* 0xffff7fff06067812 */ /* 0x000fe200078ec0ff */
[----:B------:R-:W3:Y:S03]  /*65650*/  LDL.LU R19, [R1+0x1ac8] ;  /* 0x001ac80001137983 */ /* 0x000ee60000300800 */
[----:B------:R-:W-:-:S04]  /*65660*/  @P3 LOP3.LUT R6, R6, 0x8000, RZ, 0xfc, !PT ;  /* 0x0000800006063812 */ /* 0x000fc800078efcff */
[----:B------:R-:W-:Y:S02]  /*65670*/  LOP3.LUT R6, R6, 0xfffeffff, RZ, 0xc0, !PT ;  /* 0xfffeffff06067812 */ /* 0x000fe400078ec0ff */
[----:B--2---:R-:W-:Y:S02]  /*65680*/  ISETP.GE.AND P2, PT, R18, UR34, PT ;  /* 0x0000002212007c0c */ /* 0x004fe4000bf46270 */
[----:B------:R-:W2:Y:S01]  /*65690*/  LDL.LU R18, [R1+0x1ac4] ;  /* 0x001ac40001127983 */ /* 0x000ea20000300800 */
[----:B----4-:R-:W-:Y:S02]  /*656a0*/  ISETP.GE.AND P3, PT, R14, UR34, PT ;  /* 0x000000220e007c0c */ /* 0x010fe4000bf66270 */
[----:B------:R-:W-:Y:S01]  /*656b0*/  @P1 LOP3.LUT R6, R6, 0x10000, RZ, 0xfc, !PT ;  /* 0x0001000006061812 */ /* 0x000fe200078efcff */
[----:B------:R-:W4:Y:S01]  /*656c0*/  LDL.LU R14, [R1+0x1ac0] ;  /* 0x001ac000010e7983 */ /* 0x000f220000300800 */
[----:B------:R-:W-:-:S03]  /*656d0*/  ISETP.GE.AND P1, PT, R9, UR34, PT ;  /* 0x0000002209007c0c */ /* 0x000fc6000bf26270 */
[----:B------:R-:W2:Y:S01]  /*656e0*/  LDL.LU R9, [R1+0x1abc] ;  /* 0x001abc0001097983 */ /* 0x000ea20000300800 */
[----:B------:R-:W-:-:S04]  /*656f0*/  LOP3.LUT R6, R6, 0xfffdffff, RZ, 0xc0, !PT ;  /* 0xfffdffff06067812 */ /* 0x000fc800078ec0ff */
[----:B------:R-:W-:-:S04]  /*65700*/  @P2 LOP3.LUT R6, R6, 0x20000, RZ, 0xfc, !PT ;  /* 0x0002000006062812 */ /* 0x000fc800078efcff */
[----:B------:R-:W-:-:S04]  /*65710*/  LOP3.LUT R6, R6, 0xfffbffff, RZ, 0xc0, !PT ;  /* 0xfffbffff06067812 */ /* 0x000fc800078ec0ff */
[----:B------:R-:W-:Y:S02]  /*65720*/  @P3 LOP3.LUT R6, R6, 0x40000, RZ, 0xfc, !PT ;  /* 0x0004000006063812 */ /* 0x000fe400078efcff */
[----:B------:R-:W-:Y:S02]  /*65730*/  ISETP.GE.AND P2, PT, R15, UR34, PT ;  /* 0x000000220f007c0c */ /* 0x000fe4000bf46270 */
[----:B------:R-:W-:-:S04]  /*65740*/  LOP3.LUT R6, R6, 0xfff7ffff, RZ, 0xc0, !PT ;  /* 0xfff7ffff06067812 */ /* 0x000fc800078ec0ff */
[----:B------:R-:W-:-:S04]  /*65750*/  @P1 LOP3.LUT R6, R6, 0x80000, RZ, 0xfc, !PT ;  /* 0x0008000006061812 */ /* 0x000fc800078efcff */
[----:B------:R-:W-:-:S04]  /*65760*/  LOP3.LUT R6, R6, 0xffefffff, RZ, 0xc0, !PT ;  /* 0xffefffff06067812 */ /* 0x000fc800078ec0ff */
[----:B------:R-:W-:-:S04]  /*65770*/  @P2 LOP3.LUT R6, R6, 0x100000, RZ, 0xfc, !PT ;  /* 0x0010000006062812 */ /* 0x000fc800078efcff */
[----:B------:R-:W-:Y:S02]  /*65780*/  LOP3.LUT R6, R6, 0xffdfffff, RZ, 0xc0, !PT ;  /* 0xffdfffff06067812 */ /* 0x000fe400078ec0ff */
[----:B---3--:R-:W-:Y:S02]  /*65790*/  ISETP.GE.AND P3, PT, R22, UR34, PT ;  /* 0x0000002216007c0c */ /* 0x008fe4000bf66270 */
[----:B------:R-:W-:-:S11]  /*657a0*/  ISETP.GE.AND P1, PT, R23, UR34, PT ;  /* 0x0000002217007c0c */ /* 0x000fd6000bf26270 */
[----:B------:R-:W-:-:S04]  /*657b0*/  @P3 LOP3.LUT R6, R6, 0x200000, RZ, 0xfc, !PT ;  /* 0x0020000006063812 */ /* 0x000fc800078efcff */
[----:B------:R-:W-:-:S04]  /*657c0*/  LOP3.LUT R6, R6, 0xffbfffff, RZ, 0xc0, !PT ;  /* 0xffbfffff06067812 */ /* 0x000fc800078ec0ff */
[----:B------:R-:W-:-:S04]  /*657d0*/  @P1 LOP3.LUT R6, R6, 0x400000, RZ, 0xfc, !PT ;  /* 0x0040000006061812 */ /* 0x000fc800078efcff */
[----:B------:R-:W-:Y:S02]  /*657e0*/  LOP3.LUT R6, R6, 0xff7fffff, RZ, 0xc0, !PT ;  /* 0xff7fffff06067812 */ /* 0x000fe400078ec0ff */
[----:B--2---:R-:W-:Y:S02]  /*657f0*/  ISETP.GE.AND P2, PT, R9, UR34, PT ;  /* 0x0000002209007c0c */ /* 0x004fe4000bf46270 */
[----:B----4-:R-:W-:Y:S01]  /*65800*/  ISETP.GE.AND P3, PT, R14, UR34, PT ;  /* 0x000000220e007c0c */ /* 0x010fe2000bf66270 */
[----:B------:R-:W2:Y:S01]  /*65810*/  LDL.LU R9, [R1+0x1ab8] ;  /* 0x001ab80001097983 */ /* 0x000ea20000300800 */
[----:B------:R-:W-:-:S03]  /*65820*/  ISETP.GE.AND P1, PT, R18, UR34, PT ;  /* 0x0000002212007c0c */ /* 0x000fc6000bf26270 */
[----:B------:R-:W3:Y:S04]  /*65830*/  LDL.LU R14, [R1+0x1ab4] ;  /* 0x001ab400010e7983 */ /* 0x000ee80000300800 */
[----:B------:R-:W4:Y:S02]  /*65840*/  LDL.LU R18, [R1+0x1ab0] ;  /* 0x001ab00001127983 */ /* 0x000f240000300800 */
[----:B------:R-:W-:-:S04]  /*65850*/  @P2 LOP3.LUT R6, R6, 0x800000, RZ, 0xfc, !PT ;  /* 0x0080000006062812 */ /* 0x000fc800078efcff */
[----:B------:R-:W-:-:S04]  /*65860*/  LOP3.LUT R6, R6, 0xfeffffff, RZ, 0xc0, !PT ;  /* 0xfeffffff06067812 */ /* 0x000fc800078ec0ff */
[----:B------:R-:W-:Y:S02]  /*65870*/  @P3 LOP3.LUT R6, R6, 0x1000000, RZ, 0xfc, !PT ;  /* 0x0100000006063812 */ /* 0x000fe400078efcff */
[----:B------:R-:W-:Y:S02]  /*65880*/  ISETP.GE.AND P2, PT, R19, UR34, PT ;  /* 0x0000002213007c0c */ /* 0x000fe4000bf46270 */
[----:B------:R-:W-:Y:S01]  /*65890*/  LOP3.LUT R6, R6, 0xfdffffff, RZ, 0xc0, !PT ;  /* 0xfdffffff06067812 */ /* 0x000fe200078ec0ff */
[----:B------:R-:W4:Y:S03]  /*658a0*/  LDL.LU R19, [R1+0x1aac] ;  /* 0x001aac0001137983 */ /* 0x000f260000300800 */
[----:B------:R-:W-:-:S04]  /*658b0*/  @P1 LOP3.LUT R6, R6, 0x2000000, RZ, 0xfc, !PT ;  /* 0x0200000006061812 */ /* 0x000fc800078efcff */
[----:B------:R-:W-:Y:S02]  /*658c0*/  LOP3.LUT R6, R6, 0xfbffffff, RZ, 0xc0, !PT ;  /* 0xfbffffff06067812 */ /* 0x000fe400078ec0ff */
[----:B------:R-:W-:Y:S02]  /*658d0*/  ISETP.GE.AND P3, PT, R16, UR34, PT ;  /* 0x0000002210007c0c */ /* 0x000fe4000bf66270 */
[----:B------:R-:W4:Y:S01]  /*658e0*/  LDL.LU R16, [R1+0x1aa8] ;  /* 0x001aa80001107983 */ /* 0x000f220000300800 */
[----:B------:R-:W-:Y:S02]  /*658f0*/  ISETP.GE.AND P1, PT, R17, UR34, PT ;  /* 0x0000002211007c0c */ /* 0x000fe4000bf26270 */
[----:B------:R-:W-:Y:S01]  /*65900*/  @P2 LOP3.LUT R6, R6, 0x4000000, RZ, 0xfc, !PT ;  /* 0x0400000006062812 */ /* 0x000fe200078efcff */
[----:B------:R-:W4:Y:S01]  /*65910*/  LDL.LU R17, [R1+0x1aa4] ;  /* 0x001aa40001117983 */ /* 0x000f220000300800 */
[----:B------:R-:W-:-:S03]  /*65920*/  ISETP.GE.AND P2, PT, R4, UR34, PT ;  /* 0x0000002204007c0c */ /* 0x000fc6000bf46270 */
[----:B------:R-:W4:Y:S04]  /*65930*/  LDL.LU R4, [R1+0x1aa0] ;  /* 0x001aa00001047983 */ /* 0x000f280000300800 */
[----:B------:R-:W2:Y:S01]  /*65940*/  LDL.LU R15, [R1+0x730] ;  /* 0x00073000010f7983 */ /* 0x000ea20000300800 */
[----:B------:R-:W-:-:S04]  /*65950*/  LOP3.LUT R6, R6, 0xf7ffffff, RZ, 0xc0, !PT ;  /* 0xf7ffffff06067812 */ /* 0x000fc800078ec0ff */
[----:B------:R-:W-:-:S04]  /*65960*/  @P3 LOP3.LUT R6, R6, 0x8000000, RZ, 0xfc, !PT ;  /* 0x0800000006063812 */ /* 0x000fc800078efcff */
[----:B------:R-:W-:-:S04]  /*65970*/  LOP3.LUT R6, R6, 0xefffffff, RZ, 0xc0, !PT ;  /* 0xefffffff06067812 */ /* 0x000fc800078ec0ff */
[----:B------:R-:W-:Y:S02]  /*65980*/  @P1 LOP3.LUT R6, R6, 0x10000000, RZ, 0xfc, !PT ;  /* 0x1000000006061812 */ /* 0x000fe400078efcff */
[----:B------:R-:W-:Y:S02]  /*65990*/  ISETP.GE.AND P3, PT, R5, UR34, PT ;  /* 0x0000002205007c0c */ /* 0x000fe4000bf66270 */
[----:B------:R-:W-:Y:S01]  /*659a0*/  LOP3.LUT R6, R6, 0xdfffffff, RZ, 0xc0, !PT ;  /* 0xdfffffff06067812 */ /* 0x000fe200078ec0ff */
[----:B------:R-:W4:Y:S03]  /*659b0*/  LDL.LU R5, [R1+0x1a9c] ;  /* 0x001a9c0001057983 */ /* 0x000f260000300800 */
[----:B------:R-:W-:Y:S02]  /*659c0*/  @P2 LOP3.LUT R6, R6, 0x20000000, RZ, 0xfc, !PT ;  /* 0x2000000006062812 */ /* 0x000fe400078efcff */
[----:B------:R-:W-:-:S02]  /*659d0*/  ISETP.GE.AND P2, PT, R20, UR34, PT ;  /* 0x0000002214007c0c */ /* 0x000fc4000bf46270 */
[----:B------:R-:W-:Y:S02]  /*659e0*/  LOP3.LUT R6, R6, 0xbfffffff, RZ, 0xc0, !PT ;  /* 0xbfffffff06067812 */ /* 0x000fe400078ec0ff */
[----:B------:R-:W-:Y:S02]  /*659f0*/  ISETP.GE.AND P1, PT, R29, UR34, PT ;  /* 0x000000221d007c0c */ /* 0x000fe4000bf26270 */
[----:B------:R-:W-:Y:S01]  /*65a00*/  @P3 LOP3.LUT R6, R6, 0x40000000, RZ, 0xfc, !PT ;  /* 0x4000000006063812 */ /* 0x000fe200078efcff */
[----:B------:R-:W4:Y:S01]  /*65a10*/  LDL.LU R29, [R1+0x1a98] ;  /* 0x001a9800011d7983 */ /* 0x000f220000300800 */
[----:B------:R-:W-:Y:S02]  /*65a20*/  ISETP.GE.AND P3, PT, R2, UR34, PT ;  /* 0x0000002202007c0c */ /* 0x000fe4000bf66270 */
[----:B------:R-:W-:Y:S01]  /*65a30*/  LOP3.LUT R6, R6, 0x7fffffff, RZ, 0xc0, !PT ;  /* 0x7fffffff06067812 */ /* 0x000fe200078ec0ff */
[----:B------:R-:W4:Y:S04]  /*65a40*/  LDL.LU R20, [R1+0x1a94] ;  /* 0x001a940001147983 */ /* 0x000f280000300800 */
[----:B------:R-:W4:Y:S02]  /*65a50*/  LDL.LU R2, [R1+0x1a90] ;  /* 0x001a900001027983 */ /* 0x000f240000300800 */
[----:B------:R-:W-:-:S02]  /*65a60*/  @P1 LOP3.LUT R6, R6, 0x80000000, RZ, 0xfc, !PT ;  /* 0x8000000006061812 */ /* 0x000fc400078efcff */
[----:B------:R-:W-:Y:S02]  /*65a70*/  ISETP.GE.AND P1, PT, R26, UR34, PT ;  /* 0x000000221a007c0c */ /* 0x000fe4000bf26270 */
[----:B------:R-:W4:Y:S01]  /*65a80*/  LDL.LU R26, [R1+0x1a8c] ;  /* 0x001a8c00011a7983 */ /* 0x000f220000300800 */
[----:B------:R-:W-:Y:S02]  /*65a90*/  ISETP.GE.AND P4, PT, R8, UR34, PT ;  /* 0x0000002208007c0c */ /* 0x000fe4000bf86270 */
[----:B------:R-:W-:Y:S02]  /*65aa0*/  ISETP.GE.AND P6, PT, R0, UR34, PT ;  /* 0x0000002200007c0c */ /* 0x000fe4000bfc6270 */
[----:B--2---:R-:W-:-:S04]  /*65ab0*/  LOP3.LUT R15, R15, 0xfffffffe, RZ, 0xc0, !PT ;  /* 0xfffffffe0f0f7812 */ /* 0x004fc800078ec0ff */
[----:B------:R-:W-:-:S04]  /*65ac0*/  @P2 LOP3.LUT R15, R15, 0x1, RZ, 0xfc, !PT ;  /* 0x000000010f0f2812 */ /* 0x000fc800078efcff */
[----:B------:R-:W-:Y:S02]  /*65ad0*/  LOP3.LUT R15, R15, 0xfffffffd, RZ, 0xc0, !PT ;  /* 0xfffffffd0f0f7812 */ /* 0x000fe400078ec0ff */
[----:B------:R-:W-:Y:S02]  /*65ae0*/  ISETP.GE.AND P2, PT, R25, UR34, PT ;  /* 0x0000002219007c0c */ /* 0x000fe4000bf46270 */
[----:B------:R-:W-:Y:S01]  /*65af0*/  @P3 LOP3.LUT R15, R15, 0x2, RZ, 0xfc, !PT ;  /* 0x000000020f0f3812 */ /* 0x000fe200078efcff */
[----:B------:R-:W2:Y:S01]  /*65b00*/  LDL.LU R25, [R1+0x1a88] ;  /* 0x001a880001197983 */ /* 0x000ea20000300800 */
[----:B------:R-:W-:-:S03]  /*65b10*/  ISETP.GE.AND P3, PT, R24, UR34, PT ;  /* 0x0000002218007c0c */ /* 0x000fc6000bf66270 */
[----:B------:R-:W2:Y:S04]  /*65b20*/  LDL.LU R24, [R1+0x1a84] ;  /* 0x001a840001187983 */ /* 0x000ea80000300800 */
[----:B------:R-:W-:Y:S04]  /*65b30*/  STL [R1+0x730], R15 ;  /* 0x0007300f01007387 */ /* 0x000fe80000100800 */
[----:B------:R-:W2:Y:S04]  /*65b40*/  LDL.LU R8, [R1+0x1a80] ;  /* 0x001a800001087983 */ /* 0x000ea80000300800 */
[----:B------:R-:W4:Y:S01]  /*65b50*/  LDL.LU R0, [R1+0x1a7c] ;  /* 0x001a7c0001007983 */ /* 0x000f220000300800 */
[----:B------:R-:W-:Y:S01]  /*65b60*/  IMAD.WIDE R12, R7, 0x2, R10 ;  /* 0x00000002070c7825 */ /* 0x000fe200078e020a */
[----:B------:R-:W-:-:S02]  /*65b70*/  ISETP.GE.AND P5, PT, R27, UR34, PT ;  /* 0x000000221b007c0c */ /* 0x000fc4000bfa6270 */
[----:B------:R0:W-:Y:S01]  /*65b80*/  STL [R1+0x1a94], R6 ;  /* 0x001a940601007387 */ /* 0x0001e20000100800 */
[----:B------:R-:W-:Y:S01]  /*65b90*/  P2R R22, PR, RZ, 0x10 ;  /* 0x00000010ff167803 */ /* 0x000fe20000000000 */
[----:B------:R-:W-:Y:S02]  /*65ba0*/  ULDC UR5, c[0x0][0x248] ;  /* 0x0000920000057ab9 */ /* 0x000fe40000000800 */
[----:B0-----:R-:W2:Y:S04]  /*65bb0*/  LDL.LU R6, [R1+0x5c0] ;  /* 0x0005c00001067983 */ /* 0x001ea80000300800 */
[----:B---3--:R0:W-:Y:S04]  /*65bc0*/  STL [R1+0x1a90], R14 ;  /* 0x001a900e01007387 */ /* 0x0081e80000100800 */
[----:B0-----:R-:W3:Y:S04]  /*65bd0*/  LDL.LU R14, [R1+0x5b0] ;  /* 0x0005b000010e7983 */ /* 0x001ee80000300800 */
[----:B------:R0:W-:Y:S04]  /*65be0*/  STL [R1+0x1a8c], R9 ;  /* 0x001a8c0901007387 */ /* 0x0001e80000100800 */
[----:B0-----:R-:W3:Y:S04]  /*65bf0*/  LDL R9, [R1+0x10fc] ;  /* 0x0010fc0001097983 */ /* 0x001ee80000100800 */
[----:B----4-:R0:W-:Y:S04]  /*65c00*/  STL [R1+0x1a88], R0 ;  /* 0x001a880001007387 */ /* 0x0101e80000100800 */
[----:B0-----:R-:W4:Y:S04]  /*65c10*/  LDL.LU R0, [R1+0x5c4] ;  /* 0x0005c40001007983 */ /* 0x001f280000300800 */
[----:B------:R0:W-:Y:S01]  /*65c20*/  STL [R1+0x1a7c], R28 ;  /* 0x001a7c1c01007387 */ /* 0x0001e20000100800 */
[----:B------:R-:W-:-:S03]  /*65c30*/  P2R R23, PR, RZ, 0x20 ;  /* 0x00000020ff177803 */ /* 0x000fc60000000000 */
[----:B0-----:R-:W3:Y:S01]  /*65c40*/  LDL R28, [R1+0x10d8] ;  /* 0x0010d800011c7983 */ /* 0x001ee20000100800 */
[----:B------:R-:W-:-:S03]  /*65c50*/  P2R R15, PR, RZ, 0x8 ;  /* 0x00000008ff0f7803 */ /* 0x000fc60000000000 */
[----:B------:R0:W-:Y:S04]  /*65c60*/  STL [R1+0x1a80], R22 ;  /* 0x001a801601007387 */ /* 0x0001e80000100800 */
[----:B0-----:R-:W4:Y:S01]  /*65c70*/  LDL.LU R22, [R1+0x5b4] ;  /* 0x0005b40001167983 */ /* 0x001f220000300800 */
[----:B------:R-:W-:Y:S02]  /*65c80*/  P2R R27, PR, RZ, 0x40 ;  /* 0x00000040ff1b7803 */ /* 0x000fe40000000000 */
[C---:B------:R-:W-:Y:S01]  /*65c90*/  LOP3.LUT P4, RZ, R3.reuse, 0x1, RZ, 0xc0, !PT ;  /* 0x0000000103ff7812 */ /* 0x040fe2000788c0ff */
[----:B------:R0:W-:Y:S04]  /*65ca0*/  STL [R1+0x1a84], R23 ;  /* 0x001a841701007387 */ /* 0x0001e80000100800 */
[----:B0-----:R-:W4:Y:S01]  /*65cb0*/  LDL R23, [R1+0x10f8] ;  /* 0x0010f80001177983 */ /* 0x001f220000100800 */
[----:B------:R-:W-:-:S02]  /*65cc0*/  LOP3.LUT P6, RZ, R3, 0x4, RZ, 0xc0, !PT ;  /* 0x0000000403ff7812 */ /* 0x000fc400078cc0ff */
[----:B------:R-:W-:Y:S02]  /*65cd0*/  LOP3.LUT P5, RZ, R3, 0x2, RZ, 0xc0, !PT ;  /* 0x0000000203ff7812 */ /* 0x000fe400078ac0ff */
[----:B------:R-:W-:-:S13]  /*65ce0*/  ISETP.LT.AND P3, PT, R29, UR4, !P6 ;  /* 0x000000041d007c0c */ /* 0x000fda000f761270 */
[----:B--2---:R0:W-:Y:S01]  /*65cf0*/  @P3 STG.E.U16 desc[UR8][R12.64], R6 ;  /* 0x000000060c003986 */ /* 0x0041e2000c101508 */
[----:B------:R-:W-:Y:S01]  /*65d00*/  PRMT R21, R6, 0x7632, R21 ;  /* 0x0000763206157816 */ /* 0x000fe20000000015 */
[----:B0-----:R-:W-:Y:S02]  /*65d10*/  IMAD.WIDE R12, R7, 0x2, R4 ;  /* 0x00000002070c7825 */ /* 0x001fe400078e0204 */
[----:B------:R-:W2:Y:S01]  /*65d20*/  LDL.LU R6, [R1+0x1a94] ;  /* 0x001a940001067983 */ /* 0x000ea20000300800 */
[----:B---3--:R-:W-:-:S13]  /*65d30*/  ISETP.LT.AND P3, PT, R28, UR4, !P6 ;  /* 0x000000041c007c0c */ /* 0x008fda000f761270 */
[----:B------:R0:W-:Y:S04]  /*65d40*/  @P3 STG.E.U16 desc[UR8][R12.64], R21 ;  /* 0x000000150c003986 */ /* 0x0001e8000c101508 */
[----:B0-----:R-:W3:Y:S01]  /*65d50*/  LDL.LU R21, [R1+0x5d0] ;  /* 0x0005d00001157983 */ /* 0x001ee20000300800 */
[----:B------:R-:W-:Y:S01]  /*65d60*/  IMAD.WIDE R12, R7, 0x2, R16 ;  /* 0x00000002070c7825 */ /* 0x000fe200078e0210 */
[----:B----4-:R-:W-:Y:S02]  /*65d70*/  ISETP.LT.AND P3, PT, R23, UR4, !P6 ;  /* 0x0000000417007c0c */ /* 0x010fe4000f761270 */
[----:B------:R-:W-:-:S11]  /*65d80*/  ISETP.LT.AND P6, PT, R9, UR4, !P6 ;  /* 0x0000000409007c0c */ /* 0x000fd6000f7c1270 */
[----:B------:R0:W-:Y:S01]  /*65d90*/  @P3 STG.E.U16 desc[UR8][R12.64], R14 ;  /* 0x0000000e0c003986 */ /* 0x0001e2000c101508 */
[----:B------:R-:W-:Y:S02]  /*65da0*/  ISETP.NE.AND P3, PT, R15, RZ, PT ;  /* 0x000000ff0f00720c */ /* 0x000fe40003f65270 */
[----:B------:R-:W-:Y:S01]  /*65db0*/  PRMT R15, R14, 0x7632, R15 ;  /* 0x000076320e0f7816 */ /* 0x000fe2000000000f */
[----:B0-----:R-:W-:Y:S01]  /*65dc0*/  IMAD.WIDE R12, R7, 0x2, R18 ;  /* 0x00000002070c7825 */ /* 0x001fe200078e0212 */
[----:B------:R-:W4:Y:S04]  /*65dd0*/  LDL.LU R14, [R1+0x1a90] ;  /* 0x001a9000010e7983 */ /* 0x000f280000300800 */
[----:B------:R0:W-:Y:S04]  /*65de0*/  @P6 STG.E.U16 desc[UR8][R12.64], R15 ;  /* 0x0000000f0c006986 */ /* 0x0001e8000c101508 */
[----:B0-----:R-:W2:Y:S01]  /*65df0*/  LDL.LU R15, [R1+0x5e0] ;  /* 0x0005e000010f7983 */ /* 0x001ea20000300800 */
[----:B------:R-:W-:Y:S01]  /*65e00*/  ISETP.LT.AND P6, PT, R29, UR4, !P5 ;  /* 0x000000041d007c0c */ /* 0x000fe2000efc1270 */
[----:B------:R-:W-:-:S12]  /*65e10*/  IMAD.WIDE R12, R8, 0x2, R10 ;  /* 0x00000002080c7825 */ /* 0x000fd800078e020a */
[----:B--2---:R0:W-:Y:S01]  /*65e20*/  @P6 STG.E.U16 desc[UR8][R12.64], R15 ;  /* 0x0000000f0c006986 */ /* 0x0041e2000c101508 */
[----:B------:R-:W-:Y:S02]  /*65e30*/  PRMT R7, R15, 0x7632, R7 ;  /* 0x000076320f077816 */ /* 0x000fe40000000007 */
[----:B------:R-:W-:Y:S01]  /*65e40*/  ISETP.LT.AND P6, PT, R28, UR4, !P5 ;  /* 0x000000041c007c0c */ /* 0x000fe2000efc1270 */
[----:B0-----:R-:W2:Y:S01]  /*65e50*/  LDL.LU R15, [R1+0x5e4] ;  /* 0x0005e400010f7983 */ /* 0x001ea20000300800 */
[----:B------:R-:W-:-:S11]  /*65e60*/  IMAD.WIDE R12, R8, 0x2, R4 ;  /* 0x00000002080c7825 */ /* 0x000fd600078e0204 */
[----:B------:R0:W-:Y:S01]  /*65e70*/  @P6 STG.E.U16 desc[UR8][R12.64], R7 ;  /* 0x000000070c006986 */ /* 0x0001e2000c101508 */
[----:B------:R-:W-:Y:S02]  /*65e80*/  ISETP.LT.AND P6, PT, R23, UR4, !P5 ;  /* 0x0000000417007c0c */ /* 0x000fe4000efc1270 */
[----:B------:R-:W-:Y:S01]  /*65e90*/  ISETP.LT.AND P5, PT, R9, UR4, !P5 ;  /* 0x0000000409007c0c */ /* 0x000fe2000efa1270 */
[----:B0-----:R-:W-:Y:S01]  /*65ea0*/  IMAD.WIDE R12, R8, 0x2, R16 ;  /* 0x00000002080c7825 */ /* 0x001fe200078e0210 */
[----:B---3--:R-:W-:-:S09]  /*65eb0*/  PRMT R7, R21, 0x7632, R7 ;  /* 0x0000763215077816 */ /* 0x008fd20000000007 */
[----:B------:R0:W-:Y:S01]  /*65ec0*/  @P6 STG.E.U16 desc[UR8][R12.64], R21 ;  /* 0x000000150c006986 */ /* 0x0001e2000c101508 */
[----:B------:R-:W-:-:S03]  /*65ed0*/  ISETP.LT.AND P6, PT, R29, UR4, !P4 ;  /* 0x000000041d007c0c */ /* 0x000fc6000e7c1270 */
[----:B0-----:R-:W3:Y:S01]  /*65ee0*/  LDL.LU R21, [R1+0x5d4] ;  /* 0x0005d40001157983 */ /* 0x001ee20000300800 */
[----:B------:R-:W-:-:S05]  /*65ef0*/  IMAD.WIDE R12, R8, 0x2, R18 ;  /* 0x00000002080c7825 */ /* 0x000fca00078e0212 */
[----:B------:R0:W-:Y:S02]  /*65f00*/  @P5 STG.E.U16 desc[UR8][R12.64], R7 ;  /* 0x000000070c005986 */ /* 0x0001e4000c101508 */
[----:B0-----:R-:W-:Y:S01]  /*65f10*/  IMAD.WIDE R12, R24, 0x2, R10 ;  /* 0x00000002180c7825 */ /* 0x001fe200078e020a */
[----:B------:R-:W-:-:S04]  /*65f20*/  PRMT R7, R0, 0x7632, R7 ;  /* 0x0000763200077816 */ /* 0x000fc80000000007 */
[----:B------:R0:W-:Y:S01]  /*65f30*/  @P6 STG.E.U16 desc[UR8][R12.64], R0 ;  /* 0x000000000c006986 */ /* 0x0001e2000c101508 */
[----:B------:R-:W-:-:S03]  /*65f40*/  ISETP.LT.AND P6, PT, R28, UR4, !P4 ;  /* 0x000000041c007c0c */ /* 0x000fc6000e7c1270 */
[----:B0-----:R-:W4:Y:S01]  /*65f50*/  LDL.LU R0, [R1+0x5c8] ;  /* 0x0005c80001007983 */ /* 0x001f220000300800 */
[----:B------:R-:W-:-:S09]  /*65f60*/  IMAD.WIDE R12, R24, 0x2, R4 ;  /* 0x00000002180c7825 */ /* 0x000fd200078e0204 */
[----:B------:R0:W-:Y:S01]  /*65f70*/  @P6 STG.E.U16 desc[UR8][R12.64], R7 ;  /* 0x000000070c006986 */ /* 0x0001e2000c101508 */
[----:B------:R-:W-:Y:S01]  /*65f80*/  ISETP.LT.AND P6, PT, R23, UR4, !P4 ;  /* 0x0000000417007c0c */ /* 0x000fe2000e7c1270 */
[----:B0-----:R-:W-:Y:S01]  /*65f90*/  IMAD.WIDE R12, R24, 0x2, R16 ;  /* 0x00000002180c7825 */ /* 0x001fe200078e0210 */
[----:B------:R-:W-:-:S11]  /*65fa0*/  PRMT R7, R22, 0x7632, R7 ;  /* 0x0000763216077816 */ /* 0x000fd60000000007 */
[----:B------:R0:W-:Y:S04]  /*65fb0*/  @P6 STG.E.U16 desc[UR8][R12.64], R22 ;  /* 0x000000160c006986 */ /* 0x0001e8000c101508 */
[----:B0-----:R-:W4:Y:S01]  /*65fc0*/  LDL.LU R22, [R1+0x5b8] ;  /* 0x0005b80001167983 */ /* 0x001f220000300800 */
[----:B------:R-:W-:Y:S01]  /*65fd0*/  ISETP.LT.AND P4, PT, R9, UR4, !P4 ;  /* 0x0000000409007c0c */ /* 0x000fe2000e781270 */
[----:B------:R-:W-:-:S12]  /*65fe0*/  IMAD.WIDE R12, R24, 0x2, R18 ;  /* 0x00000002180c7825 */ /* 0x000fd800078e0212 */
[----:B------:R0:W-:Y:S01]  /*65ff0*/  @P4 STG.E.U16 desc[UR8][R12.64], R7 ;  /* 0x000000070c004986 */ /* 0x0001e2000c101508 */
[----:B------:R-:W-:Y:S01]  /*66000*/  ISETP.LT.AND P4, PT, R29, UR4, !P0 ;  /* 0x000000041d007c0c */ /* 0x000fe2000c781270 */
[----:B0-----:R-:W-:Y:S01]  /*66010*/  IMAD.WIDE R12, R25, 0x2, R10 ;  /* 0x00000002190c7825 */ /* 0x001fe200078e020a */
[----:B------:R-:W-:-:S11]  /*66020*/  LOP3.LUT P5, RZ, R3, 0x10, RZ, 0xc0, !PT ;  /* 0x0000001003ff7812 */ /* 0x000fd600078ac0ff */
[----:B--2---:R0:W-:Y:S01]  /*66030*/  @P4 STG.E.U16 desc[UR8][R12.64], R15 ;  /* 0x0000000f0c004986 */ /* 0x0041e2000c101508 */
[----:B------:R-:W-:Y:S02]  /*66040*/  ISETP.LT.AND P4, PT, R28, UR4, !P0 ;  /* 0x000000041c007c0c */ /* 0x000fe4000c781270 */
[----:B------:R-:W-:Y:S01]  /*66050*/  PRMT R7, R15, 0x7632, R7 ;  /* 0x000076320f077816 */ /* 0x000fe20000000007 */
[----:B0-----:R-:W-:Y:S01]  /*66060*/  IMAD.WIDE R12, R25, 0x2, R4 ;  /* 0x00000002190c7825 */ /* 0x001fe200078e0204 */
[----:B------:R-:W2:Y:S09]  /*66070*/  LDL.LU R15, [R1+0x5e8] ;  /* 0x0005e800010f7983 */ /* 0x000eb20000300800 */
[----:B------:R0:W-:Y:S01]  /*66080*/  @P4 STG.E.U16 desc[UR8][R12.64], R7 ;  /* 0x000000070c004986 */ /* 0x0001e2000c101508 */
[----:B------:R-:W-:-:S02]  /*66090*/  ISETP.LT.AND P4, PT, R23, UR4, !P0 ;  /* 0x0000000417007c0c */ /* 0x000fc4000c781270 */
[----:B------:R-:W-:Y:S01]  /*660a0*/  ISETP.LT.AND P0, PT, R9, UR4, !P0 ;  /* 0x0000000409007c0c */ /* 0x000fe2000c701270 */
[----:B0-----:R-:W-:-:S10]  /*660b0*/  IMAD.WIDE R12, R25, 0x2, R16 ;  /* 0x00000002190c7825 */ /* 0x001fd400078e0210 */
[----:B---3--:R0:W-:Y:S01]  /*660c0*/  @P4 STG.E.U16 desc[UR8][R12.64], R21 ;  /* 0x000000150c004986 */ /* 0x0081e2000c101508 */
[----:B------:R-:W-:Y:S01]  /*660d0*/  PRMT R7, R21, 0x7632, R7 ;  /* 0x0000763215077816 */ /* 0x000fe20000000007 */
[----:B0-----:R-:W-:Y:S02]  /*660e0*/  IMAD.WIDE R12, R25, 0x2, R18 ;  /* 0x00000002190c7825 */ /* 0x001fe400078e0212 */
[----:B------:R-:W3:Y:S04]  /*660f0*/  LDL.LU R21, [R1+0x5d8] ;  /* 0x0005d80001157983 */ /* 0x000ee80000300800 */
[----:B------:R0:W-:Y:S01]  /*66100*/  @P0 STG.E.U16 desc[UR8][R12.64], R7 ;  /* 0x000000070c000986 */ /* 0x0001e2000c101508 */
[----:B------:R-:W-:Y:S01]  /*66110*/  ISETP.LT.AND P0, PT, R29, UR4, !P5 ;  /* 0x000000041d007c0c */ /* 0x000fe2000ef01270 */
[----:B0-----:R-:W-:-:S12]  /*66120*/  IMAD.WIDE R12, R26, 0x2, R10 ;  /* 0x000000021a0c7825 */ /* 0x001fd800078e020a */
[----:B----4-:R0:W-:Y:S01]  /*66130*/  @P0 STG.E.U16 desc[UR8][R12.64], R0 ;  /* 0x000000000c000986 */ /* 0x0101e2000c101508 */
[----:B------:R-:W-:Y:S02]  /*66140*/  ISETP.LT.AND P0, PT, R28, UR4, !P5 ;  /* 0x000000041c007c0c */ /* 0x000fe4000ef01270 */
[----:B------:R-:W-:Y:S01]  /*66150*/  PRMT R7, R0, 0x7632, R7 ;  /* 0x0000763200077816 */ /* 0x000fe20000000007 */
[C---:B0-----:R-:W-:Y:S01]  /*66160*/  IMAD.WIDE R12, R26.reuse, 0x2, R4 ;  /* 0x000000021a0c7825 */ /* 0x041fe200078e0204 */
[----:B------:R-:W4:Y:S09]  /*66170*/  LDL.LU R0, [R1+0x5cc] ;  /* 0x0005cc0001007983 */ /* 0x000f320000300800 */
[----:B------:R0:W-:Y:S01]  /*66180*/  @P0 STG.E.U16 desc[UR8][R12.64], R7 ;  /* 0x000000070c000986 */ /* 0x0001e2000c101508 */
[----:B------:R-:W-:Y:S01]  /*66190*/  ISETP.LT.AND P0, PT, R23, UR4, !P5 ;  /* 0x0000000417007c0c */ /* 0x000fe2000ef01270 */
[----:B0-----:R-:W-:-:S12]  /*661a0*/  IMAD.WIDE R12, R26, 0x2, R16 ;  /* 0x000000021a0c7825 */ /* 0x001fd800078e0210 */
[----:B------:R0:W-:Y:S01]  /*661b0*/  @P0 STG.E.U16 desc[UR8][R12.64], R22 ;  /* 0x000000160c000986 */ /* 0x0001e2000c101508 */
[----:B------:R-:W-:Y:S02]  /*661c0*/  ISETP.LT.AND P0, PT, R9, UR4, !P5 ;  /* 0x0000000409007c0c */ /* 0x000fe4000ef01270 */
[----:B------:R-:W-:Y:S01]  /*661d0*/  PRMT R7, R22, 0x7632, R7 ;  /* 0x0000763216077816 */ /* 0x000fe20000000007 */
[----:B------:R-:W4:Y:S04]  /*661e0*/  LDL.LU R9, [R1+0x1a8c] ;  /* 0x001a8c0001097983 */ /* 0x000f280000300800 */
[----:B0-----:R-:W4:Y:S01]  /*661f0*/  LDL.LU R22, [R1+0x5bc] ;  /* 0x0005bc0001167983 */ /* 0x001f220000300800 */
[----:B------:R-:W-:-:S03]  /*66200*/  IMAD.WIDE R12, R26, 0x2, R18 ;  /* 0x000000021a0c7825 */ /* 0x000fc600078e0212 */
[----:B------:R-:W4:Y:S01]  /*66210*/  LDL.LU R26, [R1+0x10fc] ;  /* 0x0010fc00011a7983 */ /* 0x000f220000300800 */
[----:B------:R-:W-:-:S03]  /*66220*/  LOP3.LUT P6, RZ, R3, 0x20, RZ, 0xc0, !PT ;  /* 0x0000002003ff7812 */ /* 0x000fc600078cc0ff */
[----:B------:R0:W-:Y:S01]  /*66230*/  @P0 STG.E.U16 desc[UR8][R12.64], R7 ;  /* 0x000000070c000986 */ /* 0x0001e2000c101508 */
[----:B------:R-:W-:Y:S02]  /*66240*/  ISETP.LT.AND P0, PT, R29, UR4, !P6 ;  /* 0x000000041d007c0c */ /* 0x000fe4000f701270 */
[----:B------:R-:W-:Y:S01]  /*66250*/  LOP3.LUT P4, RZ, R3, 0x40, RZ, 0xc0, !PT ;  /* 0x0000004003ff7812 */ /* 0x000fe2000788c0ff */
[----:B------:R-:W4:Y:S01]  /*66260*/  LDL.LU R24, [R1+0x5ec] ;  /* 0x0005ec0001187983 */ /* 0x000f220000300800 */
[----:B0-----:R-:W-:-:S09]  /*66270*/  IMAD.WIDE R12, R2, 0x2, R10 ;  /* 0x00000002020c7825 */ /* 0x001fd200078e020a */
[----:B--2---:R0:W-:Y:S01]  /*66280*/  @P0 STG.E.U16 desc[UR8][R12.64], R15 ;  /* 0x0000000f0c000986 */ /* 0x0041e2000c101508 */
[----:B------:R-:W-:Y:S02]  /*66290*/  ISETP.LT.AND P0, PT, R28, UR4, !P6 ;  /* 0x000000041c007c0c */ /* 0x000fe4000f701270 */
[----:B------:R-:W-:Y:S01]  /*662a0*/  PRMT R7, R15, 0x7632, R7 ;  /* 0x000076320f077816 */ /* 0x000fe20000000007 */
[C---:B0-----:R-:W-:Y:S01]  /*662b0*/  IMAD.WIDE R12, R2.reuse, 0x2, R4 ;  /* 0x00000002020c7825 */ /* 0x041fe200078e0204 */
[----:B------:R-:W2:Y:S09]  /*662c0*/  LDL.LU R15, [R1+0x5dc] ;  /* 0x0005dc00010f7983 */ /* 0x000eb20000300800 */
[----:B------:R0:W-:Y:S01]  /*662d0*/  @P0 STG.E.U16 desc[UR8][R12.64], R7 ;  /* 0x000000070c000986 */ /* 0x0001e2000c101508 */
[----:B------:R-:W-:Y:S01]  /*662e0*/  ISETP.LT.AND P0, PT, R23, UR4, !P6 ;  /* 0x0000000417007c0c */ /* 0x000fe2000f701270 */
[----:B0-----:R-:W-:-:S12]  /*662f0*/  IMAD.WIDE R12, R2, 0x2, R16 ;  /* 0x00000002020c7825 */ /* 0x001fd800078e0210 */
[----:B---3--:R0:W-:Y:S01]  /*66300*/  @P0 STG.E.U16 desc[UR8][R12.64], R21 ;  /* 0x000000150c000986 */ /* 0x0081e2000c101508 */
[----:B------:R-:W-:Y:S01]  /*66310*/  PRMT R7, R21, 0x7632, R7 ;  /* 0x0000763215077816 */ /* 0x000fe20000000007 */
[----:B0-----:R-:W-:Y:S01]  /*66320*/  IMAD.WIDE R12, R2, 0x2, R18 ;  /* 0x00000002020c7825 */ /* 0x001fe200078e0212 */
[----:B----4-:R-:W-:Y:S02]  /*66330*/  PRMT R2, R0, 0x7632, R2 ;  /* 0x0000763200027816 */ /* 0x010fe40000000002 */
[----:B------:R-:W-:-:S13]  /*66340*/  ISETP.LT.AND P0, PT, R26, UR4, !P6 ;  /* 0x000000041a007c0c */ /* 0x000fda000f701270 */
[----:B------:R0:W-:Y:S01]  /*66350*/  @P0 STG.E.U16 desc[UR8][R12.64], R7 ;  /* 0x000000070c000986 */ /* 0x0001e2000c101508 */
[----:B------:R-:W-:Y:S01]  /*66360*/  ISETP.LT.AND P0, PT, R29, UR4, !P4 ;  /* 0x000000041d007c0c */ /* 0x000fe2000e701270 */
[----:B0-----:R-:W-:-:S12]  /*66370*/  IMAD.WIDE R12, R20, 0x2, R10 ;  /* 0x00000002140c7825 */ /* 0x001fd800078e020a */
[----:B------:R0:W-:Y:S01]  /*66380*/  @P0 STG.E.U16 desc[UR8][R12.64], R0 ;  /* 0x000000000c000986 */ /* 0x0001e2000c101508 */
[----:B------:R-:W-:Y:S01]  /*66390*/  ISETP.LT.AND P0, PT, R28, UR4, !P4 ;  /* 0x000000041c007c0c */ /* 0x000fe2000e701270 */
[C---:B0-----:R-:W-:Y:S02]  /*663a0*/  IMAD.WIDE R12, R20.reuse, 0x2, R4 ;  /* 0x00000002140c7825 */ /* 0x041fe400078e0204 */
[----:B------:R-:W3:Y:S10]  /*663b0*/  LDL.LU R0, [R1+0x600] ;  /* 0x0006000001007983 */ /* 0x000ef40000300800 */
[----:B------:R0:W-:Y:S01]  /*663c0*/  @P0 STG.E.U16 desc[UR8][R12.64], R2 ;  /* 0x000000020c000986 */ /* 0x0001e2000c101508 */
[----:B------:R-:W-:Y:S01]  /*663d0*/  ISETP.LT.AND P0, PT, R23, UR4, !P4 ;  /* 0x0000000417007c0c */ /* 0x000fe2000e701270 */
[----:B------:R-:W-:Y:S01]  /*663e0*/  VIADD R23, R20, UR5 ;  /* 0x0000000514177c36 */ /* 0x000fe20008000000 */
[C---:B------:R-:W-:Y:S01]  /*663f0*/  LOP3.LUT P5, RZ, R3.reuse, 0x80, RZ, 0xc0, !PT ;  /* 0x0000008003ff7812 */ /* 0x040fe200078ac0ff */
[----:B------:R-:W4:Y:S01]  /*66400*/  LDL.LU R21, [R1+0x30] ;  /* 0x0000300001157983 */ /* 0x000f220000300800 */
[----:B------:R-:W-:Y:S01]  /*66410*/  LOP3.LUT P6, RZ, R3, 0x100, RZ, 0xc0, !PT ;  /* 0x0000010003ff7812 */ /* 0x000fe200078cc0ff */
[----:B------:R-:W-:-:S02]  /*66420*/  ULDC UR5, c[0x0][0x248] ;  /* 0x0000920000057ab9 */ /* 0x000fc40000000800 */
[----:B------:R-:W3:Y:S01]  /*66430*/  LDL.LU R25, [R1+0x5f0] ;  /* 0x0005f00001197983 */ /* 0x000ee20000300800 */
[----:B0-----:R-:W-:Y:S01]  /*66440*/  IMAD.WIDE R12, R20, 0x2, R16 ;  /* 0x00000002140c7825 */ /* 0x001fe200078e0210 */
[----:B------:R-:W-:-:S04]  /*66450*/  PRMT R2, R22, 0x7632, R2 ;  /* 0x0000763216027816 */ /* 0x000fc80000000002 */
[----:B------:R0:W-:Y:S04]  /*66460*/  @P0 STG.E.U16 desc[UR8][R12.64], R22 ;  /* 0x000000160c000986 */ /* 0x0001e8000c101508 */
[----:B0-----:R-:W3:Y:S01]  /*66470*/  LDL.LU R22, [R1+0x48] ;  /* 0x0000480001167983 */ /* 0x001ee20000300800 */
[----:B------:R-:W-:-:S03]  /*66480*/  IMAD.WIDE R12, R20, 0x2, R18 ;  /* 0x00000002140c7825 */ /* 0x000fc600078e0212 */
[----:B------:R-:W4:Y:S01]  /*66490*/  LDL.LU R20, [R1+0x10f8] ;  /* 0x0010f80001147983 */ /* 0x000f220000300800 */
[----:B------:R-:W-:-:S13]  /*664a0*/  ISETP.LT.AND P0, PT, R26, UR4, !P4 ;  /* 0x000000041a007c0c */ /* 0x000fda000e701270 */
[----:B------:R0:W-:Y:S01]  /*664b0*/  @P0 STG.E.U16 desc[UR8][R12.64], R2 ;  /* 0x000000020c000986 */ /* 0x0001e2000c101508 */
[----:B------:R-:W-:Y:S01]  /*664c0*/  ISETP.LT.AND P0, PT, R29, UR4, !P5 ;  /* 0x000000041d007c0c */ /* 0x000fe2000ef01270 */
[----:B0-----:R-:W-:Y:S01]  /*664d0*/  IMAD.WIDE R12, R23, 0x2, R10 ;  /* 0x00000002170c7825 */ /* 0x001fe200078e020a */
[----:B------:R-:W-:-:S11]  /*664e0*/  PRMT R2, R24, 0x7632, R2 ;  /* 0x0000763218027816 */ /* 0x000fd60000000002 */
[----:B------:R0:W-:Y:S01]  /*664f0*/  @P0 STG.E.U16 desc[UR8][R12.64], R24 ;  /* 0x000000180c000986 */ /* 0x0001e2000c101508 */
[----:B------:R-:W-:-:S03]  /*66500*/  ISETP.LT.AND P0, PT, R28, UR4, !P5 ;  /* 0x000000041c007c0c */ /* 0x000fc6000ef01270 */
[----:B0-----:R-:W3:Y:S01]  /*66510*/  LDL.LU R24, [R1+0x620] ;  /* 0x0006200001187983 */ /* 0x001ee20000300800 */
[----:B------:R-:W-:-:S09]  /*66520*/  IMAD.WIDE R12, R23, 0x2, R4 ;  /* 0x00000002170c7825 */ /* 0x000fd200078e0204 */
[----:B------:R0:W-:Y:S02]  /*66530*/  @P0 STG.E.U16 desc[UR8][R12.64], R2 ;  /* 0x000000020c000986 */ /* 0x0001e4000c101508 */
[----:B0-----:R-:W-:Y:S01]  /*66540*/  IMAD.WIDE R12, R23, 0x2, R16 ;  /* 0x00000002170c7825 */ /* 0x001fe200078e0210 */
[----:B--2---:R-:W-:Y:S02]  /*66550*/  PRMT R2, R15, 0x7632, R2 ;  /* 0x000076320f027816 */ /* 0x004fe40000000002 */
[----:B----4-:R-:W-:-:S13]  /*66560*/  ISETP.LT.AND P0, PT, R20, UR4, !P5 ;  /* 0x0000000414007c0c */ /* 0x010fda000ef01270 */
[----:B------:R0:W-:Y:S01]  /*66570*/  @P0 STG.E.U16 desc[UR8][R12.64], R15 ;  /* 0x0000000f0c000986 */ /* 0x0001e2000c101508 */
[----:B------:R-:W-:-:S03]  /*66580*/  ISETP.LT.AND P0, PT, R26, UR4, !P5 ;  /* 0x000000041a007c0c */ /* 0x000fc6000ef01270 */
[----:B0-----:R-:W2:Y:S01]  /*66590*/  LDL.LU R15, [R1+0x610] ;  /* 0x00061000010f7983 */ /* 0x001ea20000300800 */
[----:B------:R-:W-:-:S03]  /*665a0*/  IMAD.WIDE R12, R23, 0x2, R18 ;  /* 0x00000002170c7825 */ /* 0x000fc600078e0212 */
[----:B------:R-:W4:Y:S06]  /*665b0*/  LDL.LU R23, [R1+0x50] ;  /* 0x0000500001177983 */ /* 0x000f2c0000300800 */
[----:B------:R0:W-:Y:S01]  /*665c0*/  @P0 STG.E.U16 desc[UR8][R12.64], R2 ;  /* 0x000000020c000986 */ /* 0x0001e2000c101508 */
[----:B------:R-:W-:Y:S01]  /*665d0*/  ISETP.LT.AND P0, PT, R29, UR4, !P6 ;  /* 0x000000041d007c0c */ /* 0x000fe2000f701270 */
[----:B0-----:R-:W-:Y:S01]  /*665e0*/  IMAD.WIDE R12, R21, 0x2, R10 ;  /* 0x00000002150c7825 */ /* 0x001fe200078e020a */
[----:B---3--:R-:W-:-:S11]  /*665f0*/  PRMT R2, R0, 0x7632, R2 ;  /* 0x0000763200027816 */ /* 0x008fd60000000002 */
[----:B------:R0:W-:Y:S01]  /*66600*/  @P0 STG.E.U16 desc[UR8][R12.64], R0 ;  /* 0x000000000c000986 */ /* 0x0001e2000c101508 */
[----:B------:R-:W-:-:S03]  /*66610*/  ISETP.LT.AND P0, PT, R28, UR4, !P6 ;  /* 0x000000041c007c0c */ /* 0x000fc6000f701270 */
[----:B0-----:R-:W3:Y:S01]  /*66620*/  LDL.LU R0, [R1+0x604] ;  /* 0x0006040001007983 */ /* 0x001ee20000300800 */
[----:B------:R-:W-:-:S09]  /*66630*/  IMAD.WIDE R12, R21, 0x2, R4 ;  /* 0x00000002150c7825 */ /* 0x000fd200078e0204 */
[----:B------:R0:W-:Y:S01]  /*66640*/  @P0 STG.E.U16 desc[UR8][R12.64], R2 ;  /* 0x000000020c000986 */ /* 0x0001e2000c101508 */
[----:B------:R-:W-:Y:S01]  /*66650*/  ISETP.LT.AND P0, PT, R20, UR4, !P6 ;  /* 0x0000000414007c0c */ /* 0x000fe2000f701270 */
[----:B0-----:R-:W-:Y:S01]  /*66660*/  IMAD.WIDE R12, R21, 0x2, R16 ;  /* 0x00000002150c7825 */ /* 0x001fe200078e0210 */
[----:B------:R-:W-:-:S11]  /*66670*/  PRMT R2, R25, 0x7632, R2 ;  /* 0x0000763219027816 */ /* 0x000fd60000000002 */
[----:B------:R0:W-:Y:S04]  /*66680*/  @P0 STG.E.U16 desc[UR8][R12.64], R25 ;  /* 0x000000190c000986 */ /* 0x0001e8000c101508 */
[----:B0-----:R-:W3:Y:S01]  /*66690*/  LDL.LU R25, [R1+0x5f4] ;  /* 0x0005f40001197983 */ /* 0x001ee20000300800 */
[----:B------:R-:W-:Y:S01]  /*666a0*/  ISETP.LT.AND P0, PT, R26, UR4, !P6 ;  /* 0x000000041a007c0c */ /* 0x000fe2000f701270 */
[----:B------:R-:W-:Y:S01]  /*666b0*/  IMAD.WIDE R12, R21, 0x2, R18 ;  /* 0x00000002150c7825 */ /* 0x000fe200078e0212 */
[----:B------:R-:W-:Y:S01]  /*666c0*/  LOP3.LUT P4, RZ, R3, 0x200, RZ, 0xc0, !PT ;  /* 0x0000020003ff7812 */ /* 0x000fe2000788c0ff */
[----:B------:R-:W3:Y:S10]  /*666d0*/  LDL.LU R21, [R1+0x60] ;  /* 0x0000600001157983 */ /* 0x000ef40000300800 */
        /* <DEDUP_REMOVED lines=8> */
[----:B------:R0:W-:Y:S01]  /*66760*/  @P0 STG.E.U16 desc[UR8][R12.64], R2 ;  /* 0x000000020c000986 */ /* 0x0001e2000c101508 */
[----:B------:R-:W-:Y:S01]  /*66770*/  ISETP.LT.AND P0, PT, R20, UR4, !P4 ;  /* 0x0000000414007c0c */ /* 0x000fe2000e701270 */
[----:B0-----:R-:W-:Y:S01]  /*66780*/  IMAD.WIDE R12, R22, 0x2, R16 ;  /* 0x00000002160c7825 */ /* 0x001fe200078e0210 */
[----:B------:R-:W-:-:S11]  /*66790*/  LOP3.LUT P5, RZ, R3, 0x400, RZ, 0xc0, !PT ;  /* 0x0000040003ff7812 */ /* 0x000fd600078ac0ff */
[----:B--2---:R0:W-:Y:S01]  /*667a0*/  @P0 STG.E.U16 desc[UR8][R12.64], R15 ;  /* 0x0000000f0c000986 */ /* 0x0041e2000c101508 */
[----:B------:R-:W-:Y:S02]  /*667b0*/  PRMT R2, R15, 0x7632, R2 ;  /* 0x000076320f027816 */ /* 0x000fe40000000002 */
[----:B------:R-:W-:Y:S01]  /*667c0*/  ISETP.LT.AND P0, PT, R26, UR4, !P4 ;  /* 0x000000041a007c0c */ /* 0x000fe2000e701270 */
[----:B0-----:R-:W2:Y:S01]  /*667d0*/  LDL.LU R15, [R1+0x614] ;  /* 0x00061400010f7983 */ /* 0x001ea20000300800 */
[----:B------:R-:W-:-:S03]  /*667e0*/  IMAD.WIDE R12, R22, 0x2, R18 ;  /* 0x00000002160c7825 */ /* 0x000fc600078e0212 */
[----:B------:R-:W2:Y:S08]  /*667f0*/  LDL.LU R22, [R1+0x74] ;  /* 0x0000740001167983 */ /* 0x000eb00000300800 */
[----:B------:R4:W-:Y:S01]  /*66800*/  @P0 STG.E.U16 desc[UR8][R12.64], R2 ;  /* 0x000000020c000986 */ /* 0x0009e2000c101508 */
[----:B------:R-:W-:Y:S01]  /*66810*/  ISETP.LT.AND P0, PT, R29, UR4, !P5 ;  /* 0x000000041d007c0c */ /* 0x000fe2000ef01270 */
[----:B----4-:R-:W-:-:S12]  /*66820*/  IMAD.WIDE R12, R23, 0x2, R10 ;  /* 0x00000002170c7825 */ /* 0x010fd800078e020a */
[----:B---3--:R0:W-:Y:S01]  /*66830*/  @P0 STG.E.U16 desc[UR8][R12.64], R0 ;  /* 0x000000000c000986 */ /* 0x0081e2000c101508 */
[----:B------:R-:W-:Y:S02]  /*66840*/  PRMT R2, R0, 0x7632, R2 ;  /* 0x0000763200027816 */ /* 0x000fe40000000002 */
[----:B------:R-:W-:Y:S01]  /*66850*/  ISETP.LT.AND P0, PT, R28, UR4, !P5 ;  /* 0x000000041c007c0c */ /* 0x000fe2000ef01270 */
[----:B0-----:R-:W3:Y:S01]  /*66860*/  LDL.LU R0, [R1+0x608] ;  /* 0x0006080001007983 */ /* 0x001ee20000300800 */
[----:B------:R-:W-:-:S11]  /*66870*/  IMAD.WIDE R12, R23, 0x2, R4 ;  /* 0x00000002170c7825 */ /* 0x000fd600078e0204 */
[----:B------:R0:W-:Y:S01]  /*66880*/  @P0 STG.E.U16 desc[UR8][R12.64], R2 ;  /* 0x000000020c000986 */ /* 0x0001e2000c101508 */
[----:B------:R-:W-:Y:S01]  /*66890*/  ISETP.LT.AND P0, PT, R20, UR4, !P5 ;  /* 0x0000000414007c0c */ /* 0x000fe2000ef01270 */
[----:B0-----:R-:W-:-:S12]  /*668a0*/  IMAD.WIDE R12, R23, 0x2, R16 ;  /* 0x00000002170c7825 */ /* 0x001fd800078e0210 */
[----:B------:R0:W-:Y:S01]  /*668b0*/  @P0 STG.E.U16 desc[UR8][R12.64], R25 ;  /* 0x000000190c000986 */ /* 0x0001e2000c101508 */
[----:B------:R-:W-:-:S03]  /*668c0*/  PRMT R2, R25, 0x7632, R2 ;  /* 0x0000763219027816 */ /* 0x000fc60000000002 */
[----:B0-----:R-:W4:Y:S01]  /*668d0*/  LDL.LU R25, [R1+0x5f8] ;  /* 0x0005f80001197983 */ /* 0x001f220000300800 */
[----:B------:R-:W-:Y:S01]  /*668e0*/  ISETP.LT.AND P0, PT, R26, UR4, !P5 ;  /* 0x000000041a007c0c */ /* 0x000fe2000ef01270 */
[----:B------:R-:W-:Y:S01]  /*668f0*/  IMAD.WIDE R12, R23, 0x2, R18 ;  /* 0x00000002170c7825 */ /* 0x000fe200078e0212 */
[----:B------:R-:W-:Y:S01]  /*66900*/  LOP3.LUT P6, RZ, R3, 0x800, RZ, 0xc0, !PT ;  /* 0x0000080003ff7812 */ /* 0x000fe200078cc0ff */
[----:B------:R-:W4:Y:S10]  /*66910*/  LDL.LU R23, [R1+0x88] ;  /* 0x0000880001177983 */ /* 0x000f340000300800 */
[----:B------:R0:W-:Y:S01]  /*66920*/  @P0 STG.E.U16 desc[UR8][R12.64], R2 ;  /* 0x000000020c000986 */ /* 0x0001e2000c101508 */
[----:B------:R-:W-:Y:S01]  /*66930*/  ISETP.LT.AND P0, PT, R29, UR4, !P6 ;  /* 0x000000041d007c0c */ /* 0x000fe2000f701270 */
[----:B0-----:R-:W-:-:S12]  /*66940*/  IMAD.WIDE R12, R21, 0x2, R10 ;  /* 0x00000002150c7825 */ /* 0x001fd800078e020a */
[----:B------:R0:W-:Y:S01]  /*66950*/  @P0 STG.E.U16 desc[UR8][R12.64], R24 ;  /* 0x000000180c000986 */ /* 0x0001e2000c101508 */
[----:B------:R-:W-:Y:S02]  /*66960*/  PRMT R2, R24, 0x7632, R2 ;  /* 0x0000763218027816 */ /* 0x000fe40000000002 */
[----:B------:R-:W-:Y:S01]  /*66970*/  ISETP.LT.AND P0, PT, R28, UR4, !P6 ;  /* 0x000000041c007c0c */ /* 0x000fe2000f701270 */
[----:B0-----:R-:W4:Y:S01]  /*66980*/  LDL.LU R24, [R1+0x628] ;  /* 0x0006280001187983 */ /* 0x001f220000300800 */
[----:B------:R-:W-:-:S11]  /*66990*/  IMAD.WIDE R12, R21, 0x2, R4 ;  /* 0x00000002150c7825 */ /* 0x000fd600078e0204 */
        /* <DEDUP_REMOVED lines=12> */
[----:B0-----:R-:W-:-:S12]  /*66a60*/  IMAD.WIDE R12, R22, 0x2, R10 ;  /* 0x00000002160c7825 */ /* 0x001fd800078e020a */
        /* <DEDUP_REMOVED lines=8> */
[----:B----4-:R0:W-:Y:S01]  /*66af0*/  @P0 STG.E.U16 desc[UR8][R12.64], R25 ;  /* 0x000000190c000986 */ /* 0x0101e2000c101508 */
        /* <DEDUP_REMOVED lines=290> */
[----:B------:R-:W-:Y:S02]  /*67d20*/  ISETP.LT.AND P0, PT, R26, UR4, !P5 ;  /* 0x000000041a007c0c */ /* 0x000fe4000ef01270 */
[C---:B------:R-:W-:Y:S02]  /*67d30*/  LOP3.LUT P6, RZ, R3.reuse, 0x20000000, RZ, 0xc0, !PT ;  /* 0x2000000003ff7812 */ /* 0x040fe400078cc0ff */
[C---:B------:R-:W-:Y:S02]  /*67d40*/  LOP3.LUT P4, RZ, R3.reuse, 0x40000000, RZ, 0xc0, !PT ;  /* 0x4000000003ff7812 */ /* 0x040fe4000788c0ff */
[----:B------:R-:W-:Y:S01]  /*67d50*/  LOP3.LUT P5, RZ, R3, 0x80000000, RZ, 0xc0, !PT ;  /* 0x8000000003ff7812 */ /* 0x000fe200078ac0ff */
[----:B------:R-:W-:Y:S02]  /*67d60*/  IMAD.WIDE R2, R23, 0x2, R18 ;  /* 0x0000000217027825 */ /* 0x000fe400078e0212 */
[----:B------:R-:W4:Y:S04]  /*67d70*/  LDL.LU R23, [R1+0x154] ;  /* 0x0001540001177983 */ /* 0x000f280000300800 */
        /* <DEDUP_REMOVED lines=10> */
[----:B0-----:R-:W-:-:S12]  /*67e20*/  IMAD.WIDE R2, R21, 0x2, R16 ;  /* 0x0000000215027825 */ /* 0x001fd800078e0210 */
        /* <DEDUP_REMOVED lines=21> */
[----:B------:R-:W-:Y:S02]  /*67f80*/  IMAD.WIDE R2, R22, 0x2, R18 ;  /* 0x0000000216027825 */ /* 0x000fe400078e0212 */
        /* <DEDUP_REMOVED lines=302> */
[----:B------:R-:W-:Y:S01]  /*69270*/  ISETP.LT.AND P0, PT, R26, UR4, !P6 ;  /* 0x000000041a007c0c */ /* 0x000fe2000f701270 */
[----:B0-----:R-:W-:Y:S02]  /*69280*/  IMAD.WIDE R2, R21, 0x2, R18 ;  /* 0x0000000215027825 */ /* 0x001fe400078e0212 */
[----:B------:R-:W2:Y:S01]  /*69290*/  LDL.LU R21, [R1+0x760] ;  /* 0x0007600001157983 */ /* 0x000ea20000300800 */
[----:B------:R-:W-:-:S03]  /*692a0*/  PRMT R7, R15, 0x7632, R7 ;  /* 0x000076320f077816 */ /* 0x000fc60000000007 */
[----:B------:R-:W2:Y:S06]  /*692b0*/  LDL.LU R15, [R1+0x1a0] ;  /* 0x0001a000010f7983 */ /* 0x000eac0000300800 */
        /* <DEDUP_REMOVED lines=11> */
[----:B----4-:R-:W-:-:S11]  /*69370*/  PRMT R7, R25, 0x7632, R7 ;  /* 0x0000763219077816 */ /* 0x010fd60000000007 */
[----:B------:R0:W-:Y:S04]  /*69380*/  @P0 STG.E.U16 desc[UR8][R2.64], R25 ;  /* 0x0000001902000986 */ /* 0x0001e8000c101508 */
[----:B0-----:R-:W4:Y:S01]  /*69390*/  LDL.LU R25, [R1+0x744] ;  /* 0x0007440001197983 */ /* 0x001f220000300800 */
[----:B------:R-:W-:Y:S01]  /*693a0*/  ISETP.LT.AND P0, PT, R26, UR4, !P4 ;  /* 0x000000041a007c0c */ /* 0x000fe2000e701270 */
[----:B------:R-:W-:Y:S01]  /*693b0*/  IMAD.WIDE R2, R22, 0x2, R18 ;  /* 0x0000000216027825 */ /* 0x000fe200078e0212 */
[----:B------:R-:W-:Y:S01]  /*693c0*/  LOP3.LUT P5, RZ, R6, 0x20000, RZ, 0xc0, !PT ;  /* 0x0002000006ff7812 */ /* 0x000fe200078ac0ff */
[----:B------:R-:W4:Y:S10]  /*693d0*/  LDL.LU R22, [R1+0x1a4] ;  /* 0x0001a40001167983 */ /* 0x000f340000300800 */
[----:B------:R0:W-:Y:S01]  /*693e0*/  @P0 STG.E.U16 desc[UR8][R2.64], R7 ;  /* 0x0000000702000986 */ /* 0x0001e2000c101508 */
[----:B------:R-:W-:Y:S01]  /*693f0*/  ISETP.LT.AND P0, PT, R29, UR4, !P5 ;  /* 0x000000041d007c0c */ /* 0x000fe2000ef01270 */
[----:B0-----:R-:W-:Y:S01]  /*69400*/  IMAD.WIDE R2, R23, 0x2, R10 ;  /* 0x0000000217027825 */ /* 0x001fe200078e020a */
[----:B------:R-:W-:-:S11]  /*69410*/  PRMT R7, R24, 0x7632, R7 ;  /* 0x0000763218077816 */ /* 0x000fd60000000007 */
[----:B------:R0:W-:Y:S01]  /*69420*/  @P0 STG.E.U16 desc[UR8][R2.64], R24 ;  /* 0x0000001802000986 */ /* 0x0001e2000c101508 */
[----:B------:R-:W-:-:S03]  /*69430*/  ISETP.LT.AND P0, PT, R28, UR4, !P5 ;  /* 0x000000041c007c0c */ /* 0x000fc6000ef01270 */
[----:B0-----:R-:W4:Y:S01]  /*69440*/  LDL.LU R24, [R1+0x774] ;  /* 0x0007740001187983 */ /* 0x001f220000300800 */
[----:B------:R-:W-:-:S09]  /*69450*/  IMAD.WIDE R2, R23, 0x2, R4 ;  /* 0x0000000217027825 */ /* 0x000fd200078e0204 */
        /* <DEDUP_REMOVED lines=20> */
[----:B0-----:R-:W-:-:S12]  /*695a0*/  IMAD.WIDE R2, R15, 0x2, R16 ;  /* 0x000000020f027825 */ /* 0x001fd800078e0210 */
[----:B----4-:R0:W-:Y:S02]  /*695b0*/  @P0 STG.E.U16 desc[UR8][R2.64], R25 ;  /* 0x0000001902000986 */ /* 0x0101e4000c101508 */
[----:B0-----:R-:W-:Y:S02]  /*695c0*/  IMAD.WIDE R2, R15, 0x2, R18 ;  /* 0x000000020f027825 */ /* 0x001fe400078e0212 */
[----:B------:R-:W4:Y:S01]  /*695d0*/  LDL.LU R15, [R1+0x748] ;  /* 0x00074800010f7983 */ /* 0x000f220000300800 */
[----:B------:R-:W-:Y:S02]  /*695e0*/  ISETP.LT.AND P0, PT, R26, UR4, !P6 ;  /* 0x000000041a007c0c */ /* 0x000fe4000f701270 */
[----:B------:R-:W-:Y:S02]  /*695f0*/  PRMT R7, R25, 0x7632, R7 ;  /* 0x0000763219077816 */ /* 0x000fe40000000007 */
[----:B------:R-:W4:Y:S01]  /*69600*/  LDL.LU R25, [R1+0x1ac] ;  /* 0x0001ac0001197983 */ /* 0x000f220000300800 */
[----:B------:R-:W-:-:S03]  /*69610*/  LOP3.LUT P4, RZ, R6, 0x80000, RZ, 0xc0, !PT ;  /* 0x0008000006ff7812 */ /* 0x000fc6000788c0ff */
[----:B------:R-:W4:Y:S04]  /*69620*/  LDL.LU R12, [R1+0x778] ;  /* 0x00077800010c7983 */ /* 0x000f280000300800 */
[----:B------:R-:W4:Y:S04]  /*69630*/  LDL.LU R13, [R1+0x768] ;  /* 0x00076800010d7983 */ /* 0x000f280000300800 */
[----:B------:R0:W-:Y:S01]  /*69640*/  @P0 STG.E.U16 desc[UR8][R2.64], R7 ;  /* 0x0000000702000986 */ /* 0x0001e2000c101508 */
[----:B------:R-:W-:Y:S01]  /*69650*/  ISETP.LT.AND P0, PT, R29, UR4, !P4 ;  /* 0x000000041d007c0c */ /* 0x000fe2000e701270 */
[----:B0-----:R-:W-:-:S12]  /*69660*/  IMAD.WIDE R2, R22, 0x2, R10 ;  /* 0x0000000216027825 */ /* 0x001fd800078e020a */
[----:B------:R0:W-:Y:S01]  /*69670*/  @P0 STG.E.U16 desc[UR8][R2.64], R24 ;  /* 0x0000001802000986 */ /* 0x0001e2000c101508 */
[----:B------:R-:W-:Y:S02]  /*69680*/  ISETP.LT.AND P0, PT, R28, UR4, !P4 ;  /* 0x000000041c007c0c */ /* 0x000fe4000e701270 */
[----:B------:R-:W-:Y:S01]  /*69690*/  PRMT R7, R24, 0x7632, R7 ;  /* 0x0000763218077816 */ /* 0x000fe20000000007 */
[----:B0-----:R-:W-:-:S10]  /*696a0*/  IMAD.WIDE R2, R22, 0x2, R4 ;  /* 0x0000000216027825 */ /* 0x001fd400078e0204 */
[----:B------:R0:W-:Y:S01]  /*696b0*/  @P0 STG.E.U16 desc[UR8][R2.64], R7 ;  /* 0x0000000702000986 */ /* 0x0001e2000c101508 */
[----:B------:R-:W-:Y:S01]  /*696c0*/  ISETP.LT.AND P0, PT, R20, UR4, !P4 ;  /* 0x0000000414007c0c */ /* 0x000fe2000e701270 */
[----:B0-----:R-:W-:Y:S01]  /*696d0*/  IMAD.WIDE R2, R22, 0x2, R16 ;  /* 0x0000000216027825 */ /* 0x001fe200078e0210 */
[----:B------:R-:W-:-:S11]  /*696e0*/  LOP3.LUT P5, RZ, R6, 0x100000, RZ, 0xc0, !PT ;  /* 0x0010000006ff7812 */ /* 0x000fd600078ac0ff */
[----:B--2---:R0:W-:Y:S01]  /*696f0*/  @P0 STG.E.U16 desc[UR8][R2.64], R23 ;  /* 0x0000001702000986 */ /* 0x0041e2000c101508 */
[----:B------:R-:W-:Y:S02]  /*69700*/  PRMT R7, R23, 0x7632, R7 ;  /* 0x0000763217077816 */ /* 0x000fe40000000007 */
[----:B------:R-:W-:Y:S01]  /*69710*/  ISETP.LT.AND P0, PT, R26, UR4, !P4 ;  /* 0x000000041a007c0c */ /* 0x000fe2000e701270 */
[----:B0-----:R-:W-:Y:S01]  /*69720*/  IMAD.WIDE R2, R22, 0x2, R18 ;  /* 0x0000000216027825 */ /* 0x001fe200078e0212 */
[----:B------:R-:W2:Y:S04]  /*69730*/  LDL.LU R23, [R1+0x75c] ;  /* 0x00075c0001177983 */ /* 0x000ea80000300800 */
[----:B------:R-:W2:Y:S04]  /*69740*/  LDL.LU R22, [R1+0x74c] ;  /* 0x00074c0001167983 */ /* 0x000ea80000300800 */
[----:B------:R-:W2:Y:S04]  /*69750*/  LDL.LU R24, [R1+0x144] ;  /* 0x0001440001187983 */ /* 0x000ea80000300800 */
[----:B------:R0:W-:Y:S01]  /*69760*/  @P0 STG.E.U16 desc[UR8][R2.64], R7 ;  /* 0x0000000702000986 */ /* 0x0001e2000c101508 */
[----:B------:R-:W-:Y:S01]  /*69770*/  ISETP.LT.AND P0, PT, R29, UR4, !P5 ;  /* 0x000000041d007c0c */ /* 0x000fe2000ef01270 */
[----:B0-----:R-:W-:-:S12]  /*69780*/  IMAD.WIDE R2, R21, 0x2, R10 ;  /* 0x0000000215027825 */ /* 0x001fd800078e020a */
[----:B---3--:R0:W-:Y:S01]  /*69790*/  @P0 STG.E.U16 desc[UR8][R2.64], R0 ;  /* 0x0000000002000986 */ /* 0x0081e2000c101508 */
[----:B------:R-:W-:Y:S02]  /*697a0*/  ISETP.LT.AND P0, PT, R28, UR4, !P5 ;  /* 0x000000041c007c0c */ /* 0x000fe4000ef01270 */
[----:B------:R-:W-:Y:S01]  /*697b0*/  PRMT R7, R0, 0x7632, R7 ;  /* 0x0000763200077816 */ /* 0x000fe20000000007 */
[C---:B0-----:R-:W-:Y:S01]  /*697c0*/  IMAD.WIDE R2, R21.reuse, 0x2, R4 ;  /* 0x0000000215027825 */ /* 0x041fe200078e0204 */
[----:B------:R-:W3:Y:S09]  /*697d0*/  LDL.LU R0, [R1+0x1a88] ;  /* 0x001a880001007983 */ /* 0x000ef20000300800 */
[----:B------:R0:W-:Y:S01]  /*697e0*/  @P0 STG.E.U16 desc[UR8][R2.64], R7 ;  /* 0x0000000702000986 */ /* 0x0001e2000c101508 */
[----:B------:R-:W-:Y:S01]  /*697f0*/  ISETP.LT.AND P0, PT, R20, UR4, !P5 ;  /* 0x0000000414007c0c */ /* 0x000fe2000ef01270 */
[----:B0-----:R-:W-:Y:S01]  /*69800*/  IMAD.WIDE R2, R21, 0x2, R16 ;  /* 0x0000000215027825 */ /* 0x001fe200078e0210 */
[----:B----4-:R-:W-:-:S11]  /*69810*/  PRMT R7, R15, 0x7632, R7 ;  /* 0x000076320f077816 */ /* 0x010fd60000000007 */
[----:B------:R0:W-:Y:S04]  /*69820*/  @P0 STG.E.U16 desc[UR8][R2.64], R15 ;  /* 0x0000000f02000986 */ /* 0x0001e8000c101508 */
[----:B0-----:R-:W4:Y:S01]  /*69830*/  LDL.LU R15, [R1+0x77c] ;  /* 0x00077c00010f7983 */ /* 0x001f220000300800 */
[----:B------:R-:W-:-:S03]  /*69840*/  IMAD.WIDE R2, R21, 0x2, R18 ;  /* 0x0000000215027825 */ /* 0x000fc600078e0212 */
[----:B------:R-:W3:Y:S01]  /*69850*/  LDL.LU R21, [R1+0x76c] ;  /* 0x00076c0001157983 */ /* 0x000ee20000300800 */
[----:B------:R-:W-:Y:S02]  /*69860*/  ISETP.LT.AND P0, PT, R26, UR4, !P5 ;  /* 0x000000041a007c0c */ /* 0x000fe4000ef01270 */
[----:B------:R-:W-:-:S11]  /*69870*/  LOP3.LUT P6, RZ, R6, 0x200000, RZ, 0xc0, !PT ;  /* 0x0020000006ff7812 */ /* 0x000fd600078cc0ff */
        /* <DEDUP_REMOVED lines=9> */
[----:B0-----:R-:W-:-:S12]  /*69910*/  IMAD.WIDE R2, R25, 0x2, R16 ;  /* 0x0000000219027825 */ /* 0x001fd800078e0210 */
[----:B------:R0:W-:Y:S01]  /*69920*/  @P0 STG.E.U16 desc[UR8][R2.64], R13 ;  /* 0x0000000d02000986 */ /* 0x0001e2000c101508 */
[----:B------:R-:W-:Y:S02]  /*69930*/  ISETP.LT.AND P0, PT, R26, UR4, !P6 ;  /* 0x000000041a007c0c */ /* 0x000fe4000f701270 */
[----:B------:R-:W-:Y:S02]  /*69940*/  PRMT R7, R13, 0x7632, R7 ;  /* 0x000076320d077816 */ /* 0x000fe40000000007 */
[----:B------:R-:W-:Y:S01]  /*69950*/  LOP3.LUT P4, RZ, R6, 0x400000, RZ, 0xc0, !PT ;  /* 0x0040000006ff7812 */ /* 0x000fe2000788c0ff */
[----:B0-----:R-:W-:-:S08]  /*69960*/  IMAD.WIDE R2, R25, 0x2, R18 ;  /* 0x0000000219027825 */ /* 0x001fd000078e0212 */
[----:B------:R2:W-:Y:S01]  /*69970*/  @P0 STG.E.U16 desc[UR8][R2.64], R7 ;  /* 0x0000000702000986 */ /* 0x0005e2000c101508 */
[----:B------:R-:W-:Y:S02]  /*69980*/  ISETP.LT.AND P0, PT, R29, UR4, !P4 ;  /* 0x000000041d007c0c */ /* 0x000fe4000e701270 */
[----:B------:R-:W-:Y:S02]  /*69990*/  LOP3.LUT P5, RZ, R6, 0x800000, RZ, 0xc0, !PT ;  /* 0x0080000006ff7812 */ /* 0x000fe400078ac0ff */
[----:B--2---:R-:W-:Y:S01]  /*699a0*/  PRMT R7, R23, 0x7632, R7 ;  /* 0x0000763217077816 */ /* 0x004fe20000000007 */
[----:B------:R-:W-:-:S08]  /*699b0*/  IMAD.WIDE R2, R24, 0x2, R10 ;  /* 0x0000000218027825 */ /* 0x000fd000078e020a */
[----:B------:R0:W-:Y:S01]  /*699c0*/  @P0 STG.E.U16 desc[UR8][R2.64], R23 ;  /* 0x0000001702000986 */ /* 0x0001e2000c101508 */
[----:B------:R-:W-:-:S03]  /*699d0*/  ISETP.LT.AND P0, PT, R28, UR4, !P4 ;  /* 0x000000041c007c0c */ /* 0x000fc6000e701270 */
[----:B0-----:R-:W2:Y:S01]  /*699e0*/  LDL.LU R23, [R1+0x790] ;  /* 0x0007900001177983 */ /* 0x001ea20000300800 */
[----:B------:R-:W-:-:S09]  /*699f0*/  IMAD.WIDE R2, R24, 0x2, R4 ;  /* 0x0000000218027825 */ /* 0x000fd200078e0204 */
[----:B------:R0:W-:Y:S01]  /*69a00*/  @P0 STG.E.U16 desc[UR8][R2.64], R7 ;  /* 0x0000000702000986 */ /* 0x0001e2000c101508 */
[----:B------:R-:W-:Y:S01]  /*69a10*/  ISETP.LT.AND P0, PT, R20, UR4, !P4 ;  /* 0x0000000414007c0c */ /* 0x000fe2000e701270 */
[----:B0-----:R-:W-:Y:S01]  /*69a20*/  IMAD.WIDE R2, R24, 0x2, R16 ;  /* 0x0000000218027825 */ /* 0x001fe200078e0210 */
[----:B------:R-:W-:-:S11]  /*69a30*/  PRMT R7, R22, 0x7632, R7 ;  /* 0x0000763216077816 */ /* 0x000fd60000000007 */
[----:B------:R0:W-:Y:S01]  /*69a40*/  @P0 STG.E.U16 desc[UR8][R2.64], R22 ;  /* 0x0000001602000986 */ /* 0x0001e2000c101508 */
[----:B------:R-:W-:-:S03]  /*69a50*/  ISETP.LT.AND P0, PT, R26, UR4, !P4 ;  /* 0x000000041a007c0c */ /* 0x000fc6000e701270 */
[----:B0-----:R-:W2:Y:S01]  /*69a60*/  LDL.LU R22, [R1+0x780] ;  /* 0x0007800001167983 */ /* 0x001ea20000300800 */
        /* <DEDUP_REMOVED lines=8> */
[----:B------:R-:W-:-:S12]  /*69af0*/  IMAD.WIDE R2, R14, 0x2, R4 ;  /* 0x000000020e027825 */ /* 0x000fd800078e0204 */
[----:B------:R0:W-:Y:S01]  /*69b00*/  @P0 STG.E.U16 desc[UR8][R2.64], R7 ;  /* 0x0000000702000986 */ /* 0x0001e2000c101508 */
[----:B------:R-:W-:Y:S01]  /*69b10*/  ISETP.LT.AND P0, PT, R20, UR4, !P5 ;  /* 0x0000000414007c0c */ /* 0x000fe2000ef01270 */
[----:B0-----:R-:W-:Y:S01]  /*69b20*/  IMAD.WIDE R2, R14, 0x2, R16 ;  /* 0x000000020e027825 */ /* 0x001fe200078e0210 */
[----:B---3--:R-:W-:-:S11]  /*69b30*/  PRMT R7, R21, 0x7632, R7 ;  /* 0x0000763215077816 */ /* 0x008fd60000000007 */
[----:B------:R0:W-:Y:S04]  /*69b40*/  @P0 STG.E.U16 desc[UR8][R2.64], R21 ;  /* 0x0000001502000986 */ /* 0x0001e8000c101508 */
[----:B0-----:R-:W3:Y:S04]  /*69b50*/  LDL.LU R21, [R1+0x1b8] ;  /* 0x0001b80001157983 */ /* 0x001ee80000300800 */
[----:B------:R-:W3:Y:S04]  /*69b60*/  LDL.LU R24, [R1+0x1c0] ;  /* 0x0001c00001187983 */ /* 0x000ee80000300800 */
[----:B------:R-:W3:Y:S01]  /*69b70*/  LDL.LU R25, [R1+0x794] ;  /* 0x0007940001197983 */ /* 0x000ee20000300800 */
[----:B------:R-:W-:Y:S01]  /*69b80*/  ISETP.LT.AND P0, PT, R26, UR4, !P5 ;  /* 0x000000041a007c0c */ /* 0x000fe2000ef01270 */
[----:B------:R-:W-:Y:S01]  /*69b90*/  IMAD.WIDE R2, R14, 0x2, R18 ;  /* 0x000000020e027825 */ /* 0x000fe200078e0212 */
[----:B------:R-:W-:-:S11]  /*69ba0*/  LOP3.LUT P6, RZ, R6, 0x1000000, RZ, 0xc0, !PT ;  /* 0x0100000006ff7812 */ /* 0x000fd600078cc0ff */
[----:B------:R0:W-:Y:S01]  /*69bb0*/  @P0 STG.E.U16 desc[UR8][R2.64], R7 ;  /* 0x0000000702000986 */ /* 0x0001e2000c101508 */
[----:B------:R-:W-:Y:S01]  /*69bc0*/  ISETP.LT.AND P0, PT, R29, UR4, !P6 ;  /* 0x000000041d007c0c */ /* 0x000fe2000f701270 */
[----:B0-----:R-:W-:Y:S01]  /*69bd0*/  IMAD.WIDE R2, R9, 0x2, R10 ;  /* 0x0000000209027825 */ /* 0x001fe200078e020a */
[C---:B------:R-:W-:Y:S02]  /*69be0*/  LOP3.LUT P4, RZ, R6.reuse, 0x2000000, RZ, 0xc0, !PT ;  /* 0x0200000006ff7812 */ /* 0x040fe4000788c0ff */
[----:B------:R-:W-:-:S09]  /*69bf0*/  LOP3.LUT P5, RZ, R6, 0x4000000, RZ, 0xc0, !PT ;  /* 0x0400000006ff7812 */ /* 0x000fd200078ac0ff */
        /* <DEDUP_REMOVED lines=14> */
[----:B------:R-:W-:-:S04]  /*69ce0*/  VIADD R22, R9, UR5 ;  /* 0x0000000509167c36 */ /* 0x000fc80008000000 */
[----:B0-----:R-:W-:-:S08]  /*69cf0*/  IMAD.WIDE R2, R22, 0x2, R10 ;  /* 0x0000000216027825 */ /* 0x001fd000078e020a */
[----:B----4-:R0:W-:Y:S01]  /*69d00*/  @P0 STG.E.U16 desc[UR8][R2.64], R15 ;  /* 0x0000000f02000986 */ /* 0x0101e2000c101508 */
[----:B------:R-:W-:-:S03]  /*69d10*/  PRMT R7, R15, 0x7632, R7 ;  /* 0x000076320f077816 */ /* 0x000fc60000000007 */
[----:B------:R-:W1:Y:S01]  /*69d20*/  LDS.128 R12, [R0] ;  /* 0x00000000000c7984 */ /* 0x000e620000000c00 */
[----:B------:R-:W-:Y:S01]  /*69d30*/  ISETP.LT.AND P0, PT, R28, UR4, !P4 ;  /* 0x000000041c007c0c */ /* 0x000fe2000e701270 */
[----:B0-----:R-:W-:-:S12]  /*69d40*/  IMAD.WIDE R2, R22, 0x2, R4 ;  /* 0x0000000216027825 */ /* 0x001fd800078e0204 */
[----:B------:R0:W-:Y:S01]  /*69d50*/  @P0 STG.E.U16 desc[UR8][R2.64], R7 ;  /* 0x0000000702000986 */ /* 0x0001e2000c101508 */
[----:B------:R-:W-:Y:S01]  /*69d60*/  ISETP.LT.AND P0, PT, R20, UR4, !P4 ;  /* 0x0000000414007c0c */ /* 0x000fe2000e701270 */
[----:B0-----:R-:W-:-:S12]  /*69d70*/  IMAD.WIDE R2, R22, 0x2, R16 ;  /* 0x0000000216027825 */ /* 0x001fd800078e0210 */
[----:B-1----:R0:W-:Y:S01]  /*69d80*/  @P0 STG.E.U16 desc[UR8][R2.64], R12 ;  /* 0x0000000c02000986 */ /* 0x0021e2000c101508 */
[----:B------:R-:W-:-:S03]  /*69d90*/  PRMT R7, R12, 0x7632, R7 ;  /* 0x000076320c077816 */ /* 0x000fc60000000007 */
[----:B0-----:R-:W4:Y:S01]  /*69da0*/  LDL.LU R12, [R1+0x7a4] ;  /* 0x0007a400010c7983 */ /* 0x001f220000300800 */
[----:B------:R-:W-:Y:S01]  /*69db0*/  ISETP.LT.AND P0, PT, R26, UR4, !P4 ;  /* 0x000000041a007c0c */ /* 0x000fe2000e701270 */
[----:B------:R-:W-:Y:S02]  /*69dc0*/  IMAD.WIDE R2, R22, 0x2, R18 ;  /* 0x0000000216027825 */ /* 0x000fe400078e0212 */
[----:B------:R-:W4:Y:S10]  /*69dd0*/  LDL.LU R22, [R1+0x1c8] ;  /* 0x0001c80001167983 */ /* 0x000f340000300800 */
[----:B------:R3:W-:Y:S01]  /*69de0*/  @P0 STG.E.U16 desc[UR8][R2.64], R7 ;  /* 0x0000000702000986 */ /* 0x0007e2000c101508 */
[----:B------:R-:W-:Y:S01]  /*69df0*/  ISETP.LT.AND P0, PT, R29, UR4, !P5 ;  /* 0x000000041d007c0c */ /* 0x000fe2000ef01270 */
[----:B---3--:R-:W-:Y:S01]  /*69e00*/  IMAD.WIDE R2, R21, 0x2, R10 ;  /* 0x0000000215027825 */ /* 0x008fe200078e020a */
[----:B------:R-:W-:-:S11]  /*69e10*/  PRMT R7, R25, 0x7632, R7 ;  /* 0x0000763219077816 */ /* 0x000fd60000000007 */
[----:B------:R0:W-:Y:S04]  /*69e20*/  @P0 STG.E.U16 desc[UR8][R2.64], R25 ;  /* 0x0000001902000986 */ /* 0x0001e8000c101508 */
[----:B0-----:R-:W3:Y:S01]  /*69e30*/  LDL.LU R25, [R1+0x798] ;  /* 0x0007980001197983 */ /* 0x001ee20000300800 */
[----:B------:R-:W-:Y:S01]  /*69e40*/  ISETP.LT.AND P0, PT, R28, UR4, !P5 ;  /* 0x000000041c007c0c */ /* 0x000fe2000ef01270 */
[----:B------:R-:W-:-:S12]  /*69e50*/  IMAD.WIDE R2, R21, 0x2, R4 ;  /* 0x0000000215027825 */ /* 0x000fd800078e0204 */
[----:B------:R0:W-:Y:S01]  /*69e60*/  @P0 STG.E.U16 desc[UR8][R2.64], R7 ;  /* 0x0000000702000986 */ /* 0x0001e2000c101508 */
[----:B------:R-:W-:Y:S01]  /*69e70*/  ISETP.LT.AND P0, PT, R20, UR4, !P5 ;  /* 0x0000000414007c0c */ /* 0x000fe2000ef01270 */
[----:B0-----:R-:W-:Y:S01]  /*69e80*/  IMAD.WIDE R2, R21, 0x2, R16 ;  /* 0x0000000215027825 */ /* 0x001fe200078e0210 */
[C---:B------:R-:W-:Y:S02]  /*69e90*/  LOP3.LUT P6, RZ, R6.reuse, 0x8000000, RZ, 0xc0, !PT ;  /* 0x0800000006ff7812 */ /* 0x040fe400078cc0ff */
[----:B------:R-:W-:-:S09]  /*69ea0*/  LOP3.LUT P4, RZ, R6, 0x10000000, RZ, 0xc0, !PT ;  /* 0x1000000006ff7812 */ /* 0x000fd2000788c0ff */
[----:B--2---:R0:W-:Y:S01]  /*69eb0*/  @P0 STG.E.U16 desc[UR8][R2.64], R23 ;  /* 0x0000001702000986 */ /* 0x0041e2000c101508 */
[----:B------:R-:W-:Y:S01]  /*69ec0*/  ISETP.LT.AND P0, PT, R26, UR4, !P5 ;  /* 0x000000041a007c0c */ /* 0x000fe2000ef01270 */
[----:B0-----:R-:W-:Y:S02]  /*69ed0*/  IMAD.MOV.U32 R3, RZ, RZ, R23 ;  /* 0x000000ffff037224 */ /* 0x001fe400078e0017 */
[----:B------:R-:W2:Y:S03]  /*69ee0*/  LDL.LU R23, [R1+0x1a84] ;  /* 0x001a840001177983 */ /* 0x000ea60000300800 */
[----:B------:R-:W-:Y:S01]  /*69ef0*/  PRMT R7, R3, 0x7632, R7 ;  /* 0x0000763203077816 */ /* 0x000fe20000000007 */
[----:B------:R-:W-:Y:S02]  /*69f00*/  IMAD.WIDE R2, R21, 0x2, R18 ;  /* 0x0000000215027825 */ /* 0x000fe400078e0212 */
[----:B------:R-:W2:Y:S04]  /*69f10*/  LDL.LU R21, [R1+0x1cc] ;  /* 0x0001cc0001157983 */ /* 0x000ea80000300800 */
[----:B------:R0:W-:Y:S01]  /*69f20*/  @P0 STG.E.U16 desc[UR8][R2.64], R7 ;  /* 0x0000000702000986 */ /* 0x0001e2000c101508 */
[----:B------:R-:W-:Y:S01]  /*69f30*/  ISETP.LT.AND P0, PT, R29, UR4, !P6 ;  /* 0x000000041d007c0c */ /* 0x000fe2000f701270 */
[----:B0-----:R-:W-:-:S12]  /*69f40*/  IMAD.WIDE R2, R24, 0x2, R10 ;  /* 0x0000000218027825 */ /* 0x001fd800078e020a */
[----:B----4-:R0:W-:Y:S01]  /*69f50*/  @P0 STG.E.U16 desc[UR8][R2.64], R12 ;  /* 0x0000000c02000986 */ /* 0x0101e2000c101508 */
[----:B------:R-:W-:Y:S02]  /*69f60*/  ISETP.LT.AND P0, PT, R28, UR4, !P6 ;  /* 0x000000041c007c0c */ /* 0x000fe4000f701270 */
[----:B------:R-:W-:Y:S01]  /*69f70*/  PRMT R7, R12, 0x7632, R7 ;  /* 0x000076320c077816 */ /* 0x000fe20000000007 */
[----:B0-----:R-:W-:Y:S01]  /*69f80*/  IMAD.WIDE R2, R24, 0x2, R4 ;  /* 0x0000000218027825 */ /* 0x001fe200078e0204 */
[----:B------:R-:W4:Y:S09]  /*69f90*/  LDL.LU R12, [R1+0x7a8] ;  /* 0x0007a800010c7983 */ /* 0x000f320000300800 */
[----:B------:R0:W-:Y:S01]  /*69fa0*/  @P0 STG.E.U16 desc[UR8][R2.64], R7 ;  /* 0x0000000702000986 */ /* 0x0001e2000c101508 */
[----:B------:R-:W-:Y:S01]  /*69fb0*/  ISETP.LT.AND P0, PT, R20, UR4, !P6 ;  /* 0x0000000414007c0c */ /* 0x000fe2000f701270 */
[----:B0-----:R-:W-:-:S12]  /*69fc0*/  IMAD.WIDE R2, R24, 0x2, R16 ;  /* 0x0000000218027825 */ /* 0x001fd800078e0210 */
[----:B------:R0:W-:Y:S01]  /*69fd0*/  @P0 STG.E.U16 desc[UR8][R2.64], R13 ;  /* 0x0000000d02000986 */ /* 0x0001e2000c101508 */
[----:B------:R-:W-:Y:S02]  /*69fe0*/  ISETP.LT.AND P0, PT, R26, UR4, !P6 ;  /* 0x000000041a007c0c */ /* 0x000fe4000f701270 */
[----:B------:R-:W-:Y:S01]  /*69ff0*/  PRMT R7, R13, 0x7632, R7 ;  /* 0x000076320d077816 */ /* 0x000fe20000000007 */
[----:B0-----:R-:W-:Y:S01]  /*6a000*/  IMAD.WIDE R2, R24, 0x2, R18 ;  /* 0x0000000218027825 */ /* 0x001fe200078e0212 */
[----:B------:R-:W4:Y:S09]  /*6a010*/  LDL.LU R13, [R1+0x730] ;  /* 0x00073000010d7983 */ /* 0x000f320000300800 */
[----:B------:R0:W-:Y:S01]  /*6a020*/  @P0 STG.E.U16 desc[UR8][R2.64], R7 ;  /* 0x0000000702000986 */ /* 0x0001e2000c101508 */
[----:B------:R-:W-:-:S03]  /*6a030*/  ISETP.LT.AND P0, PT, R29, UR4, !P4 ;  /* 0x000000041d007c0c */ /* 0x000fc6000e701270 */
[----:B------:R-:W4:Y:S01]  /*6a040*/  LDL.LU R24, [R1+0x1c4] ;  /* 0x0001c40001187983 */ /* 0x000f220000300800 */
[----:B0-----:R-:W-:-:S09]  /*6a050*/  IMAD.WIDE R2, R22, 0x2, R10 ;  /* 0x0000000216027825 */ /* 0x001fd200078e020a */
[----:B---3--:R0:W-:Y:S01]  /*6a060*/  @P0 STG.E.U16 desc[UR8][R2.64], R25 ;  /* 0x0000001902000986 */ /* 0x0081e2000c101508 */
[----:B------:R-:W-:Y:S02]  /*6a070*/  ISETP.LT.AND P0, PT, R28, UR4, !P4 ;  /* 0x000000041c007c0c */ /* 0x000fe4000e701270 */
[----:B------:R-:W-:Y:S01]  /*6a080*/  PRMT R7, R25, 0x7632, R7 ;  /* 0x0000763219077816 */ /* 0x000fe20000000007 */
[----:B0-----:R-:W-:Y:S01]  /*6a090*/  IMAD.WIDE R2, R22, 0x2, R4 ;  /* 0x0000000216027825 */ /* 0x001fe200078e0204 */
[----:B------:R-:W3:Y:S09]  /*6a0a0*/  LDL.LU R25, [R1+0x79c] ;  /* 0x00079c0001197983 */ /* 0x000ef20000300800 */
[----:B------:R0:W-:Y:S04]  /*6a0b0*/  @P0 STG.E.U16 desc[UR8][R2.64], R7 ;  /* 0x0000000702000986 */ /* 0x0001e8000c101508 */
[----:B0-----:R-:W2:Y:S01]  /*6a0c0*/  LDL.LU R7, [R1+0x788] ;  /* 0x0007880001077983 */ /* 0x001ea20000300800 */
[----:B------:R-:W-:Y:S01]  /*6a0d0*/  ISETP.LT.AND P0, PT, R20, UR4, !P4 ;  /* 0x0000000414007c0c */ /* 0x000fe2000e701270 */
[----:B------:R-:W-:Y:S01]  /*6a0e0*/  IMAD.WIDE R2, R22, 0x2, R16 ;  /* 0x0000000216027825 */ /* 0x000fe200078e0210 */
[----:B------:R-:W-:-:S02]  /*6a0f0*/  LOP3.LUT P5, RZ, R6, 0x20000000, RZ, 0xc0, !PT ;  /* 0x2000000006ff7812 */ /* 0x000fc400078ac0ff */
[----:B------:R-:W-:-:S09]  /*6a100*/  LOP3.LUT P6, RZ, R6, 0x40000000, RZ, 0xc0, !PT ;  /* 0x4000000006ff7812 */ /* 0x000fd200078cc0ff */
[----:B--2---:R0:W-:Y:S01]  /*6a110*/  @P0 STG.E.U16 desc[UR8][R2.64], R7 ;  /* 0x0000000702000986 */ /* 0x0041e2000c101508 */
[----:B------:R-:W-:Y:S02]  /*6a120*/  ISETP.LT.AND P0, PT, R26, UR4, !P4 ;  /* 0x000000041a007c0c */ /* 0x000fe4000e701270 */
[----:B------:R-:W-:Y:S02]  /*6a130*/  LOP3.LUT P4, RZ, R6, 0x80000000, RZ, 0xc0, !PT ;  /* 0x8000000006ff7812 */ /* 0x000fe4000788c0ff */
[----:B------:R-:W-:Y:S01]  /*6a140*/  PRMT R6, R7, 0x7632, R6 ;  /* 0x0000763207067816 */ /* 0x000fe20000000006 */
[----:B0-----:R-:W-:Y:S02]  /*6a150*/  IMAD.WIDE R2, R22, 0x2, R18 ;  /* 0x0000000216027825 */ /* 0x001fe400078e0212 */
[----:B------:R-:W2:Y:S06]  /*6a160*/  LDL.LU R22, [R1+0x1a80] ;  /* 0x001a800001167983 */ /* 0x000eac0000300800 */
[----:B------:R0:W-:Y:S01]  /*6a170*/  @P0 STG.E.U16 desc[UR8][R2.64], R6 ;  /* 0x0000000602000986 */ /* 0x0001e2000c101508 */
[----:B------:R-:W-:-:S03]  /*6a180*/  ISETP.LT.AND P0, PT, R29, UR4, !P5 ;  /* 0x000000041d007c0c */ /* 0x000fc6000ef01270 */
[----:B------:R-:W2:Y:S01]  /*6a190*/  LDL.LU R7, [R1+0x1bc] ;  /* 0x0001bc0001077983 */ /* 0x000ea20000300800 */
[----:B0-----:R-:W-:-:S09]  /*6a1a0*/  IMAD.WIDE R2, R21, 0x2, R10 ;  /* 0x0000000215027825 */ /* 0x001fd200078e020a */
[----:B----4-:R0:W-:Y:S01]  /*6a1b0*/  @P0 STG.E.U16 desc[UR8][R2.64], R12 ;  /* 0x0000000c02000986 */ /* 0x0101e2000c101508 */
[----:B------:R-:W-:Y:S02]  /*6a1c0*/  ISETP.LT.AND P0, PT, R28, UR4, !P5 ;  /* 0x000000041c007c0c */ /* 0x000fe4000ef01270 */
[----:B------:R-:W-:Y:S01]  /*6a1d0*/  PRMT R6, R12, 0x7632, R6 ;  /* 0x000076320c067816 */ /* 0x000fe20000000006 */
[C---:B0-----:R-:W-:Y:S01]  /*6a1e0*/  IMAD.WIDE R2, R21.reuse, 0x2, R4 ;  /* 0x0000000215027825 */ /* 0x041fe200078e0204 */
[----:B------:R-:W4:Y:S09]  /*6a1f0*/  LDL.LU R12, [R1+0x7ac] ;  /* 0x0007ac00010c7983 */ /* 0x000f320000300800 */
[----:B------:R0:W-:Y:S01]  /*6a200*/  @P0 STG.E.U16 desc[UR8][R2.64], R6 ;  /* 0x0000000602000986 */ /* 0x0001e2000c101508 */
[----:B------:R-:W-:Y:S01]  /*6a210*/  ISETP.LT.AND P0, PT, R20, UR4, !P5 ;  /* 0x0000000414007c0c */ /* 0x000fe2000ef01270 */
[----:B0-----:R-:W-:Y:S01]  /*6a220*/  IMAD.WIDE R2, R21, 0x2, R16 ;  /* 0x0000000215027825 */ /* 0x001fe200078e0210 */
[----:B------:R-:W-:-:S11]  /*6a230*/  PRMT R6, R14, 0x7632, R6 ;  /* 0x000076320e067816 */ /* 0x000fd60000000006 */
[----:B------:R0:W-:Y:S04]  /*6a240*/  @P0 STG.E.U16 desc[UR8][R2.64], R14 ;  /* 0x0000000e02000986 */ /* 0x0001e8000c101508 */
[----:B0-----:R-:W2:Y:S01]  /*6a250*/  LDL.LU R14, [R1+0x78c] ;  /* 0x00078c00010e7983 */ /* 0x001ea20000300800 */
[----:B------:R-:W-:Y:S01]  /*6a260*/  ISETP.LT.AND P0, PT, R26, UR4, !P5 ;  /* 0x000000041a007c0c */ /* 0x000fe2000ef01270 */
[----:B------:R-:W-:Y:S02]  /*6a270*/  IMAD.WIDE R2, R21, 0x2, R18 ;  /* 0x0000000215027825 */ /* 0x000fe400078e0212 */
[----:B------:R-:W4:Y:S10]  /*6a280*/  LDL.LU R21, [R1+0x1b0] ;  /* 0x0001b00001157983 */ /* 0x000f340000300800 */
        /* <DEDUP_REMOVED lines=9> */
[----:B------:R-:W-:Y:S02]  /*6a320*/  ISETP.LT.AND P0, PT, R20, UR4, !P6 ;  /* 0x0000000414007c0c */ /* 0x000fe4000f701270 */
[----:B------:R-:W-:Y:S01]  /*6a330*/  LOP3.LUT P5, RZ, R13, 0x1, RZ, 0xc0, !PT ;  /* 0x000000010dff7812 */ /* 0x000fe200078ac0ff */
[----:B0-----:R-:W-:-:S10]  /*6a340*/  IMAD.WIDE R2, R24, 0x2, R16 ;  /* 0x0000000218027825 */ /* 0x001fd400078e0210 */
[----:B--2---:R0:W-:Y:S01]  /*6a350*/  @P0 STG.E.U16 desc[UR8][R2.64], R14 ;  /* 0x0000000e02000986 */ /* 0x0041e2000c101508 */
[----:B------:R-:W-:Y:S02]  /*6a360*/  ISETP.LT.AND P0, PT, R26, UR4, !P6 ;  /* 0x000000041a007c0c */ /* 0x000fe4000f701270 */
[----:B------:R-:W-:Y:S02]  /*6a370*/  LOP3.LUT P6, RZ, R13, 0x2, RZ, 0xc0, !PT ;  /* 0x000000020dff7812 */ /* 0x000fe400078cc0ff */
[----:B------:R-:W2:Y:S01]  /*6a380*/  LDL.LU R13, [R1+0x7c0] ;  /* 0x0007c000010d7983 */ /* 0x000ea20000300800 */
[----:B------:R-:W-:Y:S01]  /*6a390*/  PRMT R6, R14, 0x7632, R6 ;  /* 0x000076320e067816 */ /* 0x000fe20000000006 */
[----:B0-----:R-:W-:Y:S02]  /*6a3a0*/  IMAD.WIDE R2, R24, 0x2, R18 ;  /* 0x0000000218027825 */ /* 0x001fe400078e0212 */
[----:B------:R-:W2:Y:S05]  /*6a3b0*/  LDL.LU R24, [R1+0x1dc] ;  /* 0x0001dc0001187983 */ /* 0x000eaa0000300800 */
        /* <DEDUP_REMOVED lines=18> */
[----:B---3--:R0:W-:Y:S01]  /*6a4e0*/  @P0 STG.E.U16 desc[UR8][R2.64], R25 ;  /* 0x0000001902000986 */ /* 0x0081e2000c101508 */
[----:B------:R-:W-:Y:S02]  /*6a4f0*/  ISETP.LT.AND P0, PT, R28, UR4, !P5 ;  /* 0x000000041c007c0c */ /* 0x000fe4000ef01270 */
[----:B------:R-:W-:Y:S01]  /*6a500*/  PRMT R6, R25, 0x7632, R6 ;  /* 0x0000763219067816 */ /* 0x000fe20000000006 */
[----:B------:R-:W3:Y:S01]  /*6a510*/  LDL.LU R28, [R1+0x1a7c] ;  /* 0x001a7c00011c7983 */ /* 0x000ee20000300800 */
[----:B0-----:R-:W-:-:S03]  /*6a520*/  IMAD.WIDE R2, R21, 0x2, R4 ;  /* 0x0000000215027825 */ /* 0x001fc600078e0204 */
[----:B------:R-:W3:Y:S06]  /*6a530*/  LDL.LU R25, [R1+0x1d8] ;  /* 0x0001d80001197983 */ /* 0x000eec0000300800 */
[----:B------:R0:W-:Y:S01]  /*6a540*/  @P0 STG.E.U16 desc[UR8][R2.64], R6 ;  /* 0x0000000602000986 */ /* 0x0001e2000c101508 */
[----:B------:R-:W-:Y:S01]  /*6a550*/  ISETP.LT.AND P0, PT, R20, UR4, !P5 ;  /* 0x0000000414007c0c */ /* 0x000fe2000ef01270 */
[----:B0-----:R-:W-:-:S12]  /*6a560*/  IMAD.WIDE R2, R21, 0x2, R16 ;  /* 0x0000000215027825 */ /* 0x001fd800078e0210 */
[----:B--2---:R0:W-:Y:S01]  /*6a570*/  @P0 STG.E.U16 desc[UR8][R2.64], R13 ;  /* 0x0000000d02000986 */ /* 0x0041e2000c101508 */
[----:B------:R-:W-:Y:S02]  /*6a580*/  ISETP.LT.AND P0, PT, R26, UR4, !P5 ;  /* 0x000000041a007c0c */ /* 0x000fe4000ef01270 */
[----:B------:R-:W-:Y:S02]  /*6a590*/  ISETP.NE.AND P5, PT, R23, RZ, PT ;  /* 0x000000ff1700720c */ /* 0x000fe40003fa5270 */
[----:B------:R-:W2:Y:S01]  /*6a5a0*/  LDL.LU R23, [R1+0x10d8] ;  /* 0x0010d80001177983 */ /* 0x000ea20000300800 */
[----:B------:R-:W-:Y:S02]  /*6a5b0*/  PRMT R6, R13, 0x7632, R6 ;  /* 0x000076320d067816 */ /* 0x000fe40000000006 */
[----:B------:R-:W-:Y:S01]  /*6a5c0*/  ISETP.NE.AND P4, PT, R22, RZ, PT ;  /* 0x000000ff1600720c */ /* 0x000fe20003f85270 */
[----:B------:R-:W3:Y:S01]  /*6a5d0*/  LDL.LU R7, [R1+0x7c4] ;  /* 0x0007c40001077983 */ /* 0x000ee20000300800 */
[----:B0-----:R-:W-:-:S03]  /*6a5e0*/  IMAD.WIDE R2, R21, 0x2, R18 ;  /* 0x0000000215027825 */ /* 0x001fc600078e0212 */
[----:B------:R-:W3:Y:S04]  /*6a5f0*/  LDL.LU R21, [R1+0x1e4] ;  /* 0x0001e40001157983 */ /* 0x000ee80000300800 */
[----:B------:R0:W-:Y:S01]  /*6a600*/  @P0 STG.E.U16 desc[UR8][R2.64], R6 ;  /* 0x0000000602000986 */ /* 0x0001e2000c101508 */
[----:B------:R-:W-:-:S03]  /*6a610*/  ISETP.LT.AND P0, PT, R29, UR4, !P6 ;  /* 0x000000041d007c0c */ /* 0x000fc6000f701270 */
[----:B------:R-:W3:Y:S01]  /*6a620*/  LDL.LU R22, [R1+0x7b4] ;  /* 0x0007b40001167983 */ /* 0x000ee20000300800 */
[----:B0-----:R-:W-:-:S09]  /*6a630*/  IMAD.WIDE R2, R24, 0x2, R10 ;  /* 0x0000000218027825 */ /* 0x001fd200078e020a */
[----:B----4-:R0:W-:Y:S01]  /*6a640*/  @P0 STG.E.U16 desc[UR8][R2.64], R12 ;  /* 0x0000000c02000986 */ /* 0x0101e2000c101508 */
[----:B------:R-:W-:-:S03]  /*6a650*/  PRMT R6, R12, 0x7632, R6 ;  /* 0x000076320c067816 */ /* 0x000fc60000000006 */
[----:B------:R-:W1:Y:S01]  /*6a660*/  LDS.128 R12, [R0+0x400] ;  /* 0x00040000000c7984 */ /* 0x000e620000000c00 */
[----:B0-----:R-:W-:Y:S01]  /*6a670*/  IMAD.WIDE R2, R24, 0x2, R4 ;  /* 0x0000000218027825 */ /* 0x001fe200078e0204 */
[----:B--2---:R-:W-:-:S13]  /*6a680*/  ISETP.LT.AND P0, PT, R23, UR4, !P6 ;  /* 0x0000000417007c0c */ /* 0x004fda000f701270 */
[----:B------:R0:W-:Y:S04]  /*6a690*/  @P0 STG.E.U16 desc[UR8][R2.64], R6 ;  /* 0x0000000602000986 */ /* 0x0001e8000c101508 */
[----:B0-----:R-:W2:Y:S01]  /*6a6a0*/  LDL.LU R6, [R1+0x7d4] ;  /* 0x0007d40001067983 */ /* 0x001ea20000300800 */
[----:B------:R-:W-:Y:S01]  /*6a6b0*/  ISETP.LT.AND P0, PT, R20, UR4, !P6 ;  /* 0x0000000414007c0c */ /* 0x000fe2000f701270 */
[----:B------:R-:W-:-:S12]  /*6a6c0*/  IMAD.WIDE R2, R24, 0x2, R16 ;  /* 0x0000000218027825 */ /* 0x000fd800078e0210 */
[----:B-1----:R0:W-:Y:S01]  /*6a6d0*/  @P0 STG.E.U16 desc[UR8][R2.64], R12 ;  /* 0x0000000c02000986 */ /* 0x0021e2000c101508 */
[----:B------:R-:W-:Y:S02]  /*6a6e0*/  ISETP.LT.AND P0, PT, R26, UR4, !P6 ;  /* 0x000000041a007c0c */ /* 0x000fe4000f701270 */
[----:B0-----:R-:W-:Y:S01]  /*6a6f0*/  PRMT R12, R12, 0x7632, R12 ;  /* 0x000076320c0c7816 */ /* 0x001fe2000000000c */
[----:B------:R-:W-:Y:S01]  /*6a700*/  IMAD.WIDE R2, R24, 0x2, R18 ;  /* 0x0000000218027825 */ /* 0x000fe200078e0212 */
[----:B------:R-:W-:Y:S01]  /*6a710*/  ISETP.NE.AND P6, PT, R27, RZ, PT ;  /* 0x000000ff1b00720c */ /* 0x000fe20003fc5270 */
[----:B------:R-:W4:Y:S08]  /*6a720*/  LDL.LU R24, [R1+0x1e0] ;  /* 0x0001e00001187983 */ /* 0x000f300000300800 */
[----:B------:R3:W-:Y:S01]  /*6a730*/  @P0 STG.E.U16 desc[UR8][R2.64], R12 ;  /* 0x0000000c02000986 */ /* 0x0007e2000c101508 */
[----:B------:R-:W-:Y:S01]  /*6a740*/  ISETP.LT.AND P0, PT, R29, UR4, !P1 ;  /* 0x000000041d007c0c */ /* 0x000fe2000cf01270 */
[----:B---3--:R-:W-:-:S12]  /*6a750*/  IMAD.WIDE R2, R25, 0x2, R10 ;  /* 0x0000000219027825 */ /* 0x008fd800078e020a */
[----:B--2---:R0:W-:Y:S01]  /*6a760*/  @P0 STG.E.U16 desc[UR8][R2.64], R6 ;  /* 0x0000000602000986 */ /* 0x0041e2000c101508 */
[----:B------:R-:W-:Y:S02]  /*6a770*/  ISETP.LT.AND P0, PT, R23, UR4, !P1 ;  /* 0x0000000417007c0c */ /* 0x000fe4000cf01270 */
[----:B------:R-:W-:Y:S01]  /*6a780*/  PRMT R0, R6, 0x7632, R0 ;  /* 0x0000763206007816 */ /* 0x000fe20000000000 */
[----:B0-----:R-:W-:-:S10]  /*6a790*/  IMAD.WIDE R2, R25, 0x2, R4 ;  /* 0x0000000219027825 */ /* 0x001fd400078e0204 */
[----:B------:R0:W-:Y:S01]  /*6a7a0*/  @P0 STG.E.U16 desc[UR8][R2.64], R0 ;  /* 0x0000000002000986 */ /* 0x0001e2000c101508 */
[----:B------:R-:W-:Y:S02]  /*6a7b0*/  ISETP.LT.AND P0, PT, R20, UR4, !P1 ;  /* 0x0000000414007c0c */ /* 0x000fe4000cf01270 */
[----:B------:R-:W-:Y:S01]  /*6a7c0*/  ISETP.LT.AND P1, PT, R26, UR4, !P1 ;  /* 0x000000041a007c0c */ /* 0x000fe2000cf21270 */
[----:B0-----:R-:W-:-:S10]  /*6a7d0*/  IMAD.WIDE R2, R25, 0x2, R16 ;  /* 0x0000000219027825 */ /* 0x001fd400078e0210 */
[----:B------:R0:W-:Y:S01]  /*6a7e0*/  @P0 STG.E.U16 desc[UR8][R2.64], R7 ;  /* 0x0000000702000986 */ /* 0x0001e2000c101508 */
[----:B------:R-:W-:Y:S02]  /*6a7f0*/  ISETP.LT.AND P0, PT, R29, UR4, !P2 ;  /* 0x000000041d007c0c */ /* 0x000fe4000d701270 */
[----:B------:R-:W-:Y:S01]  /*6a800*/  PRMT R0, R7, 0x7632, R0 ;  /* 0x0000763207007816 */ /* 0x000fe20000000000 */
[----:B0-----:R-:W-:Y:S02]  /*6a810*/  IMAD.WIDE R2, R25, 0x2, R18 ;  /* 0x0000000219027825 */ /* 0x001fe400078e0212 */
[----:B------:R-:W2:Y:S02]  /*6a820*/  LDL.LU R25, [R1+0x7c8] ;  /* 0x0007c80001197983 */ /* 0x000ea40000300800 */
[----:B------:R-:W-:Y:S02]  /*6a830*/  IMAD.WIDE R6, R21, 0x2, R10 ;  /* 0x0000000215067825 */ /* 0x000fe400078e020a */
[----:B------:R0:W-:Y:S01]  /*6a840*/  @P1 STG.E.U16 desc[UR8][R2.64], R0 ;  /* 0x0000000002001986 */ /* 0x0001e2000c101508 */
[----:B------:R-:W-:-:S03]  /*6a850*/  ISETP.LT.AND P1, PT, R23, UR4, !P2 ;  /* 0x0000000417007c0c */ /* 0x000fc6000d721270 */
[----:B------:R1:W-:Y:S01]  /*6a860*/  @P0 STG.E.U16 desc[UR8][R6.64], R22 ;  /* 0x0000001606000986 */ /* 0x0003e2000c101508 */
[----:B------:R-:W-:-:S03]  /*6a870*/  ISETP.LT.AND P0, PT, R20, UR4, !P2 ;  /* 0x0000000414007c0c */ /* 0x000fc6000d701270 */
[----:B------:R-:W3:Y:S01]  /*6a880*/  LDL.LU R27, [R1+0x1d4] ;  /* 0x0001d400011b7983 */ /* 0x000ee20000300800 */
[----:B0-----:R-:W-:Y:S01]  /*6a890*/  PRMT R0, R22, 0x7632, R0 ;  /* 0x0000763216007816 */ /* 0x001fe20000000000 */
[C---:B------:R-:W-:Y:S02]  /*6a8a0*/  IMAD.WIDE R2, R21.reuse, 0x2, R4 ;  /* 0x0000000215027825 */ /* 0x040fe400078e0204 */
[----:B------:R-:W3:Y:S02]  /*6a8b0*/  LDL.LU R12, [R1+0x7b8] ;  /* 0x0007b800010c7983 */ /* 0x000ee40000300800 */
[----:B-1----:R-:W-:Y:S02]  /*6a8c0*/  IMAD.WIDE R6, R21, 0x2, R16 ;  /* 0x0000000215067825 */ /* 0x002fe400078e0210 */
[----:B------:R0:W-:Y:S04]  /*6a8d0*/  @P1 STG.E.U16 desc[UR8][R2.64], R0 ;  /* 0x0000000002001986 */ /* 0x0001e8000c101508 */
[----:B------:R1:W-:Y:S01]  /*6a8e0*/  @P0 STG.E.U16 desc[UR8][R6.64], R13 ;  /* 0x0000000d06000986 */ /* 0x0003e2000c101508 */
[----:B0-----:R-:W-:-:S03]  /*6a8f0*/  PRMT R0, R13, 0x7632, R0 ;  /* 0x000076320d007816 */ /* 0x001fc60000000000 */
[----:B-1----:R-:W3:Y:S01]  /*6a900*/  LDL.LU R13, [R1+0x7d8] ;  /* 0x0007d800010d7983 */ /* 0x002ee20000300800 */
[----:B------:R-:W-:Y:S01]  /*6a910*/  ISETP.LT.AND P2, PT, R26, UR4, !P2 ;  /* 0x000000041a007c0c */ /* 0x000fe2000d741270 */
[----:B------:R-:W-:Y:S01]  /*6a920*/  IMAD.WIDE R2, R21, 0x2, R18 ;  /* 0x0000000215027825 */ /* 0x000fe200078e0212 */
[----:B------:R-:W-:Y:S01]  /*6a930*/  ISETP.LT.AND P0, PT, R29, UR4, !P3 ;  /* 0x000000041d007c0c */ /* 0x000fe2000df01270 */
[----:B------:R-:W3:Y:S01]  /*6a940*/  LDL.LU R22, [R1+0x7dc] ;  /* 0x0007dc0001167983 */ /* 0x000ee20000300800 */
[----:B------:R-:W-:-:S03]  /*6a950*/  ISETP.LT.AND P1, PT, R23, UR4, !P3 ;  /* 0x0000000417007c0c */ /* 0x000fc6000df21270 */
[----:B------:R-:W3:Y:S06]  /*6a960*/  LDL.LU R21, [R1+0x1d0] ;  /* 0x0001d00001157983 */ /* 0x000eec0000300800 */
[----:B------:R0:W-:Y:S01]  /*6a970*/  @P2 STG.E.U16 desc[UR8][R2.64], R0 ;  /* 0x0000000002002986 */ /* 0x0001e2000c101508 */
[----:B------:R-:W-:Y:S01]  /*6a980*/  ISETP.LT.AND P2, PT, R20, UR4, !P3 ;  /* 0x0000000414007c0c */ /* 0x000fe2000df41270 */
[----:B----4-:R-:W-:-:S04]  /*6a990*/  IMAD.WIDE R6, R24, 0x2, R4 ;  /* 0x0000000218067825 */ /* 0x010fc800078e0204 */
[C---:B0-----:R-:W-:Y:S01]  /*6a9a0*/  IMAD.WIDE R2, R24.reuse, 0x2, R10 ;  /* 0x0000000218027825 */ /* 0x041fe200078e020a */
[----:B--2---:R-:W-:Y:S02]  /*6a9b0*/  PRMT R0, R25, 0x7632, R0 ;  /* 0x0000763219007816 */ /* 0x004fe40000000000 */
[----:B---3--:R-:W-:Y:S02]  /*6a9c0*/  PRMT R8, R13, 0x7632, R8 ;  /* 0x000076320d087816 */ /* 0x008fe40000000008 */
[----:B------:R0:W-:Y:S04]  /*6a9d0*/  @P0 STG.E.U16 desc[UR8][R2.64], R13 ;  /* 0x0000000d02000986 */ /* 0x0001e8000c101508 */
[----:B------:R1:W-:Y:S01]  /*6a9e0*/  @P1 STG.E.U16 desc[UR8][R6.64], R8 ;  /* 0x0000000806001986 */ /* 0x0003e2000c101508 */
[----:B0-----:R-:W-:-:S04]  /*6a9f0*/  IMAD.WIDE R2, R24, 0x2, R16 ;  /* 0x0000000218027825 */ /* 0x001fc800078e0210 */
[----:B-1----:R-:W-:Y:S01]  /*6aa00*/  IMAD.WIDE R6, R24, 0x2, R18 ;  /* 0x0000000218067825 */ /* 0x002fe200078e0212 */
[----:B------:R0:W-:Y:S04]  /*6aa10*/  @P2 STG.E.U16 desc[UR8][R2.64], R25 ;  /* 0x0000001902002986 */ /* 0x0001e8000c101508 */
[----:B------:R-:W2:Y:S04]  /*6aa20*/  LDL.LU R24, [R1+0x7bc] ;  /* 0x0007bc0001187983 */ /* 0x000ea80000300800 */
[----:B0-----:R-:W3:Y:S01]  /*6aa30*/  LDL.LU R25, [R1+0x7cc] ;  /* 0x0007cc0001197983 */ /* 0x001ee20000300800 */
[----:B------:R-:W-:-:S02]  /*6aa40*/  ISETP.LT.AND P3, PT, R26, UR4, !P3 ;  /* 0x000000041a007c0c */ /* 0x000fc4000df61270 */
[----:B------:R-:W-:Y:S02]  /*6aa50*/  ISETP.LT.AND P0, PT, R29, UR4, !P4 ;  /* 0x000000041d007c0c */ /* 0x000fe4000e701270 */
[----:B------:R-:W-:Y:S02]  /*6aa60*/  ISETP.LT.AND P1, PT, R23, UR4, !P4 ;  /* 0x0000000417007c0c */ /* 0x000fe4000e721270 */
[----:B------:R-:W-:Y:S02]  /*6aa70*/  ISETP.LT.AND P2, PT, R20, UR4, !P4 ;  /* 0x0000000414007c0c */ /* 0x000fe4000e741270 */
[----:B------:R-:W-:Y:S01]  /*6aa80*/  ISETP.LT.AND P4, PT, R26, UR4, !P4 ;  /* 0x000000041a007c0c */ /* 0x000fe2000e781270 */
[----:B------:R-:W-:Y:S01]  /*6aa90*/  IMAD.WIDE R2, R27, 0x2, R4 ;  /* 0x000000021b027825 */ /* 0x000fe200078e0204 */
[----:B------:R-:W-:-:S03]  /*6aaa0*/  PRMT R8, R12, 0x7632, R8 ;  /* 0x000076320c087816 */ /* 0x000fc60000000008 */
[----:B------:R0:W-:Y:S01]  /*6aab0*/  @P3 STG.E.U16 desc[UR8][R6.64], R0 ;  /* 0x0000000006003986 */ /* 0x0001e2000c101508 */
[----:B------:R-:W-:Y:S02]  /*6aac0*/  ISETP.LT.AND P3, PT, R29, UR4, !P5 ;  /* 0x000000041d007c0c */ /* 0x000fe4000ef61270 */
[----:B------:R-:W-:Y:S01]  /*6aad0*/  PRMT R9, R14, 0x7632, R9 ;  /* 0x000076320e097816 */ /* 0x000fe20000000009 */
[----:B0-----:R-:W-:-:S05]  /*6aae0*/  IMAD.WIDE R6, R27, 0x2, R10 ;  /* 0x000000021b067825 */ /* 0x001fca00078e020a */
[----:B------:R0:W-:Y:S04]  /*6aaf0*/  @P0 STG.E.U16 desc[UR8][R6.64], R12 ;  /* 0x0000000c06000986 */ /* 0x0001e8000c101508 */
[----:B------:R1:W-:Y:S01]  /*6ab00*/  @P1 STG.E.U16 desc[UR8][R2.64], R8 ;  /* 0x0000000802001986 */ /* 0x0003e2000c101508 */
[----:B------:R-:W-:Y:S01]  /*6ab10*/  ISETP.LT.AND P1, PT, R23, UR4, !P5 ;  /* 0x0000000417007c0c */ /* 0x000fe2000ef21270 */
[----:B0-----:R-:W-:-:S04]  /*6ab20*/  IMAD.WIDE R6, R27, 0x2, R16 ;  /* 0x000000021b067825 */ /* 0x001fc800078e0210 */
[----:B-1----:R-:W-:Y:S01]  /*6ab30*/  IMAD.WIDE R2, R27, 0x2, R18 ;  /* 0x000000021b027825 */ /* 0x002fe200078e0212 */
[----:B------:R0:W-:Y:S01]  /*6ab40*/  @P2 STG.E.U16 desc[UR8][R6.64], R14 ;  /* 0x0000000e06002986 */ /* 0x0001e2000c101508 */
[----:B------:R-:W-:-:S03]  /*6ab50*/  ISETP.LT.AND P0, PT, R29, UR4, !P6 ;  /* 0x000000041d007c0c */ /* 0x000fc6000f701270 */
[----:B------:R1:W-:Y:S01]  /*6ab60*/  @P4 STG.E.U16 desc[UR8][R2.64], R9 ;  /* 0x0000000902004986 */ /* 0x0003e2000c101508 */
[----:B------:R-:W-:Y:S02]  /*6ab70*/  ISETP.LT.AND P4, PT, R20, UR4, !P5 ;  /* 0x0000000414007c0c */ /* 0x000fe4000ef81270 */
[----:B------:R-:W-:Y:S01]  /*6ab80*/  ISETP.LT.AND P5, PT, R26, UR4, !P5 ;  /* 0x000000041a007c0c */ /* 0x000fe2000efa1270 */
[----:B0-----:R-:W-:Y:S01]  /*6ab90*/  IMAD.WIDE R6, R21, 0x2, R10 ;  /* 0x0000000215067825 */ /* 0x001fe200078e020a */
[----:B------:R-:W-:-:S04]  /*6aba0*/  ISETP.LT.AND P2, PT, R23, UR4, !P6 ;  /* 0x0000000417007c0c */ /* 0x000fc8000f741270 */
[----:B------:R0:W-:Y:S01]  /*6abb0*/  @P3 STG.E.U16 desc[UR8][R6.64], R22 ;  /* 0x0000001606003986 */ /* 0x0001e2000c101508 */
[----:B------:R-:W-:Y:S02]  /*6abc0*/  ISETP.LT.AND P3, PT, R20, UR4, !P6 ;  /* 0x0000000414007c0c */ /* 0x000fe4000f761270 */
[----:B------:R-:W-:Y:S01]  /*6abd0*/  ISETP.LT.AND P6, PT, R26, UR4, !P6 ;  /* 0x000000041a007c0c */ /* 0x000fe2000f7c1270 */
[----:B-1----:R-:W-:Y:S01]  /*6abe0*/  IMAD.WIDE R8, R21, 0x2, R4 ;  /* 0x0000000215087825 */ /* 0x002fe200078e0204 */
[----:B------:R-:W-:-:S03]  /*6abf0*/  PRMT R0, R22, 0x7632, R0 ;  /* 0x0000763216007816 */ /* 0x000fc60000000000 */
[----:B------:R-:W-:-:S04]  /*6ac00*/  IMAD.WIDE R12, R21, 0x2, R16 ;  /* 0x00000002150c7825 */ /* 0x000fc800078e0210 */
[----:B------:R-:W-:Y:S01]  /*6ac10*/  IMAD.WIDE R20, R21, 0x2, R18 ;  /* 0x0000000215147825 */ /* 0x000fe200078e0212 */
[----:B------:R0:W-:Y:S03]  /*6ac20*/  @P1 STG.E.U16 desc[UR8][R8.64], R0 ;  /* 0x0000000008001986 */ /* 0x0001e6000c101508 */
[----:B------:R-:W-:-:S04]  /*6ac30*/  IMAD.WIDE R10, R28, 0x2, R10 ;  /* 0x000000021c0a7825 */ /* 0x000fc800078e020a */
[----:B------:R-:W-:-:S04]  /*6ac40*/  IMAD.WIDE R4, R28, 0x2, R4 ;  /* 0x000000021c047825 */ /* 0x000fc800078e0204 */
[----:B------:R-:W-:-:S04]  /*6ac50*/  IMAD.WIDE R16, R28, 0x2, R16 ;  /* 0x000000021c107825 */ /* 0x000fc800078e0210 */
[----:B------:R-:W-:Y:S01]  /*6ac60*/  IMAD.WIDE R18, R28, 0x2, R18 ;  /* 0x000000021c127825 */ /* 0x000fe200078e0212 */
[----:B--2---:R-:W-:Y:S02]  /*6ac70*/  PRMT R3, R24, 0x7632, R3 ;  /* 0x0000763218037816 */ /* 0x004fe40000000003 */
[----:B---3--:R-:W-:Y:S01]  /*6ac80*/  PRMT R2, R25, 0x7632, R2 ;  /* 0x0000763219027816 */ /* 0x008fe20000000002 */
[----:B------:R0:W-:Y:S04]  /*6ac90*/  @P4 STG.E.U16 desc[UR8][R12.64], R25 ;  /* 0x000000190c004986 */ /* 0x0001e8000c101508 */
[----:B------:R0:W-:Y:S04]  /*6aca0*/  @P5 STG.E.U16 desc[UR8][R20.64], R2 ;  /* 0x0000000214005986 */ /* 0x0001e8000c101508 */
[----:B------:R0:W-:Y:S04]  /*6acb0*/  @P0 STG.E.U16 desc[UR8][R10.64], R24 ;  /* 0x000000180a000986 */ /* 0x0001e8000c101508 */
[----:B------:R0:W-:Y:S04]  /*6acc0*/  @P2 STG.E.U16 desc[UR8][R4.64], R3 ;  /* 0x0000000304002986 */ /* 0x0001e8000c101508 */
[----:B------:R0:W-:Y:S01]  /*6acd0*/  @P3 STG.E.U16 desc[UR8][R16.64], R15 ;  /* 0x0000000f10003986 */ /* 0x0001e2000c101508 */
[----:B------:R-:W-:Y:S05]  /*6ace0*/  @!P6 EXIT ;  /* 0x000000000000e94d */ /* 0x000fea0003800000 */
[----:B0-----:R-:W-:-:S05]  /*6acf0*/  PRMT R9, R15, 0x7632, R9 ;  /* 0x000076320f097816 */ /* 0x001fca0000000009 */
[----:B------:R-:W-:Y:S01]  /*6ad00*/  STG.E.U16 desc[UR8][R18.64], R9 ;  /* 0x0000000912007986 */ /* 0x000fe2000c101508 */
[----:B------:R-:W-:Y:S05]  /*6ad10*/  EXIT ;  /* 0x000000000000794d */ /* 0x000fea0003800000 */
.L_x_2:
[----:B------:R-:W-:-:S00]  /*6ad20*/  BRA `(.L_x_2) ;  /* 0xfffffffc00fc7947 */ /* 0x000fc0000383ffff */
[----:B------:R-:W-:-:S00]  /*6ad30*/  NOP ;  /* 0x0000000000007918 */ /* 0x000fc00000000000 */
        /* <DEDUP_REMOVED lines=12> */
.L_x_3:


//--------------------- .nv.shared.matmul_kernel  --------------------------
	.section	.nv.shared.matmul_kernel,"aw",@nobits
	.sectionflags	@""
	.align	16
	.zero		1024


//--------------------- .nv.shared.reserved.0     --------------------------
	.section	.nv.shared.reserved.0,"aw",@nobits
	.weak		__nv_reservedSMEM_offset_0_alias
	.size		__nv_reservedSMEM_offset_0_alias, 0, 0
	.other		__nv_reservedSMEM_offset_0_alias,@"STO_CUDA_RESERVED_SHARED STV_DEFAULT"
__nv_reservedSMEM_offset_0_alias:
	.zero		0


//--------------------- .nv.constant0.matmul_kernel --------------------------
	.section	.nv.constant0.matmul_kernel,"a",@progbits
	.sectionflags	@""
	.align	4
.nv.constant0.matmul_kernel:
	.zero		608


//--------------------- SYMBOLS --------------------------

	.type		.nv.reservedSmem.offset0,@object
	.size		.nv.reservedSmem.offset0,0x4
